// auto-generated by cutlass_sweep.gemm — config: {"arch": "sm_90", "cluster_m": 1, "cluster_n": 1, "dtype": "fp16", "dtype_b": "fp16", "layout": "nt", "stages": 0, "tile_k": 32, "tile_m": 512, "tile_n": 224}
#include "cutlass/cutlass.h"
#include "cutlass/gemm/collective/collective_builder.hpp"
#include "cutlass/gemm/device/gemm_universal_adapter.h"
#include "cutlass/gemm/kernel/gemm_universal.hpp"
#include "cutlass/epilogue/collective/collective_builder.hpp"

using ElemA = cutlass::half_t;
using ElemB = cutlass::half_t;
using ElemCD = cutlass::half_t;
using Acc  = float;
using TileShape    = cute::Shape<cute::_512, cute::_224, cute::_32>;
using ClusterShape = cute::Shape<cute::_1, cute::_1, cute::_1>;

using CollectiveEpilogue = typename cutlass::epilogue::collective::CollectiveBuilder<
    cutlass::arch::Sm90, cutlass::arch::OpClassTensorOp,
    TileShape, ClusterShape,
    cutlass::epilogue::collective::EpilogueTileAuto,
    Acc, Acc,
    ElemCD, cutlass::layout::RowMajor, 128 / cutlass::sizeof_bits<ElemCD>::value,
    ElemCD, cutlass::layout::RowMajor, 128 / cutlass::sizeof_bits<ElemCD>::value,
    cutlass::epilogue::collective::EpilogueScheduleAuto
  >::CollectiveOp;

using CollectiveMainloop = typename cutlass::gemm::collective::CollectiveBuilder<
    cutlass::arch::Sm90, cutlass::arch::OpClassTensorOp,
    ElemA, cutlass::layout::RowMajor, 128 / cutlass::sizeof_bits<ElemA>::value,
    ElemB, cutlass::layout::ColumnMajor, 128 / cutlass::sizeof_bits<ElemB>::value,
    Acc,
    TileShape, ClusterShape,
    cutlass::gemm::collective::StageCountAutoCarveout<static_cast<int>(sizeof(typename CollectiveEpilogue::SharedStorage))>,
    cutlass::gemm::collective::KernelScheduleAuto
  >::CollectiveOp;

using GemmKernel = cutlass::gemm::kernel::GemmUniversal<
    cute::Shape<int,int,int,int>,
    CollectiveMainloop,
    CollectiveEpilogue
>;
using Gemm = cutlass::gemm::device::GemmUniversalAdapter<GemmKernel>;

// Force the device kernel symbol into the cubin without needing a host main.
auto* _anchor = &cutlass::device_kernel<GemmKernel>;


// ===== COMPILED SASS (sm_90a) =====

	.target	sm_90a

	.elftype	@"ET_EXEC"


//--------------------- .note.nv.tkinfo           --------------------------
	.section	.note.nv.tkinfo,"",@"SHT_NOTE"
	.sectionflags	@"SHF_NOTE_NV_TKINFO"
	.tkinfo
        /*0018*/ 	.word	0x00000002
        /*0030*/ 	.string	""
        /*0030*/ 	.string	"ptxas"
        /*0030*/ 	.string	"Cuda compilation tools, release 13.0, V13.0.88"
        /*0030*/ 	.string	"Build cuda_13.0.r13.0/compiler.36424714_0"
        /*0030*/ 	.string	"-arch sm_90a -m 64 "



//--------------------- .note.nv.cuinfo           --------------------------
	.section	.note.nv.cuinfo,"",@"SHT_NOTE"
	.sectionflags	@"SHF_NOTE_NV_CUINFO"
        /*0018*/ 	.short	0x0002
        /*001a*/ 	.short	0x005a
        /*001c*/ 	.short	0x0082
	.zero		2


//--------------------- .nv.info                  --------------------------
	.section	.nv.info,"",@"SHT_CUDA_INFO"
	.align	4


	//----- nvinfo : EIATTR_REGCOUNT
	.align		4
        /*0000*/ 	.byte	0x04, 0x2f
        /*0002*/ 	.short	(.L_15 - .L_14)
	.align		4
.L_14:
        /*0004*/ 	.word	index@(_ZN7cutlass13device_kernelINS_4gemm6kernel13GemmUniversalIN4cute5tupleIJiiiiEEENS1_10collective13CollectiveMmaINS1_34MainloopSm90TmaGmmaWarpSpecializedILi4ENS5_IJNS4_1CILi1EEESB_SB_EEENS1_35KernelTmaWarpSpecializedCooperativeEEENS5_IJNSA_ILi512EEENSA_ILi224EEENSA_ILi32EEEEEENS_6half_tENS5_IJlSB_lEEESJ_SK_NS4_8TiledMMAINS4_8MMA_AtomIJNS4_4SM904GMMA25MMA_64x32x16_F32F16F16_SSILNSO_5MajorE0ELSQ_0ELNSO_7ScaleInE1ELSR_1EEEEEENS4_6LayoutINS5_IJNSA_ILi2EEESB_SB_EEENS5_IJSB_NSA_ILi0EEESX_EEEEENS5_IJNS4_10UnderscoreES10_S10_EEEEENS4_13SM90_TMA_LOADENS4_14ComposedLayoutINS4_7SwizzleILi2ELi4ELi3EEENS4_18smem_ptr_flag_bitsILi16EEENSU_INS5_IJNSA_ILi8EEESH_EEENS5_IJSH_SB_EEEEEEEvNS4_8identityES13_S1D_vS1E_EENS_8epilogue10collective6detail29Sm90TmaWarpSpecializedAdapterINS1H_15DefaultEpilogueISJ_SK_SK_NS1G_6thread17LinearCombinationISJ_Li1EffLNS1L_9ScaleType4KindE0ELNS_15FloatRoundStyleE2ESJ_EENS1_15EpilogueDefaultEEEEEvvEEEEvNT_6ParamsE)
        /*0008*/ 	.word	0x000000a8


	//----- nvinfo : EIATTR_FRAME_SIZE
	.align		4
.L_15:
        /*000c*/ 	.byte	0x04, 0x11
        /*000e*/ 	.short	(.L_17 - .L_16)
	.align		4
.L_16:
        /*0010*/ 	.word	index@(_ZN7cutlass13device_kernelINS_4gemm6kernel13GemmUniversalIN4cute5tupleIJiiiiEEENS1_10collective13CollectiveMmaINS1_34MainloopSm90TmaGmmaWarpSpecializedILi4ENS5_IJNS4_1CILi1EEESB_SB_EEENS1_35KernelTmaWarpSpecializedCooperativeEEENS5_IJNSA_ILi512EEENSA_ILi224EEENSA_ILi32EEEEEENS_6half_tENS5_IJlSB_lEEESJ_SK_NS4_8TiledMMAINS4_8MMA_AtomIJNS4_4SM904GMMA25MMA_64x32x16_F32F16F16_SSILNSO_5MajorE0ELSQ_0ELNSO_7ScaleInE1ELSR_1EEEEEENS4_6LayoutINS5_IJNSA_ILi2EEESB_SB_EEENS5_IJSB_NSA_ILi0EEESX_EEEEENS5_IJNS4_10UnderscoreES10_S10_EEEEENS4_13SM90_TMA_LOADENS4_14ComposedLayoutINS4_7SwizzleILi2ELi4ELi3EEENS4_18smem_ptr_flag_bitsILi16EEENSU_INS5_IJNSA_ILi8EEESH_EEENS5_IJSH_SB_EEEEEEEvNS4_8identityES13_S1D_vS1E_EENS_8epilogue10collective6detail29Sm90TmaWarpSpecializedAdapterINS1H_15DefaultEpilogueISJ_SK_SK_NS1G_6thread17LinearCombinationISJ_Li1EffLNS1L_9ScaleType4KindE0ELNS_15FloatRoundStyleE2ESJ_EENS1_15EpilogueDefaultEEEEEvvEEEEvNT_6ParamsE)
        /*0014*/ 	.word	0x00000878


	//----- nvinfo : EIATTR_MIN_STACK_SIZE
	.align		4
.L_17:
        /*0018*/ 	.byte	0x04, 0x12
        /*001a*/ 	.short	(.L_19 - .L_18)
	.align		4
.L_18:
        /*001c*/ 	.word	index@(_ZN7cutlass13device_kernelINS_4gemm6kernel13GemmUniversalIN4cute5tupleIJiiiiEEENS1_10collective13CollectiveMmaINS1_34MainloopSm90TmaGmmaWarpSpecializedILi4ENS5_IJNS4_1CILi1EEESB_SB_EEENS1_35KernelTmaWarpSpecializedCooperativeEEENS5_IJNSA_ILi512EEENSA_ILi224EEENSA_ILi32EEEEEENS_6half_tENS5_IJlSB_lEEESJ_SK_NS4_8TiledMMAINS4_8MMA_AtomIJNS4_4SM904GMMA25MMA_64x32x16_F32F16F16_SSILNSO_5MajorE0ELSQ_0ELNSO_7ScaleInE1ELSR_1EEEEEENS4_6LayoutINS5_IJNSA_ILi2EEESB_SB_EEENS5_IJSB_NSA_ILi0EEESX_EEEEENS5_IJNS4_10UnderscoreES10_S10_EEEEENS4_13SM90_TMA_LOADENS4_14ComposedLayoutINS4_7SwizzleILi2ELi4ELi3EEENS4_18smem_ptr_flag_bitsILi16EEENSU_INS5_IJNSA_ILi8EEESH_EEENS5_IJSH_SB_EEEEEEEvNS4_8identityES13_S1D_vS1E_EENS_8epilogue10collective6detail29Sm90TmaWarpSpecializedAdapterINS1H_15DefaultEpilogueISJ_SK_SK_NS1G_6thread17LinearCombinationISJ_Li1EffLNS1L_9ScaleType4KindE0ELNS_15FloatRoundStyleE2ESJ_EENS1_15EpilogueDefaultEEEEEvvEEEEvNT_6ParamsE)
        /*0020*/ 	.word	0x00000878
.L_19:


//--------------------- .nv.compat                --------------------------
	.section	.nv.compat,"",@"SHT_CUDA_COMPAT_INFO"
	.align	4
        /*0000*/ 	.byte	0x02, 0x09, 0x01, 0x00, 0x02, 0x02, 0x04, 0x00, 0x02, 0x05, 0x05, 0x00, 0x03, 0x07, 0x01, 0x01
        /*0010*/ 	.byte	0x02, 0x03, 0x01, 0x00, 0x02, 0x06, 0x01, 0x00, 0x04, 0x0b, 0x08, 0x00, 0x00, 0x00, 0x00, 0x00
        /*0020*/ 	.byte	0x00, 0x00, 0x00, 0x00


//--------------------- .nv.info._ZN7cutlass13device_kernelINS_4gemm6kernel13GemmUniversalIN4cute5tupleIJiiiiEEENS1_10collective13CollectiveMmaINS1_34MainloopSm90TmaGmmaWarpSpecializedILi4ENS5_IJNS4_1CILi1EEESB_SB_EEENS1_35KernelTmaWarpSpecializedCooperativeEEENS5_IJNSA_ILi512EEENSA_ILi224EEENSA_ILi32EEEEEENS_6half_tENS5_IJlSB_lEEESJ_SK_NS4_8TiledMMAINS4_8MMA_AtomIJNS4_4SM904GMMA25MMA_64x32x16_F32F16F16_SSILNSO_5MajorE0ELSQ_0ELNSO_7ScaleInE1ELSR_1EEEEEENS4_6LayoutINS5_IJNSA_ILi2EEESB_SB_EEENS5_IJSB_NSA_ILi0EEESX_EEEEENS5_IJNS4_10UnderscoreES10_S10_EEEEENS4_13SM90_TMA_LOADENS4_14ComposedLayoutINS4_7SwizzleILi2ELi4ELi3EEENS4_18smem_ptr_flag_bitsILi16EEENSU_INS5_IJNSA_ILi8EEESH_EEENS5_IJSH_SB_EEEEEEEvNS4_8identityES13_S1D_vS1E_EENS_8epilogue10collective6detail29Sm90TmaWarpSpecializedAdapterINS1H_15DefaultEpilogueISJ_SK_SK_NS1G_6thread17LinearCombinationISJ_Li1EffLNS1L_9ScaleType4KindE0ELNS_15FloatRoundStyleE2ESJ_EENS1_15EpilogueDefaultEEEEEvvEEEEvNT_6ParamsE --------------------------
	.section	.nv.info._ZN7cutlass13device_kernelINS_4gemm6kernel13GemmUniversalIN4cute5tupleIJiiiiEEENS1_10collective13CollectiveMmaINS1_34MainloopSm90TmaGmmaWarpSpecializedILi4ENS5_IJNS4_1CILi1EEESB_SB_EEENS1_35KernelTmaWarpSpecializedCooperativeEEENS5_IJNSA_ILi512EEENSA_ILi224EEENSA_ILi32EEEEEENS_6half_tENS5_IJlSB_lEEESJ_SK_NS4_8TiledMMAINS4_8MMA_AtomIJNS4_4SM904GMMA25MMA_64x32x16_F32F16F16_SSILNSO_5MajorE0ELSQ_0ELNSO_7ScaleInE1ELSR_1EEEEEENS4_6LayoutINS5_IJNSA_ILi2EEESB_SB_EEENS5_IJSB_NSA_ILi0EEESX_EEEEENS5_IJNS4_10UnderscoreES10_S10_EEEEENS4_13SM90_TMA_LOADENS4_14ComposedLayoutINS4_7SwizzleILi2ELi4ELi3EEENS4_18smem_ptr_flag_bitsILi16EEENSU_INS5_IJNSA_ILi8EEESH_EEENS5_IJSH_SB_EEEEEEEvNS4_8identityES13_S1D_vS1E_EENS_8epilogue10collective6detail29Sm90TmaWarpSpecializedAdapterINS1H_15DefaultEpilogueISJ_SK_SK_NS1G_6thread17LinearCombinationISJ_Li1EffLNS1L_9ScaleType4KindE0ELNS_15FloatRoundStyleE2ESJ_EENS1_15EpilogueDefaultEEEEEvvEEEEvNT_6ParamsE,"",@"SHT_CUDA_INFO"
	.sectionflags	@""
	.align	4


	//----- nvinfo : EIATTR_CUDA_API_VERSION
	.align		4
        /*0000*/ 	.byte	0x04, 0x37
        /*0002*/ 	.short	(.L_21 - .L_20)
.L_20:
        /*0004*/ 	.word	0x00000082


	//----- nvinfo : EIATTR_KPARAM_INFO
	.align		4
.L_21:
        /*0008*/ 	.byte	0x04, 0x17
        /*000a*/ 	.short	(.L_23 - .L_22)
.L_22:
        /*000c*/ 	.word	0x00000000
        /*0010*/ 	.short	0x0000
        /*0012*/ 	.short	0x0070
        /*0014*/ 	.byte	0x00, 0xf0, 0x01, 0x10


	//----- nvinfo : EIATTR_SPARSE_MMA_MASK
	.align		4
.L_23:
        /*0018*/ 	.byte	0x03, 0x50
        /*001a*/ 	.short	0x0000


	//----- nvinfo : EIATTR_MAXREG_COUNT
	.align		4
        /*001c*/ 	.byte	0x03, 0x1b
        /*001e*/ 	.short	0x00a8


	//----- nvinfo : EIATTR_NUM_BARRIERS
	.align		4
        /*0020*/ 	.byte	0x02, 0x4c
        /*0022*/ 	.byte	0x01
	.zero		1


	//----- nvinfo : EIATTR_EXTERNS
	.align		4
        /*0024*/ 	.byte	0x04, 0x0f
        /*0026*/ 	.short	(.L_25 - .L_24)


	//   ....[0]....
	.align		4
.L_24:
        /*0028*/ 	.word	index@(__assertfail)


	//----- nvinfo : EIATTR_ANNOTATIONS
	.align		4
.L_25:
        /*002c*/ 	.byte	0x04, 0x55
        /*002e*/ 	.short	(.L_27 - .L_26)


	//   ....[0]....
.L_26:
        /*0030*/ 	.word	0x00000001
        /*0034*/ 	.byte	0x90, 0x06, 0x00, 0x00, 0x01, 0x00, 0x00, 0x00, 0xb0, 0x06, 0x00, 0x00, 0x01, 0x00, 0x00, 0x00
        /* <DEDUP_REMOVED lines=2895> */
        /*b534*/ 	.byte	0xb0, 0xcf, 0x03, 0x00, 0x01, 0x00, 0x00, 0x00, 0xd0, 0xcf, 0x03, 0x00


	//----- nvinfo : EIATTR_MERCURY_ISA_VERSION
	.align		4
.L_27:
        /*b540*/ 	.byte	0x03, 0x5f
        /*b542*/ 	.short	0x0101


	//----- nvinfo : EIATTR_INT_WARP_WIDE_INSTR_OFFSETS
	.align		4
        /*b544*/ 	.byte	0x04, 0x31
        /*b546*/ 	.short	(.L_29 - .L_28)


	//   ....[0]....
.L_28:
        /*b548*/ 	.word	0x00000500


	//   ....[1]....
        /*b54c*/ 	.word	0x00000510


	//   ....[2]....
        /*b550*/ 	.word	0x000005a0


	//----- nvinfo : EIATTR_COOP_GROUP_MASK_REGIDS
	.align		4
.L_29:
        /*b554*/ 	.byte	0x04, 0x29
        /*b556*/ 	.short	(.L_31 - .L_30)


	//   ....[0]....
.L_30:
        /*b558*/ 	.word	0xffffffff


	//   ....[1]....
        /*b55c*/ 	.word	0xffffffff


	//   ....[2]....
        /*b560*/ 	.word	0xffffffff


	//   ....[3]....
        /*b564*/ 	.word	0xffffffff


	//   ....[4]....
        /*b568*/ 	.word	0xffffffff


	//----- nvinfo : EIATTR_COOP_GROUP_INSTR_OFFSETS
	.align		4
.L_31:
        /*b56c*/ 	.byte	0x04, 0x28
        /*b56e*/ 	.short	(.L_33 - .L_32)


	//   ....[0]....
.L_32:
        /*b570*/ 	.word	0x00000070


	//   ....[1]....
        /*b574*/ 	.word	0x00000080


	//   ....[2]....
        /*b578*/ 	.word	0x000001a0


	//   ....[3]....
        /*b57c*/ 	.word	0x000003b0


	//   ....[4]....
        /*b580*/ 	.word	0x00001170


	//----- nvinfo : EIATTR_REG_RECONFIG
	.align		4
.L_33:
        /*b584*/ 	.byte	0x01, 0x54
	.zero		2


	//----- nvinfo : EIATTR_SYSCALL_OFFSETS
	.align		4
        /*b588*/ 	.byte	0x04, 0x46
        /*b58a*/ 	.short	(.L_35 - .L_34)


	//   ....[0]....
.L_34:
        /*b58c*/ 	.word	0x00001320


	//----- nvinfo : EIATTR_MBARRIER_INSTR_OFFSETS
	.align		4
.L_35:
        /*b590*/ 	.byte	0x04, 0x39
        /*b592*/ 	.short	(.L_37 - .L_36)


	//   ....[0]....
.L_36:
        /*b594*/ 	.word	0x00000320
        /*b598*/ 	.word	0x000000ff
        /*b59c*/ 	.word	0x00000000
        /*b5a0*/ 	.short	0x0100
        /*b5a2*/ 	.byte	0x08
	.zero		1


	//   ....[1]....
        /*b5a4*/ 	.word	0x00000330
        /*b5a8*/ 	.word	0x000000ff
        /*b5ac*/ 	.word	0x00000020
        /*b5b0*/ 	.short	0x0100
        /*b5b2*/ 	.byte	0x08
	.zero		1


	//   ....[2]....
        /*b5b4*/ 	.word	0x00000340
        /*b5b8*/ 	.word	0x000000ff
        /*b5bc*/ 	.word	0x00000008
        /*b5c0*/ 	.short	0x0100
        /*b5c2*/ 	.byte	0x08
	.zero		1


	//   ....[3]....
        /*b5c4*/ 	.word	0x00000350
        /*b5c8*/ 	.word	0x000000ff
        /*b5cc*/ 	.word	0x00000028
        /*b5d0*/ 	.short	0x0100
        /*b5d2*/ 	.byte	0x08
	.zero		1


	//   ....[4]....
        /*b5d4*/ 	.word	0x00000360
        /*b5d8*/ 	.word	0x000000ff
        /*b5dc*/ 	.word	0x00000010
        /*b5e0*/ 	.short	0x0100
        /*b5e2*/ 	.byte	0x08
	.zero		1


	//   ....[5]....
        /*b5e4*/ 	.word	0x00000370
        /*b5e8*/ 	.word	0x000000ff
        /*b5ec*/ 	.word	0x00000030
        /*b5f0*/ 	.short	0x0100
        /*b5f2*/ 	.byte	0x08
	.zero		1


	//   ....[6]....
        /*b5f4*/ 	.word	0x00000380
        /*b5f8*/ 	.word	0x000000ff
        /*b5fc*/ 	.word	0x00000018
        /*b600*/ 	.short	0x0100
        /*b602*/ 	.byte	0x08
	.zero		1


	//   ....[7]....
        /*b604*/ 	.word	0x00000390
        /*b608*/ 	.word	0x000000ff
        /*b60c*/ 	.word	0x00000038
        /*b610*/ 	.short	0x0100
        /*b612*/ 	.byte	0x08
	.zero		1


	//   ....[8]....
        /*b614*/ 	.word	0x00000620
        /*b618*/ 	.word	0x000000ff
        /*b61c*/ 	.word	0x00000050
        /*b620*/ 	.short	0x0100
        /*b622*/ 	.byte	0x10
	.zero		1


	//   ....[9]....
        /*b624*/ 	.word	0x000006c0
        /*b628*/ 	.word	0x000000ff
        /*b62c*/ 	.word	0x00000058
        /*b630*/ 	.short	0x0100
        /*b632*/ 	.byte	0x10
	.zero		1


	//   ....[10]....
        /*b634*/ 	.word	0x000013c0
        /*b638*/ 	.word	0x00000003
        /*b63c*/ 	.word	0x00000000
        /*b640*/ 	.short	0x010a
        /*b642*/ 	.byte	0x3f
	.zero		1


	//   ....[11]....
        /*b644*/ 	.word	0x00001400
        /*b648*/ 	.word	0x00000003
        /*b64c*/ 	.word	0x00000000
        /*b650*/ 	.short	0x010a
        /*b652*/ 	.byte	0x3f
	.zero		1


	//   ....[12]....
        /*b654*/ 	.word	0x00007320
        /*b658*/ 	.word	0x000000ff
        /*b65c*/ 	.word	0x00000000
        /*b660*/ 	.short	0x010a
        /*b662*/ 	.byte	0x04
	.zero		1


	//   ....[13]....
        /*b664*/ 	.word	0x00007360
        /*b668*/ 	.word	0x000000ff
        /*b66c*/ 	.word	0x00000000
        /*b670*/ 	.short	0x010a
        /*b672*/ 	.byte	0x04
	.zero		1


	//   ....[14]....
        /*b674*/ 	.word	0x0000cd00
        /*b678*/ 	.word	0x000000ff
        /*b67c*/ 	.word	0x00000000
        /*b680*/ 	.short	0x0101
        /*b682*/ 	.byte	0x04
	.zero		1


	//   ....[15]....
        /*b684*/ 	.word	0x0000ceb0
        /*b688*/ 	.word	0x000000ff
        /*b68c*/ 	.word	0x00000000
        /*b690*/ 	.short	0x0101
        /*b692*/ 	.byte	0x04
	.zero		1


	//   ....[16]....
        /*b694*/ 	.word	0x0003cb60
        /*b698*/ 	.word	0x0000000f
        /*b69c*/ 	.word	0x00000020
        /*b6a0*/ 	.short	0x010a
        /*b6a2*/ 	.byte	0x3f
	.zero		1


	//   ....[17]....
        /*b6a4*/ 	.word	0x0003cf40
        /*b6a8*/ 	.word	0x00000002
        /*b6ac*/ 	.word	0x00000058
        /*b6b0*/ 	.short	0x0101
        /*b6b2*/ 	.byte	0x3f
	.zero		1


	//   ....[18]....
        /*b6b4*/ 	.word	0x0003d6e0
        /*b6b8*/ 	.word	0x00000005
        /*b6bc*/ 	.word	0x00000000
        /*b6c0*/ 	.short	0x010a
        /*b6c2*/ 	.byte	0x3f
	.zero		1


	//   ....[19]....
        /*b6c4*/ 	.word	0x0003d770
        /*b6c8*/ 	.word	0x00000007
        /*b6cc*/ 	.word	0x00000000
        /*b6d0*/ 	.short	0x010a
        /*b6d2*/ 	.byte	0x3f
	.zero		1


	//   ....[20]....
        /*b6d4*/ 	.word	0x0003d800
        /*b6d8*/ 	.word	0x00000007
        /*b6dc*/ 	.word	0x00000000
        /*b6e0*/ 	.short	0x010a
        /*b6e2*/ 	.byte	0x3f
	.zero		1


	//   ....[21]....
        /*b6e4*/ 	.word	0x0003d890
        /*b6e8*/ 	.word	0x00000003
        /*b6ec*/ 	.word	0x00000000
        /*b6f0*/ 	.short	0x010a
        /*b6f2*/ 	.byte	0x3f
	.zero		1


	//   ....[22]....
        /*b6f4*/ 	.word	0x0003d8f0
        /*b6f8*/ 	.word	0x00000003
        /*b6fc*/ 	.word	0x00000000
        /*b700*/ 	.short	0x010a
        /*b702*/ 	.byte	0x3f
	.zero		1


	//   ....[23]....
        /*b704*/ 	.word	0x0003d950
        /*b708*/ 	.word	0x00000006
        /*b70c*/ 	.word	0x00000000
        /*b710*/ 	.short	0x010a
        /*b712*/ 	.byte	0x3f
	.zero		1


	//   ....[24]....
        /*b714*/ 	.word	0x0003da20
        /*b718*/ 	.word	0x0000000f
        /*b71c*/ 	.word	0x00000020
        /*b720*/ 	.short	0x010a
        /*b722*/ 	.byte	0x3f
	.zero		1


	//   ....[25]....
        /*b724*/ 	.word	0x0003daf0
        /*b728*/ 	.word	0x00000005
        /*b72c*/ 	.word	0x00000000
        /*b730*/ 	.short	0x010a
        /*b732*/ 	.byte	0x3f
	.zero		1


	//   ....[26]....
        /*b734*/ 	.word	0x0003db40
        /*b738*/ 	.word	0x00000007
        /*b73c*/ 	.word	0x00000000
        /*b740*/ 	.short	0x010a
        /*b742*/ 	.byte	0x3f
	.zero		1


	//   ....[27]....
        /*b744*/ 	.word	0x0003db90
        /*b748*/ 	.word	0x00000007
        /*b74c*/ 	.word	0x00000000
        /*b750*/ 	.short	0x010a
        /*b752*/ 	.byte	0x3f
	.zero		1


	//----- nvinfo : EIATTR_NUM_MBARRIERS
	.align		4
.L_37:
        /*b754*/ 	.byte	0x03, 0x38
        /*b756*/ 	.short	0x000a


	//----- nvinfo : EIATTR_EXIT_INSTR_OFFSETS
	.align		4
        /*b758*/ 	.byte	0x04, 0x1c
        /*b75a*/ 	.short	(.L_39 - .L_38)


	//   ....[0]....
.L_38:
        /*b75c*/ 	.word	0x00000720


	//   ....[1]....
        /*b760*/ 	.word	0x00001090


	//   ....[2]....
        /*b764*/ 	.word	0x0003c0e0


	//   ....[3]....
        /*b768*/ 	.word	0x0003c7f0


	//   ....[4]....
        /*b76c*/ 	.word	0x0003d8e0


	//----- nvinfo : EIATTR_MAX_THREADS
	.align		4
.L_39:
        /*b770*/ 	.byte	0x04, 0x05
        /*b772*/ 	.short	(.L_41 - .L_40)
.L_40:
        /*b774*/ 	.word	0x00000180
        /*b778*/ 	.word	0x00000001
        /*b77c*/ 	.word	0x00000001


	//----- nvinfo : EIATTR_CRS_STACK_SIZE
	.align		4
.L_41:
        /*b780*/ 	.byte	0x04, 0x1e
        /*b782*/ 	.short	(.L_43 - .L_42)
.L_42:
        /*b784*/ 	.word	0x00000000


	//----- nvinfo : EIATTR_CBANK_PARAM_SIZE
	.align		4
.L_43:
        /*b788*/ 	.byte	0x03, 0x19
        /*b78a*/ 	.short	0x0470


	//----- nvinfo : EIATTR_PARAM_CBANK
	.align		4
        /*b78c*/ 	.byte	0x04, 0x0a
        /*b78e*/ 	.short	(.L_45 - .L_44)
	.align		4
.L_44:
        /*b790*/ 	.word	index@(.nv.constant0._ZN7cutlass13device_kernelINS_4gemm6kernel13GemmUniversalIN4cute5tupleIJiiiiEEENS1_10collective13CollectiveMmaINS1_34MainloopSm90TmaGmmaWarpSpecializedILi4ENS5_IJNS4_1CILi1EEESB_SB_EEENS1_35KernelTmaWarpSpecializedCooperativeEEENS5_IJNSA_ILi512EEENSA_ILi224EEENSA_ILi32EEEEEENS_6half_tENS5_IJlSB_lEEESJ_SK_NS4_8TiledMMAINS4_8MMA_AtomIJNS4_4SM904GMMA25MMA_64x32x16_F32F16F16_SSILNSO_5MajorE0ELSQ_0ELNSO_7ScaleInE1ELSR_1EEEEEENS4_6LayoutINS5_IJNSA_ILi2EEESB_SB_EEENS5_IJSB_NSA_ILi0EEESX_EEEEENS5_IJNS4_10UnderscoreES10_S10_EEEEENS4_13SM90_TMA_LOADENS4_14ComposedLayoutINS4_7SwizzleILi2ELi4ELi3EEENS4_18smem_ptr_flag_bitsILi16EEENSU_INS5_IJNSA_ILi8EEESH_EEENS5_IJSH_SB_EEEEEEEvNS4_8identityES13_S1D_vS1E_EENS_8epilogue10collective6detail29Sm90TmaWarpSpecializedAdapterINS1H_15DefaultEpilogueISJ_SK_SK_NS1G_6thread17LinearCombinationISJ_Li1EffLNS1L_9ScaleType4KindE0ELNS_15FloatRoundStyleE2ESJ_EENS1_15EpilogueDefaultEEEEEvvEEEEvNT_6ParamsE)
        /*b794*/ 	.short	0x0210
        /*b796*/ 	.short	0x0470


	//----- nvinfo : EIATTR_SW_WAR
	.align		4
.L_45:
        /*b798*/ 	.byte	0x04, 0x36
        /*b79a*/ 	.short	(.L_47 - .L_46)
.L_46:
        /*b79c*/ 	.word	0x00000008
.L_47:


//--------------------- .nv.callgraph             --------------------------
	.section	.nv.callgraph,"",@"SHT_CUDA_CALLGRAPH"
	.align	4
	.sectionentsize	8
	.align		4
        /*0000*/ 	.word	0x00000000
	.align		4
        /*0004*/ 	.word	0xffffffff
	.align		4
        /*0008*/ 	.word	index@(_ZN7cutlass13device_kernelINS_4gemm6kernel13GemmUniversalIN4cute5tupleIJiiiiEEENS1_10collective13CollectiveMmaINS1_34MainloopSm90TmaGmmaWarpSpecializedILi4ENS5_IJNS4_1CILi1EEESB_SB_EEENS1_35KernelTmaWarpSpecializedCooperativeEEENS5_IJNSA_ILi512EEENSA_ILi224EEENSA_ILi32EEEEEENS_6half_tENS5_IJlSB_lEEESJ_SK_NS4_8TiledMMAINS4_8MMA_AtomIJNS4_4SM904GMMA25MMA_64x32x16_F32F16F16_SSILNSO_5MajorE0ELSQ_0ELNSO_7ScaleInE1ELSR_1EEEEEENS4_6LayoutINS5_IJNSA_ILi2EEESB_SB_EEENS5_IJSB_NSA_ILi0EEESX_EEEEENS5_IJNS4_10UnderscoreES10_S10_EEEEENS4_13SM90_TMA_LOADENS4_14ComposedLayoutINS4_7SwizzleILi2ELi4ELi3EEENS4_18smem_ptr_flag_bitsILi16EEENSU_INS5_IJNSA_ILi8EEESH_EEENS5_IJSH_SB_EEEEEEEvNS4_8identityES13_S1D_vS1E_EENS_8epilogue10collective6detail29Sm90TmaWarpSpecializedAdapterINS1H_15DefaultEpilogueISJ_SK_SK_NS1G_6thread17LinearCombinationISJ_Li1EffLNS1L_9ScaleType4KindE0ELNS_15FloatRoundStyleE2ESJ_EENS1_15EpilogueDefaultEEEEEvvEEEEvNT_6ParamsE)
	.align		4
        /*000c*/ 	.word	index@(__assertfail)
	.align		4
        /*0010*/ 	.word	0x00000000
	.align		4
        /*0014*/ 	.word	0xfffffffe
	.align		4
        /*0018*/ 	.word	0x00000000
	.align		4
        /*001c*/ 	.word	0xfffffffd
	.align		4
        /*0020*/ 	.word	0x00000000
	.align		4
        /*0024*/ 	.word	0xfffffffc


//--------------------- .nv.constant4             --------------------------
	.section	.nv.constant4,"a",@progbits
	.align	8
	.align		8
.nv.constant4:
        /*0000*/ 	.dword	__assertfail
	.align		8
        /*0008*/ 	.dword	__unnamed_1
	.align		8
        /*0010*/ 	.dword	_ZN39_INTERNAL_91642486_4_k_cu_0b836d1d_97894cuda3std3__45__cpo5beginE
	.align		8
        /*0018*/ 	.dword	_ZN39_INTERNAL_91642486_4_k_cu_0b836d1d_97894cuda3std3__45__cpo3endE
	.align		8
        /*0020*/ 	.dword	_ZN39_INTERNAL_91642486_4_k_cu_0b836d1d_97894cuda3std3__45__cpo6cbeginE
	.align		8
        /*0028*/ 	.dword	_ZN39_INTERNAL_91642486_4_k_cu_0b836d1d_97894cuda3std3__45__cpo4cendE
	.align		8
        /*0030*/ 	.dword	_ZN39_INTERNAL_91642486_4_k_cu_0b836d1d_97894cuda3std3__441_GLOBAL__N__91642486_4_k_cu_0b836d1d_97896ignoreE
	.align		8
        /*0038*/ 	.dword	_ZN39_INTERNAL_91642486_4_k_cu_0b836d1d_97894cuda3std3__419piecewise_constructE
	.align		8
        /*0040*/ 	.dword	_ZN39_INTERNAL_91642486_4_k_cu_0b836d1d_97894cuda3std3__48in_placeE
	.align		8
        /*0048*/ 	.dword	_ZN39_INTERNAL_91642486_4_k_cu_0b836d1d_97894cuda3std6ranges3__45__cpo4swapE
	.align		8
        /*0050*/ 	.dword	_ZN39_INTERNAL_91642486_4_k_cu_0b836d1d_97894cuda3std6ranges3__45__cpo9iter_moveE
	.align		8
        /*0058*/ 	.dword	_ZN39_INTERNAL_91642486_4_k_cu_0b836d1d_97894cute7productE
	.align		8
        /*0060*/ 	.dword	_ZN39_INTERNAL_91642486_4_k_cu_0b836d1d_97894cute1_E
	.align		8
        /*0068*/ 	.dword	$str$22
	.align		8
        /*0070*/ 	.dword	$str$23


//--------------------- .text._ZN7cutlass13device_kernelINS_4gemm6kernel13GemmUniversalIN4cute5tupleIJiiiiEEENS1_10collective13CollectiveMmaINS1_34MainloopSm90TmaGmmaWarpSpecializedILi4ENS5_IJNS4_1CILi1EEESB_SB_EEENS1_35KernelTmaWarpSpecializedCooperativeEEENS5_IJNSA_ILi512EEENSA_ILi224EEENSA_ILi32EEEEEENS_6half_tENS5_IJlSB_lEEESJ_SK_NS4_8TiledMMAINS4_8MMA_AtomIJNS4_4SM904GMMA25MMA_64x32x16_F32F16F16_SSILNSO_5MajorE0ELSQ_0ELNSO_7ScaleInE1ELSR_1EEEEEENS4_6LayoutINS5_IJNSA_ILi2EEESB_SB_EEENS5_IJSB_NSA_ILi0EEESX_EEEEENS5_IJNS4_10UnderscoreES10_S10_EEEEENS4_13SM90_TMA_LOADENS4_14ComposedLayoutINS4_7SwizzleILi2ELi4ELi3EEENS4_18smem_ptr_flag_bitsILi16EEENSU_INS5_IJNSA_ILi8EEESH_EEENS5_IJSH_SB_EEEEEEEvNS4_8identityES13_S1D_vS1E_EENS_8epilogue10collective6detail29Sm90TmaWarpSpecializedAdapterINS1H_15DefaultEpilogueISJ_SK_SK_NS1G_6thread17LinearCombinationISJ_Li1EffLNS1L_9ScaleType4KindE0ELNS_15FloatRoundStyleE2ESJ_EENS1_15EpilogueDefaultEEEEEvvEEEEvNT_6ParamsE --------------------------
	.section	.text._ZN7cutlass13device_kernelINS_4gemm6kernel13GemmUniversalIN4cute5tupleIJiiiiEEENS1_10collective13CollectiveMmaINS1_34MainloopSm90TmaGmmaWarpSpecializedILi4ENS5_IJNS4_1CILi1EEESB_SB_EEENS1_35KernelTmaWarpSpecializedCooperativeEEENS5_IJNSA_ILi512EEENSA_ILi224EEENSA_ILi32EEEEEENS_6half_tENS5_IJlSB_lEEESJ_SK_NS4_8TiledMMAINS4_8MMA_AtomIJNS4_4SM904GMMA25MMA_64x32x16_F32F16F16_SSILNSO_5MajorE0ELSQ_0ELNSO_7ScaleInE1ELSR_1EEEEEENS4_6LayoutINS5_IJNSA_ILi2EEESB_SB_EEENS5_IJSB_NSA_ILi0EEESX_EEEEENS5_IJNS4_10UnderscoreES10_S10_EEEEENS4_13SM90_TMA_LOADENS4_14ComposedLayoutINS4_7SwizzleILi2ELi4ELi3EEENS4_18smem_ptr_flag_bitsILi16EEENSU_INS5_IJNSA_ILi8EEESH_EEENS5_IJSH_SB_EEEEEEEvNS4_8identityES13_S1D_vS1E_EENS_8epilogue10collective6detail29Sm90TmaWarpSpecializedAdapterINS1H_15DefaultEpilogueISJ_SK_SK_NS1G_6thread17LinearCombinationISJ_Li1EffLNS1L_9ScaleType4KindE0ELNS_15FloatRoundStyleE2ESJ_EENS1_15EpilogueDefaultEEEEEvvEEEEvNT_6ParamsE,"ax",@progbits
	.align	128
.text._ZN7cutlass13device_kernelINS_4gemm6kernel13GemmUniversalIN4cute5tupleIJiiiiEEENS1_10collective13CollectiveMmaINS1_34MainloopSm90TmaGmmaWarpSpecializedILi4ENS5_IJNS4_1CILi1EEESB_SB_EEENS1_35KernelTmaWarpSpecializedCooperativeEEENS5_IJNSA_ILi512EEENSA_ILi224EEENSA_ILi32EEEEEENS_6half_tENS5_IJlSB_lEEESJ_SK_NS4_8TiledMMAINS4_8MMA_AtomIJNS4_4SM904GMMA25MMA_64x32x16_F32F16F16_SSILNSO_5MajorE0ELSQ_0ELNSO_7ScaleInE1ELSR_1EEEEEENS4_6LayoutINS5_IJNSA_ILi2EEESB_SB_EEENS5_IJSB_NSA_ILi0EEESX_EEEEENS5_IJNS4_10UnderscoreES10_S10_EEEEENS4_13SM90_TMA_LOADENS4_14ComposedLayoutINS4_7SwizzleILi2ELi4ELi3EEENS4_18smem_ptr_flag_bitsILi16EEENSU_INS5_IJNSA_ILi8EEESH_EEENS5_IJSH_SB_EEEEEEEvNS4_8identityES13_S1D_vS1E_EENS_8epilogue10collective6detail29Sm90TmaWarpSpecializedAdapterINS1H_15DefaultEpilogueISJ_SK_SK_NS1G_6thread17LinearCombinationISJ_Li1EffLNS1L_9ScaleType4KindE0ELNS_15FloatRoundStyleE2ESJ_EENS1_15EpilogueDefaultEEEEEvvEEEEvNT_6ParamsE:
        .type           _ZN7cutlass13device_kernelINS_4gemm6kernel13GemmUniversalIN4cute5tupleIJiiiiEEENS1_10collective13CollectiveMmaINS1_34MainloopSm90TmaGmmaWarpSpecializedILi4ENS5_IJNS4_1CILi1EEESB_SB_EEENS1_35KernelTmaWarpSpecializedCooperativeEEENS5_IJNSA_ILi512EEENSA_ILi224EEENSA_ILi32EEEEEENS_6half_tENS5_IJlSB_lEEESJ_SK_NS4_8TiledMMAINS4_8MMA_AtomIJNS4_4SM904GMMA25MMA_64x32x16_F32F16F16_SSILNSO_5MajorE0ELSQ_0ELNSO_7ScaleInE1ELSR_1EEEEEENS4_6LayoutINS5_IJNSA_ILi2EEESB_SB_EEENS5_IJSB_NSA_ILi0EEESX_EEEEENS5_IJNS4_10UnderscoreES10_S10_EEEEENS4_13SM90_TMA_LOADENS4_14ComposedLayoutINS4_7SwizzleILi2ELi4ELi3EEENS4_18smem_ptr_flag_bitsILi16EEENSU_INS5_IJNSA_ILi8EEESH_EEENS5_IJSH_SB_EEEEEEEvNS4_8identityES13_S1D_vS1E_EENS_8epilogue10collective6detail29Sm90TmaWarpSpecializedAdapterINS1H_15DefaultEpilogueISJ_SK_SK_NS1G_6thread17LinearCombinationISJ_Li1EffLNS1L_9ScaleType4KindE0ELNS_15FloatRoundStyleE2ESJ_EENS1_15EpilogueDefaultEEEEEvvEEEEvNT_6ParamsE,@function
        .size           _ZN7cutlass13device_kernelINS_4gemm6kernel13GemmUniversalIN4cute5tupleIJiiiiEEENS1_10collective13CollectiveMmaINS1_34MainloopSm90TmaGmmaWarpSpecializedILi4ENS5_IJNS4_1CILi1EEESB_SB_EEENS1_35KernelTmaWarpSpecializedCooperativeEEENS5_IJNSA_ILi512EEENSA_ILi224EEENSA_ILi32EEEEEENS_6half_tENS5_IJlSB_lEEESJ_SK_NS4_8TiledMMAINS4_8MMA_AtomIJNS4_4SM904GMMA25MMA_64x32x16_F32F16F16_SSILNSO_5MajorE0ELSQ_0ELNSO_7ScaleInE1ELSR_1EEEEEENS4_6LayoutINS5_IJNSA_ILi2EEESB_SB_EEENS5_IJSB_NSA_ILi0EEESX_EEEEENS5_IJNS4_10UnderscoreES10_S10_EEEEENS4_13SM90_TMA_LOADENS4_14ComposedLayoutINS4_7SwizzleILi2ELi4ELi3EEENS4_18smem_ptr_flag_bitsILi16EEENSU_INS5_IJNSA_ILi8EEESH_EEENS5_IJSH_SB_EEEEEEEvNS4_8identityES13_S1D_vS1E_EENS_8epilogue10collective6detail29Sm90TmaWarpSpecializedAdapterINS1H_15DefaultEpilogueISJ_SK_SK_NS1G_6thread17LinearCombinationISJ_Li1EffLNS1L_9ScaleType4KindE0ELNS_15FloatRoundStyleE2ESJ_EENS1_15EpilogueDefaultEEEEEvvEEEEvNT_6ParamsE,(.L_x_956 - _ZN7cutlass13device_kernelINS_4gemm6kernel13GemmUniversalIN4cute5tupleIJiiiiEEENS1_10collective13CollectiveMmaINS1_34MainloopSm90TmaGmmaWarpSpecializedILi4ENS5_IJNS4_1CILi1EEESB_SB_EEENS1_35KernelTmaWarpSpecializedCooperativeEEENS5_IJNSA_ILi512EEENSA_ILi224EEENSA_ILi32EEEEEENS_6half_tENS5_IJlSB_lEEESJ_SK_NS4_8TiledMMAINS4_8MMA_AtomIJNS4_4SM904GMMA25MMA_64x32x16_F32F16F16_SSILNSO_5MajorE0ELSQ_0ELNSO_7ScaleInE1ELSR_1EEEEEENS4_6LayoutINS5_IJNSA_ILi2EEESB_SB_EEENS5_IJSB_NSA_ILi0EEESX_EEEEENS5_IJNS4_10UnderscoreES10_S10_EEEEENS4_13SM90_TMA_LOADENS4_14ComposedLayoutINS4_7SwizzleILi2ELi4ELi3EEENS4_18smem_ptr_flag_bitsILi16EEENSU_INS5_IJNSA_ILi8EEESH_EEENS5_IJSH_SB_EEEEEEEvNS4_8identityES13_S1D_vS1E_EENS_8epilogue10collective6detail29Sm90TmaWarpSpecializedAdapterINS1H_15DefaultEpilogueISJ_SK_SK_NS1G_6thread17LinearCombinationISJ_Li1EffLNS1L_9ScaleType4KindE0ELNS_15FloatRoundStyleE2ESJ_EENS1_15EpilogueDefaultEEEEEvvEEEEvNT_6ParamsE)
        .other          _ZN7cutlass13device_kernelINS_4gemm6kernel13GemmUniversalIN4cute5tupleIJiiiiEEENS1_10collective13CollectiveMmaINS1_34MainloopSm90TmaGmmaWarpSpecializedILi4ENS5_IJNS4_1CILi1EEESB_SB_EEENS1_35KernelTmaWarpSpecializedCooperativeEEENS5_IJNSA_ILi512EEENSA_ILi224EEENSA_ILi32EEEEEENS_6half_tENS5_IJlSB_lEEESJ_SK_NS4_8TiledMMAINS4_8MMA_AtomIJNS4_4SM904GMMA25MMA_64x32x16_F32F16F16_SSILNSO_5MajorE0ELSQ_0ELNSO_7ScaleInE1ELSR_1EEEEEENS4_6LayoutINS5_IJNSA_ILi2EEESB_SB_EEENS5_IJSB_NSA_ILi0EEESX_EEEEENS5_IJNS4_10UnderscoreES10_S10_EEEEENS4_13SM90_TMA_LOADENS4_14ComposedLayoutINS4_7SwizzleILi2ELi4ELi3EEENS4_18smem_ptr_flag_bitsILi16EEENSU_INS5_IJNSA_ILi8EEESH_EEENS5_IJSH_SB_EEEEEEEvNS4_8identityES13_S1D_vS1E_EENS_8epilogue10collective6detail29Sm90TmaWarpSpecializedAdapterINS1H_15DefaultEpilogueISJ_SK_SK_NS1G_6thread17LinearCombinationISJ_Li1EffLNS1L_9ScaleType4KindE0ELNS_15FloatRoundStyleE2ESJ_EENS1_15EpilogueDefaultEEEEEvvEEEEvNT_6ParamsE,@"STO_CUDA_ENTRY STV_DEFAULT"
_ZN7cutlass13device_kernelINS_4gemm6kernel13GemmUniversalIN4cute5tupleIJiiiiEEENS1_10collective13CollectiveMmaINS1_34MainloopSm90TmaGmmaWarpSpecializedILi4ENS5_IJNS4_1CILi1EEESB_SB_EEENS1_35KernelTmaWarpSpecializedCooperativeEEENS5_IJNSA_ILi512EEENSA_ILi224EEENSA_ILi32EEEEEENS_6half_tENS5_IJlSB_lEEESJ_SK_NS4_8TiledMMAINS4_8MMA_AtomIJNS4_4SM904GMMA25MMA_64x32x16_F32F16F16_SSILNSO_5MajorE0ELSQ_0ELNSO_7ScaleInE1ELSR_1EEEEEENS4_6LayoutINS5_IJNSA_ILi2EEESB_SB_EEENS5_IJSB_NSA_ILi0EEESX_EEEEENS5_IJNS4_10UnderscoreES10_S10_EEEEENS4_13SM90_TMA_LOADENS4_14ComposedLayoutINS4_7SwizzleILi2ELi4ELi3EEENS4_18smem_ptr_flag_bitsILi16EEENSU_INS5_IJNSA_ILi8EEESH_EEENS5_IJSH_SB_EEEEEEEvNS4_8identityES13_S1D_vS1E_EENS_8epilogue10collective6detail29Sm90TmaWarpSpecializedAdapterINS1H_15DefaultEpilogueISJ_SK_SK_NS1G_6thread17LinearCombinationISJ_Li1EffLNS1L_9ScaleType4KindE0ELNS_15FloatRoundStyleE2ESJ_EENS1_15EpilogueDefaultEEEEEvvEEEEvNT_6ParamsE:
[----:B------:R-:W0:Y:S02]  /*0000*/  LDC R1, c[0x0][0x28] ;  /* 0x00000a00ff017b82 */ /* 0x000e240000000800 */
[----:B0-----:R-:W-:Y:S01]  /*0010*/  VIADD R1, R1, 0xfffff788 ;  /* 0xfffff78801017836 */ /* 0x001fe20000000000 */
[----:B------:R-:W0:Y:S01]  /*0020*/  S2R R2, SR_TID.X ;  /* 0x0000000000027919 */ /* 0x000e220000002100 */
[----:B------:R-:W-:Y:S01]  /*0030*/  ELECT P0, URZ, PT ;  /* 0x00000000003f782f */ /* 0x000fe20003800000 */
[----:B------:R-:W-:Y:S01]  /*0040*/  BSSY B0, `(.L_x_0) ;  /* 0x0000015000007945 */ /* 0x000fe20003800000 */
[--C-:B0-----:R-:W-:Y:S02]  /*0050*/  SHF.R.U32.HI R0, RZ, 0x5, R2.reuse ;  /* 0x00000005ff007819 */ /* 0x101fe40000011602 */
[----:B------:R-:W-:-:S03]  /*0060*/  SHF.R.U32.HI R2, RZ, 0x7, R2 ;  /* 0x00000007ff027819 */ /* 0x000fc60000011602 */
[----:B------:R-:W0:Y:S04]  /*0070*/  SHFL.IDX PT, R3, R0, RZ, 0x1f ;  /* 0x00001fff00037589 */ /* 0x000e2800000e0000 */
[----:B------:R-:W1:Y:S01]  /*0080*/  SHFL.IDX PT, R2, R2, RZ, 0x1f ;  /* 0x00001fff02027589 */ /* 0x000e6200000e0000 */
[----:B0-----:R-:W-:Y:S02]  /*0090*/  R2UR UR10, R3 ;  /* 0x00000000030a72ca */ /* 0x001fe400000e0000 */
[----:B-1----:R-:W-:-:S11]  /*00a0*/  R2UR UR5, R2 ;  /* 0x00000000020572ca */ /* 0x002fd600000e0000 */
[----:B------:R-:W-:Y:S02]  /*00b0*/  USHF.R.S32.HI UR4, URZ, 0x1f, UR10 ;  /* 0x0000001f3f047899 */ /* 0x000fe4000801140a */
[----:B------:R-:W-:Y:S02]  /*00c0*/  ISETP.NE.OR P0, PT, RZ, UR10, !P0 ;  /* 0x0000000aff007c0c */ /* 0x000fe4000c705670 */
[----:B------:R-:W-:-:S04]  /*00d0*/  ULEA.HI UR4, UR4, UR10, URZ, 0x2 ;  /* 0x0000000a04047291 */ /* 0x000fc8000f8f103f */
[----:B------:R-:W-:-:S04]  /*00e0*/  ULOP3.LUT UR4, UR4, 0xfffffffc, URZ, 0xc0, !UPT ;  /* 0xfffffffc04047892 */ /* 0x000fc8000f8ec03f */
[----:B------:R-:W-:-:S03]  /*00f0*/  UIADD3 UR10, UR10, -UR4, URZ ;  /* 0x800000040a0a7290 */ /* 0x000fc6000fffe03f */
[----:B------:R-:W-:Y:S09]  /*0100*/  @P0 BRA `(.L_x_1) ;  /* 0x0000000000200947 */ /* 0x000ff20003800000 */
[----:B------:R-:W-:Y:S02]  /*0110*/  ULDC.64 UR6, c[0x0][0x198] ;  /* 0x0000660000067ab9 */ /* 0x000fe40000000a00 */
[----:B------:R-:W-:Y:S02]  /*0120*/  UIADD3 UR8, UP0, UR6, 0xf0, URZ ;  /* 0x000000f006087890 */ /* 0x000fe4000ff1e03f */
[----:B------:R-:W-:Y:S02]  /*0130*/  UIADD3 UR6, UP1, UR6, 0x1f0, URZ ;  /* 0x000001f006067890 */ /* 0x000fe4000ff3e03f */
[----:B------:R-:W-:Y:S02]  /*0140*/  UIADD3.X UR9, URZ, UR7, URZ, UP0, !UPT ;  /* 0x000000073f097290 */ /* 0x000fe400087fe43f */
[----:B------:R-:W-:-:S07]  /*0150*/  UIADD3.X UR7, URZ, UR7, URZ, UP1, !UPT ;  /* 0x000000073f077290 */ /* 0x000fce0008ffe43f */
[----:B------:R0:W-:Y:S02]  /*0160*/  UTMACCTL.PF [UR8] ;  /* 0x00000000080079b9 */ /* 0x0001e40008040000 */
[----:B------:R0:W-:Y:S02]  /*0170*/  UTMACCTL.PF [UR6] ;  /* 0x00000000060079b9 */ /* 0x0001e40008040000 */
[----:B0-----:R-:W-:Y:S01]  /*0180*/  NOP ;  /* 0x0000000000007918 */ /* 0x001fe20000000000 */
.L_x_1:
[----:B------:R-:W-:Y:S05]  /*0190*/  BSYNC B0 ;  /* 0x0000000000007941 */ /* 0x000fea0003800000 */
.L_x_0:
[----:B------:R-:W0:Y:S01]  /*01a0*/  SHFL.IDX PT, R2, R0, RZ, 0x1f ;  /* 0x00001fff00027589 */ /* 0x000e2200000e0000 */
[----:B------:R-:W-:Y:S01]  /*01b0*/  UISETP.NE.AND UP0, UPT, UR10, 0x3, UPT ;  /* 0x000000030a00788c */ /* 0x000fe2000bf05270 */
[----:B------:R-:W-:Y:S01]  /*01c0*/  ISETP.NE.AND P1, PT, RZ, UR5, PT ;  /* 0x00000005ff007c0c */ /* 0x000fe2000bf25270 */
[----:B------:R-:W-:Y:S02]  /*01d0*/  UIADD3 UR18, UR5, -0x1, URZ ;  /* 0xffffffff05127890 */ /* 0x000fe4000fffe03f */
[----:B------:R-:W-:Y:S02]  /*01e0*/  UISETP.EQ.OR UP0, UPT, UR10, URZ, !UP0 ;  /* 0x0000003f0a00728c */ /* 0x000fe4000c702670 */
[----:B------:R-:W-:Y:S02]  /*01f0*/  UISETP.GE.U32.AND UP1, UPT, UR18, 0x2, UPT ;  /* 0x000000021200788c */ /* 0x000fe4000bf26070 */
[----:B------:R-:W-:-:S04]  /*0200*/  UISETP.EQ.AND UP0, UPT, UR5, URZ, UP0 ;  /* 0x0000003f0500728c */ /* 0x000fc80008702270 */
[----:B------:R-:W-:-:S04]  /*0210*/  USEL UR38, URZ, 0x1, !UP0 ;  /* 0x000000013f267887 */ /* 0x000fc8000c000000 */
[----:B------:R-:W-:Y:S01]  /*0220*/  USEL UR38, UR38, 0x2, UP1 ;  /* 0x0000000226267887 */ /* 0x000fe20008800000 */
[----:B0-----:R-:W-:-:S13]  /*0230*/  ISETP.NE.AND P0, PT, R2, RZ, PT ;  /* 0x000000ff0200720c */ /* 0x001fda0003f05270 */
[----:B------:R-:W-:Y:S05]  /*0240*/  @P0 BRA `(.L_x_2) ;  /* 0x0000000000580947 */ /* 0x000fea0003800000 */
[----:B------:R-:W0:Y:S01]  /*0250*/  S2UR UR8, SR_CgaCtaId ;  /* 0x00000000000879c3 */ /* 0x000e220000008800 */
[----:B------:R-:W-:Y:S01]  /*0260*/  UMOV UR4, 0x400 ;  /* 0x0000040000047882 */ /* 0x000fe20000000000 */
[----:B------:R-:W-:Y:S01]  /*0270*/  UMOV UR5, 0x1 ;  /* 0x0000000100057882 */ /* 0x000fe20000000000 */
[----:B------:R-:W-:Y:S01]  /*0280*/  UMOV UR6, 0x100 ;  /* 0x0000010000067882 */ /* 0x000fe20000000000 */
[----:B------:R-:W-:Y:S01]  /*0290*/  ELECT P0, URZ, PT ;  /* 0x00000000003f782f */ /* 0x000fe20003800000 */
[----:B------:R-:W-:-:S04]  /*02a0*/  UIADD3 UR6, -UR6, 0x100000, URZ ;  /* 0x0010000006067890 */ /* 0x000fc8000fffe13f */
[----:B------:R-:W-:Y:S02]  /*02b0*/  USHF.L.U32 UR7, UR6, 0xb, URZ ;  /* 0x0000000b06077899 */ /* 0x000fe4000800063f */
[----:B------:R-:W-:Y:S02]  /*02c0*/  USHF.L.U32 UR6, UR6, 0x1, URZ ;  /* 0x0000000106067899 */ /* 0x000fe4000800063f */
[----:B0-----:R-:W-:Y:S02]  /*02d0*/  ULEA UR8, UR8, UR4, 0x18 ;  /* 0x0000000408087291 */ /* 0x001fe4000f8ec03f */
[----:B------:R-:W-:-:S04]  /*02e0*/  UIADD3 UR4, -UR5, 0x100000, URZ ;  /* 0x0010000005047890 */ /* 0x000fc8000fffe13f */
[----:B------:R-:W-:Y:S02]  /*02f0*/  USHF.L.U32 UR5, UR4, 0xb, URZ ;  /* 0x0000000b04057899 */ /* 0x000fe4000800063f */
[----:B------:R-:W-:Y:S01]  /*0300*/  USHF.L.U32 UR4, UR4, 0x1, URZ ;  /* 0x0000000104047899 */ /* 0x000fe2000800063f */
[----:B------:R-:W0:Y:S11]  /*0310*/  FENCE.VIEW.ASYNC.S ;  /* 0x00000000000073c6 */ /* 0x000e360000000000 */
[----:B0-----:R0:W1:Y:S01]  /*0320*/  SYNCS.EXCH.64 URZ, [UR8], UR4 ;  /* 0x00000004083f75b2 */ /* 0x0010620008000100 */
[----:B------:R0:W2:Y:S01]  /*0330*/  SYNCS.EXCH.64 URZ, [UR8+0x20], UR6 ;  /* 0x00002006083f75b2 */ /* 0x0000a20008000100 */
[----:B------:R0:W3:Y:S01]  /*0340*/  SYNCS.EXCH.64 URZ, [UR8+0x8], UR4 ;  /* 0x00000804083f75b2 */ /* 0x0000e20008000100 */
[----:B------:R0:W4:Y:S01]  /*0350*/  SYNCS.EXCH.64 URZ, [UR8+0x28], UR6 ;  /* 0x00002806083f75b2 */ /* 0x0001220008000100 */
[----:B------:R0:W0:Y:S01]  /*0360*/  SYNCS.EXCH.64 URZ, [UR8+0x10], UR4 ;  /* 0x00001004083f75b2 */ /* 0x0000220008000100 */
[----:B------:R0:W0:Y:S01]  /*0370*/  SYNCS.EXCH.64 URZ, [UR8+0x30], UR6 ;  /* 0x00003006083f75b2 */ /* 0x0000220008000100 */
[----:B------:R0:W0:Y:S01]  /*0380*/  SYNCS.EXCH.64 URZ, [UR8+0x18], UR4 ;  /* 0x00001804083f75b2 */ /* 0x0000220008000100 */
[----:B------:R0:W0:Y:S01]  /*0390*/  SYNCS.EXCH.64 URZ, [UR8+0x38], UR6 ;  /* 0x00003806083f75b2 */ /* 0x0000220008000100 */
[----:B------:R-:W-:Y:S01]  /*03a0*/  NOP ;  /* 0x0000000000007918 */ /* 0x000fe20000000000 */
.L_x_2:
[----:B------:R-:W5:Y:S01]  /*03b0*/  SHFL.IDX PT, R0, R0, RZ, 0x1f ;  /* 0x00001fff00007589 */ /* 0x000f6200000e0000 */
[----:B------:R-:W-:Y:S01]  /*03c0*/  ELECT P0, URZ, PT ;  /* 0x00000000003f782f */ /* 0x000fe20003800000 */
[----:B------:R-:W1:Y:S01]  /*03d0*/  S2UR UR17, SR_CTAID.Y ;  /* 0x00000000001179c3 */ /* 0x000e620000002600 */
[----:B0-----:R-:W-:Y:S01]  /*03e0*/  ULDC UR5, c[0x0][0x65c] ;  /* 0x0001970000057ab9 */ /* 0x001fe20000000800 */
[----:B------:R-:W-:Y:S01]  /*03f0*/  UMOV UR12, 0x20 ;  /* 0x00000020000c7882 */ /* 0x000fe20000000000 */
[----:B------:R-:W-:Y:S01]  /*0400*/  UISETP.NE.AND UP2, UPT, UR5, 0x1, UPT ;  /* 0x000000010500788c */ /* 0x000fe2000bf45270 */
[----:B------:R-:W-:Y:S01]  /*0410*/  NOP ;  /* 0x0000000000007918 */ /* 0x000fe20000000000 */
[----:B------:R-:W-:Y:S02]  /*0420*/  NOP ;  /* 0x0000000000007918 */ /* 0x000fe40000000000 */
[----:B------:R-:W-:Y:S01]  /*0430*/  UP2UR UR39, UPR, URZ, 0x4 ;  /* 0x000000043f277883 */ /* 0x000fe20008000000 */
[----:B------:R-:W0:Y:S01]  /*0440*/  S2UR UR4, SR_CTAID.X ;  /* 0x00000000000479c3 */ /* 0x000e220000002500 */
[----:B------:R-:W-:-:S02]  /*0450*/  PLOP3.LUT P2, PT, PT, PT, UP2, 0x80, 0x0 ;  /* 0x000000000000781c */ /* 0x000fc40003f4f028 */
[----:B------:R-:W-:Y:S02]  /*0460*/  PLOP3.LUT P4, PT, PT, PT, UP2, 0x80, 0x0 ;  /* 0x000000000000781c */ /* 0x000fe40003f8f028 */
[----:B------:R-:W-:Y:S01]  /*0470*/  PLOP3.LUT P3, PT, PT, PT, UP2, 0x80, 0x0 ;  /* 0x000000000000781c */ /* 0x000fe20003f6f028 */
[----:B------:R-:W-:Y:S01]  /*0480*/  @UP2 ULDC UR14, c[0x0][0x10] ;  /* 0x00000400000e2ab9 */ /* 0x000fe20000000800 */
[----:B------:R-:W-:Y:S01]  /*0490*/  @UP2 UMOV UR9, URZ ;  /* 0x0000003f00092c82 */ /* 0x000fe20008000000 */
[----:B------:R-:W-:Y:S01]  /*04a0*/  @!UP2 ULDC UR11, c[0x0][0xc] ;  /* 0x00000300000baab9 */ /* 0x000fe20000000800 */
[----:B-----5:R-:W-:Y:S01]  /*04b0*/  ISETP.NE.OR P0, PT, R0, RZ, !P0 ;  /* 0x000000ff0000720c */ /* 0x020fe20004705670 */
[----:B-1----:R-:W-:Y:S02]  /*04c0*/  @UP2 UMOV UR7, UR17 ;  /* 0x0000001100072c82 */ /* 0x002fe40008000000 */
[----:B------:R-:W-:Y:S01]  /*04d0*/  @UP2 UMOV UR8, UR7 ;  /* 0x0000000700082c82 */ /* 0x000fe20008000000 */
[----:B------:R-:W-:Y:S01]  /*04e0*/  @!UP2 UMOV UR7, UR17 ;  /* 0x000000110007ac82 */ /* 0x000fe20008000000 */
[----:B0-----:R-:W-:-:S08]  /*04f0*/  @UP2 UIMAD.WIDE.U32 UR14, UR4, UR14, UR8 ;  /* 0x0000000e040e22a5 */ /* 0x001fd0000f8e0008 */
[----:B------:R-:W-:Y:S01]  /*0500*/  VOTEU.ALL UP0, P0 ;  /* 0x00000000003f7886 */ /* 0x000fe20000000000 */
[----:B------:R-:W-:Y:S01]  /*0510*/  VOTEU.ALL UP1, P0 ;  /* 0x00000000003f7886 */ /* 0x000fe20000020000 */
[----:B------:R-:W-:-:S03]  /*0520*/  IMAD.U32 R2, RZ, RZ, UR14 ;  /* 0x0000000eff027e24 */ /* 0x000fc6000f8e00ff */
[----:B------:R-:W0:Y:S01]  /*0530*/  @!UP0 S2UR UR6, SR_CgaCtaId ;  /* 0x00000000000689c3 */ /* 0x000e220000008800 */
[----:B------:R-:W-:Y:S01]  /*0540*/  @!UP0 UMOV UR5, 0x400 ;  /* 0x0000040000058882 */ /* 0x000fe20000000000 */
[----:B------:R-:W-:-:S04]  /*0550*/  @!UP0 UIADD3 UR12, -UR12, 0x100000, URZ ;  /* 0x001000000c0c8890 */ /* 0x000fc8000fffe13f */
[----:B------:R-:W-:Y:S02]  /*0560*/  @!UP0 USHF.L.U32 UR13, UR12, 0xb, URZ ;  /* 0x0000000b0c0d8899 */ /* 0x000fe4000800063f */
[----:B------:R-:W-:Y:S01]  /*0570*/  @!UP0 USHF.L.U32 UR12, UR12, 0x1, URZ ;  /* 0x000000010c0c8899 */ /* 0x000fe2000800063f */
[----:B------:R-:W-:Y:S01]  /*0580*/  IMAD.U32 R3, RZ, RZ, UR15 ;  /* 0x0000000fff037e24 */ /* 0x000fe2000f8e00ff */
[----:B0-----:R-:W-:Y:S01]  /*0590*/  @!UP0 ULEA UR16, UR6, UR5, 0x18 ;  /* 0x0000000506108291 */ /* 0x001fe2000f8ec03f */
[----:B------:R-:W-:Y:S01]  /*05a0*/  VOTEU.ALL UP0, P0 ;  /* 0x00000000003f7886 */ /* 0x000fe20000000000 */
[----:B------:R-:W-:Y:S01]  /*05b0*/  PLOP3.LUT P0, PT, PT, PT, UP2, 0x80, 0x0 ;  /* 0x000000000000781c */ /* 0x000fe20003f0f028 */
[----:B------:R-:W-:Y:S01]  /*05c0*/  UMOV UR5, URZ ;  /* 0x0000003f00057c82 */ /* 0x000fe20008000000 */
[----:B------:R-:W-:Y:S01]  /*05d0*/  @UP2 UMOV UR6, URZ ;  /* 0x0000003f00062c82 */ /* 0x000fe20008000000 */
[----:B------:R-:W-:Y:S02]  /*05e0*/  @!UP2 UIMAD.WIDE.U32 UR8, UR11, UR7, UR4 ;  /* 0x000000070b08a2a5 */ /* 0x000fe4000f8e0004 */
[----:B------:R-:W-:-:S04]  /*05f0*/  @UP2 UIADD3 UR6, UR15, UR6, URZ ;  /* 0x000000060f062290 */ /* 0x000fc8000fffe03f */
[----:B------:R-:W-:Y:S01]  /*0600*/  IMAD.U32 R5, RZ, RZ, UR9 ;  /* 0x00000009ff057e24 */ /* 0x000fe2000f8e00ff */
[----:B------:R-:W0:Y:S02]  /*0610*/  FENCE.VIEW.ASYNC.S ;  /* 0x00000000000073c6 */ /* 0x000e240000000000 */
[----:B0-----:R0:W2:Y:S01]  /*0620*/  @!UP0 SYNCS.EXCH.64 URZ, [UR16+0x50], UR12 ;  /* 0x0000500c103f85b2 */ /* 0x0010a20008000100 */
[----:B------:R-:W-:Y:S02]  /*0630*/  @P2 IMAD.U32 R6, RZ, RZ, UR6 ;  /* 0x00000006ff062e24 */ /* 0x000fe4000f8e00ff */
[----:B------:R-:W-:Y:S02]  /*0640*/  @P0 IMAD.MOV.U32 R7, RZ, RZ, R2 ;  /* 0x000000ffff070224 */ /* 0x000fe400078e0002 */
[----:B------:R-:W-:Y:S02]  /*0650*/  IMAD.U32 R2, RZ, RZ, UR8 ;  /* 0x00000008ff027e24 */ /* 0x000fe4000f8e00ff */
[----:B------:R-:W-:-:S02]  /*0660*/  @!P4 IMAD.MOV.U32 R6, RZ, RZ, R5 ;  /* 0x000000ffff06c224 */ /* 0x000fc400078e0005 */
[----:B------:R-:W-:Y:S02]  /*0670*/  @!P3 IMAD.MOV.U32 R7, RZ, RZ, R2 ;  /* 0x000000ffff07b224 */ /* 0x000fe400078e0002 */
[----:B------:R-:W-:Y:S01]  /*0680*/  IMAD.U32 R3, RZ, RZ, UR9 ;  /* 0x00000009ff037e24 */ /* 0x000fe2000f8e00ff */
[----:B------:R0:W-:Y:S01]  /*0690*/  STL [R1+0x3e8], R6 ;  /* 0x0003e80601007387 */ /* 0x0001e20000100800 */
[----:B------:R-:W-:-:S03]  /*06a0*/  IMAD.U32 R4, RZ, RZ, UR8 ;  /* 0x00000008ff047e24 */ /* 0x000fc6000f8e00ff */
[----:B------:R0:W-:Y:S01]  /*06b0*/  STL [R1+0x3ec], R7 ;  /* 0x0003ec0701007387 */ /* 0x0001e20000100800 */
[----:B------:R0:W2:Y:S01]  /*06c0*/  @!UP1 SYNCS.EXCH.64 URZ, [UR16+0x58], UR12 ;  /* 0x0000580c103f95b2 */ /* 0x0000a20008000100 */
[----:B------:R-:W-:Y:S01]  /*06d0*/  NOP ;  /* 0x0000000000007918 */ /* 0x000fe20000000000 */
[----:B--234-:R-:W-:Y:S06]  /*06e0*/  BAR.SYNC.DEFER_BLOCKING 0x0 ;  /* 0x0000000000007b1d */ /* 0x01cfec0000010000 */
[----:B------:R-:W-:Y:S05]  /*06f0*/  @!P1 BRA `(.L_x_3) ;  /* 0x000003b8007c9947 */ /* 0x000fea0003800000 */
[----:B------:R-:W-:-:S06]  /*0700*/  UISETP.GT.U32.AND UP0, UPT, UR18, 0x1, UPT ;  /* 0x000000011200788c */ /* 0x000fcc000bf04070 */
[----:B------:R-:W-:-:S13]  /*0710*/  PLOP3.LUT P0, PT, PT, PT, UP0, 0x80, 0x0 ;  /* 0x000000000000781c */ /* 0x000fda0003f0f008 */
[----:B0-----:R-:W-:Y:S05]  /*0720*/  @P0 EXIT ;  /* 0x000000000000094d */ /* 0x001fea0003800000 */
[----:B------:R-:W-:Y:S01]  /*0730*/  ULDC.64 UR8, c[0x0][0x650] ;  /* 0x0001940000087ab9 */ /* 0x000fe20000000a00 */
[----:B------:R-:W-:Y:S01]  /*0740*/  UMOV UR48, 0xffffffff ;  /* 0xffffffff00307882 */ /* 0x000fe20000000000 */
[----:B------:R-:W-:Y:S01]  /*0750*/  ISETP.GE.U32.AND P0, PT, R7, UR8, PT ;  /* 0x0000000807007c0c */ /* 0x000fe2000bf06070 */
[----:B------:R-:W-:Y:S01]  /*0760*/  UMOV UR43, 0xffffffff ;  /* 0xffffffff002b7882 */ /* 0x000fe20000000000 */
[----:B------:R-:W-:Y:S01]  /*0770*/  UMOV UR42, 0xffffffff ;  /* 0xffffffff002a7882 */ /* 0x000fe20000000000 */
[----:B------:R-:W-:Y:S02]  /*0780*/  PRMT R0, RZ, 0x7610, R0 ;  /* 0x00007610ff007816 */ /* 0x000fe40000000000 */
[----:B------:R-:W-:-:S13]  /*0790*/  ISETP.GE.U32.AND.EX P0, PT, R6, UR9, PT, P0 ;  /* 0x0000000906007c0c */ /* 0x000fda000bf06100 */
[----:B------:R-:W-:Y:S05]  /*07a0*/  @P0 BRA `(.L_x_4) ;  /* 0x0000000400800947 */ /* 0x000fea0003800000 */
[----:B------:R-:W-:Y:S01]  /*07b0*/  I2FP.F32.U32 R0, UR4 ;  /* 0x0000000400007c45 */ /* 0x000fe20008201000 */
[----:B------:R-:W-:Y:S01]  /*07c0*/  ULDC.64 UR16, c[0x0][0x628] ;  /* 0x00018a0000107ab9 */ /* 0x000fe20000000a00 */
[----:B------:R-:W-:Y:S01]  /*07d0*/  ULDC UR6, c[0x0][0x150] ;  /* 0x0000540000067ab9 */ /* 0x000fe20000000800 */
[----:B------:R-:W-:Y:S01]  /*07e0*/  ISETP.NE.U32.AND P0, PT, RZ, UR16, PT ;  /* 0x00000010ff007c0c */ /* 0x000fe2000bf05070 */
[----:B------:R-:W-:Y:S01]  /*07f0*/  ULDC UR15, c[0x0][0x630] ;  /* 0x00018c00000f7ab9 */ /* 0x000fe20000000800 */
[----:B------:R-:W-:Y:S01]  /*0800*/  FMUL R0, R0, UR6 ;  /* 0x0000000600007c20 */ /* 0x000fe20008400000 */
[----:B------:R-:W-:Y:S01]  /*0810*/  R2UR UR18, R7 ;  /* 0x00000000071272ca */ /* 0x000fe200000e0000 */
[----:B------:R-:W-:Y:S01]  /*0820*/  ULDC UR20, c[0x0][0x154] ;  /* 0x0000550000147ab9 */ /* 0x000fe20000000800 */
[----:B------:R-:W-:Y:S01]  /*0830*/  ISETP.NE.AND.EX P0, PT, RZ, UR17, PT, P0 ;  /* 0x00000011ff007c0c */ /* 0x000fe2000bf05300 */
[----:B------:R0:W1:Y:S01]  /*0840*/  F2I.U32.TRUNC.NTZ R2, R0 ;  /* 0x0000000000027305 */ /* 0x000062000020f000 */
[----:B------:R-:W-:-:S02]  /*0850*/  R2UR UR19, R6 ;  /* 0x00000000061372ca */ /* 0x000fc400000e0000 */
[----:B------:R-:W-:Y:S02]  /*0860*/  R2UR UR8, R7 ;  /* 0x00000000070872ca */ /* 0x000fe400000e0000 */
[----:B------:R-:W-:-:S07]  /*0870*/  R2UR UR9, R6 ;  /* 0x00000000060972ca */ /* 0x000fce00000e0000 */
[----:B0-----:R-:W-:Y:S08]  /*0880*/  @!P0 BRA `(.L_x_5) ;  /* 0x0000000000308947 */ /* 0x001ff00003800000 */
[----:B------:R-:W-:Y:S01]  /*0890*/  R2UR UR8, R7 ;  /* 0x00000000070872ca */ /* 0x000fe200000e0000 */
[----:B------:R-:W-:Y:S01]  /*08a0*/  ULDC UR6, c[0x0][0x634] ;  /* 0x00018d0000067ab9 */ /* 0x000fe20000000800 */
[----:B------:R-:W-:-:S11]  /*08b0*/  R2UR UR14, R6 ;  /* 0x00000000060e72ca */ /* 0x000fd600000e0000 */
[----:B------:R-:W-:-:S04]  /*08c0*/  UIADD3 UR6, UP0, UR8, UR6, URZ ;  /* 0x0000000608067290 */ /* 0x000fc8000ff1e03f */
[----:B------:R-:W-:-:S04]  /*08d0*/  UIADD3.X UR14, URZ, UR14, URZ, UP0, !UPT ;  /* 0x0000000e3f0e7290 */ /* 0x000fc800087fe43f */
[----:B------:R-:W-:-:S04]  /*08e0*/  UIMAD.WIDE.U32 UR8, UR14, UR16, URZ ;  /* 0x000000100e0872a5 */ /* 0x000fc8000f8e003f */
[----:B------:R-:W-:Y:S02]  /*08f0*/  UIMAD.WIDE.U32 UR10, UP0, UR6, UR17, UR8 ;  /* 0x00000011060a72a5 */ /* 0x000fe4000f800008 */
[----:B------:R-:W-:Y:S02]  /*0900*/  UIMAD.WIDE.U32 UR8, UR6, UR16, URZ ;  /* 0x00000010060872a5 */ /* 0x000fe4000f8e003f */
[----:B------:R-:W-:Y:S02]  /*0910*/  UIADD3.X UR13, URZ, URZ, URZ, UP0, !UPT ;  /* 0x0000003f3f0d7290 */ /* 0x000fe400087fe43f */
[----:B------:R-:W-:Y:S01]  /*0920*/  UIADD3 URZ, UP0, UR9, UR10, URZ ;  /* 0x0000000a093f7290 */ /* 0x000fe2000ff1e03f */
[----:B------:R-:W-:-:S03]  /*0930*/  UMOV UR12, UR11 ;  /* 0x0000000b000c7c82 */ /* 0x000fc60008000000 */
[----:B------:R-:W-:-:S12]  /*0940*/  UIMAD.WIDE.U32.X UR8, UR14, UR17, UR12, UP0 ;  /* 0x000000110e0872a5 */ /* 0x000fd800080e040c */
.L_x_5:
[----:B------:R-:W-:Y:S01]  /*0950*/  USHF.R.U64 UR42, UR8, UR15, UR9 ;  /* 0x0000000f082a7299 */ /* 0x000fe20008001209 */
[----:B------:R-:W-:Y:S01]  /*0960*/  I2FP.F32.U32 R0, UR7 ;  /* 0x0000000700007c45 */ /* 0x000fe20008201000 */
[----:B------:R-:W-:Y:S01]  /*0970*/  USHF.R.U32.HI UR5, URZ, UR15, UR9 ;  /* 0x0000000f3f057299 */ /* 0x000fe20008011609 */
[----:B-1----:R-:W-:Y:S01]  /*0980*/  R2UR UR12, R2 ;  /* 0x00000000020c72ca */ /* 0x002fe200000e0000 */
[----:B------:R-:W-:Y:S02]  /*0990*/  UIADD3 UR6, UP0, URZ, -UR42, URZ ;  /* 0x8000002a3f067290 */ /* 0x000fe4000ff1e03f */
[----:B------:R-:W-:Y:S01]  /*09a0*/  FMUL R0, R0, UR20 ;  /* 0x0000001400007c20 */ /* 0x000fe20008400000 */
[----:B------:R-:W-:Y:S01]  /*09b0*/  ULDC.64 UR8, c[0x0][0x620] ;  /* 0x0001880000087ab9 */ /* 0x000fe20000000a00 */
[----:B------:R-:W-:Y:S01]  /*09c0*/  UIADD3.X UR5, URZ, ~UR5, URZ, UP0, !UPT ;  /* 0x800000053f057290 */ /* 0x000fe200087fe43f */
[----:B------:R-:W-:Y:S01]  /*09d0*/  UMOV UR10, UR18 ;  /* 0x00000012000a7c82 */ /* 0x000fe20008000000 */
[----:B------:R-:W-:-:S02]  /*09e0*/  UMOV UR11, UR19 ;  /* 0x00000013000b7c82 */ /* 0x000fc40008000000 */
[----:B------:R-:W-:Y:S01]  /*09f0*/  UIMAD UR5, UR5, UR8, URZ ;  /* 0x00000008050572a4 */ /* 0x000fe2000f8e023f */
[----:B------:R-:W0:Y:S01]  /*0a00*/  F2I.U32.TRUNC.NTZ R0, R0 ;  /* 0x0000000000007305 */ /* 0x000e22000020f000 */
[----:B------:R-:W-:Y:S02]  /*0a10*/  UIMAD.WIDE.U32 UR10, UR6, UR8, UR10 ;  /* 0x00000008060a72a5 */ /* 0x000fe4000f8e000a */
[----:B------:R-:W-:Y:S01]  /*0a20*/  UIMAD UR6, UR6, UR9, UR5 ;  /* 0x00000009060672a4 */ /* 0x000fe2000f8e0205 */
[----:B------:R-:W-:Y:S01]  /*0a30*/  ULDC UR21, c[0x0][0x658] ;  /* 0x0001960000157ab9 */ /* 0x000fe20000000800 */
[----:B------:R-:W-:Y:S02]  /*0a40*/  UMOV UR19, 0xffffffff ;  /* 0xffffffff00137882 */ /* 0x000fe40000000000 */
[----:B------:R-:W-:Y:S01]  /*0a50*/  UIADD3 UR6, UR11, UR6, URZ ;  /* 0x000000060b067290 */ /* 0x000fe2000fffe03f */
[----:B------:R-:W-:Y:S01]  /*0a60*/  ULDC UR15, c[0x0][0x618] ;  /* 0x00018600000f7ab9 */ /* 0x000fe20000000800 */
[----:B------:R-:W-:Y:S01]  /*0a70*/  ULDC.64 UR8, c[0x0][0x640] ;  /* 0x0001900000087ab9 */ /* 0x000fe20000000a00 */
[----:B------:R-:W-:Y:S01]  /*0a80*/  USHF.L.U32 UR11, UR19, UR21, URZ ;  /* 0x00000015130b7299 */ /* 0x000fe2000800063f */
[----:B------:R-:W-:Y:S01]  /*0a90*/  ISETP.NE.U32.AND P0, PT, RZ, UR8, PT ;  /* 0x00000008ff007c0c */ /* 0x000fe2000bf05070 */
[----:B------:R-:W-:-:S02]  /*0aa0*/  USHF.R.U64 UR19, UR10, UR15, UR6 ;  /* 0x0000000f0a137299 */ /* 0x000fc40008001206 */
[----:B------:R-:W-:Y:S01]  /*0ab0*/  USHF.R.U32.HI UR10, URZ, UR15, UR6 ;  /* 0x0000000f3f0a7299 */ /* 0x000fe20008011606 */
[----:B0-----:R-:W-:Y:S01]  /*0ac0*/  R2UR UR14, R0 ;  /* 0x00000000000e72ca */ /* 0x001fe200000e0000 */
[----:B------:R-:W-:Y:S01]  /*0ad0*/  ULDC UR17, c[0x0][0x608] ;  /* 0x0001820000117ab9 */ /* 0x000fe20000000800 */
[----:B------:R-:W-:Y:S01]  /*0ae0*/  ISETP.NE.AND.EX P0, PT, RZ, UR9, PT, P0 ;  /* 0x00000009ff007c0c */ /* 0x000fe2000bf05300 */
[----:B------:R-:W-:Y:S02]  /*0af0*/  USHF.R.U64 UR23, UR19, UR17, UR10 ;  /* 0x0000001113177299 */ /* 0x000fe4000800120a */
[----:B------:R-:W-:Y:S01]  /*0b00*/  USHF.R.U32.HI UR10, URZ, UR17, UR10 ;  /* 0x000000113f0a7299 */ /* 0x000fe2000801160a */
[----:B------:R-:W-:Y:S01]  /*0b10*/  UMOV UR16, 0x1 ;  /* 0x0000000100107882 */ /* 0x000fe20000000000 */
[----:B------:R-:W-:Y:S02]  /*0b20*/  UIADD3 UR12, -UR12, URZ, URZ ;  /* 0x0000003f0c0c7290 */ /* 0x000fe4000fffe13f */
[----:B------:R-:W-:-:S02]  /*0b30*/  USHF.R.U64 UR24, UR23, UR21, UR10 ;  /* 0x0000001517187299 */ /* 0x000fc4000800120a */
[----:B------:R-:W-:Y:S01]  /*0b40*/  USHF.L.U32 UR6, UR16, UR21, URZ ;  /* 0x0000001510067299 */ /* 0x000fe2000800063f */
[----:B------:R-:W-:Y:S01]  /*0b50*/  ULDC UR13, c[0x0][0x144] ;  /* 0x00005100000d7ab9 */ /* 0x000fe20000000800 */
[----:B------:R-:W-:Y:S01]  /*0b60*/  ULDC UR5, c[0x0][0x600] ;  /* 0x0001800000057ab9 */ /* 0x000fe20000000800 */
[----:B------:R-:W-:Y:S02]  /*0b70*/  ULOP3.LUT UR16, URZ, UR11, URZ, 0x33, !UPT ;  /* 0x0000000b3f107292 */ /* 0x000fe4000f8e333f */
[----:B------:R-:W-:Y:S02]  /*0b80*/  USHF.R.U32.HI UR11, URZ, UR21, UR10 ;  /* 0x000000153f0b7299 */ /* 0x000fe4000801160a */
[----:B------:R-:W-:Y:S02]  /*0b90*/  UIADD3 UR18, UR5, -0x1, URZ ;  /* 0xffffffff05127890 */ /* 0x000fe4000fffe03f */
[----:B------:R-:W-:Y:S02]  /*0ba0*/  UIADD3 UR20, -UR14, URZ, URZ ;  /* 0x0000003f0e147290 */ /* 0x000fe4000fffe13f */
[----:B------:R-:W-:Y:S01]  /*0bb0*/  UIMAD UR4, UR13, UR12, UR4 ;  /* 0x0000000c0d0472a4 */ /* 0x000fe2000f8e0204 */
[----:B------:R-:W-:Y:S01]  /*0bc0*/  ULDC UR25, c[0x0][0x148] ;  /* 0x0000520000197ab9 */ /* 0x000fe20000000800 */
[----:B------:R-:W-:Y:S01]  /*0bd0*/  ULDC UR21, c[0x0][0x648] ;  /* 0x0001920000157ab9 */ /* 0x000fe20000000800 */
[----:B------:R-:W-:Y:S01]  /*0be0*/  ULDC UR22, c[0x0][0x638] ;  /* 0x00018e0000167ab9 */ /* 0x000fe20000000800 */
[----:B------:R-:W-:Y:S01]  /*0bf0*/  UMOV UR10, UR24 ;  /* 0x00000018000a7c82 */ /* 0x000fe20008000000 */
[----:B------:R-:W-:Y:S07]  /*0c00*/  @!P0 BRA `(.L_x_6) ;  /* 0x0000000000308947 */ /* 0x000fee0003800000 */
[----:B------:R-:W-:Y:S02]  /*0c10*/  ULDC UR14, c[0x0][0x64c] ;  /* 0x00019300000e7ab9 */ /* 0x000fe40000000800 */
        /* <DEDUP_REMOVED lines=8> */
[----:B------:R-:W-:-:S07]  /*0ca0*/  UIMAD.WIDE.U32.X UR8, UR17, UR9, UR14, UP0 ;  /* 0x00000009110872a5 */ /* 0x000fce00080e040e */
[----:B------:R-:W-:Y:S01]  /*0cb0*/  UMOV UR10, UR8 ;  /* 0x00000008000a7c82 */ /* 0x000fe20008000000 */
[----:B------:R-:W-:-:S05]  /*0cc0*/  UMOV UR11, UR9 ;  /* 0x00000009000b7c82 */ /* 0x000fca0008000000 */
.L_x_6:
[----:B------:R-:W-:Y:S01]  /*0cd0*/  UISETP.NE.AND UP0, UPT, UR39, URZ, UPT ;  /* 0x0000003f2700728c */ /* 0x000fe2000bf05270 */
[----:B------:R-:W-:Y:S01]  /*0ce0*/  IMAD.MOV.U32 R0, RZ, RZ, 0x1 ;  /* 0x00000001ff007424 */ /* 0x000fe200078e00ff */
[----:B------:R-:W-:Y:S02]  /*0cf0*/  USHF.R.U64 UR8, UR10, UR21, UR11 ;  /* 0x000000150a087299 */ /* 0x000fe4000800120b */
[----:B------:R-:W-:Y:S02]  /*0d00*/  ULOP3.LUT UR16, UR23, UR16, URZ, 0xc0, !UPT ;  /* 0x0000001017107292 */ /* 0x000fe4000f8ec03f */
[----:B------:R-:W-:Y:S02]  /*0d10*/  ULOP3.LUT UR18, UR19, UR18, URZ, 0xc0, !UPT ;  /* 0x0000001213127292 */ /* 0x000fe4000f8ec03f */
[----:B------:R-:W-:-:S03]  /*0d20*/  UIMAD UR16, UR6, UR8, UR16 ;  /* 0x00000008061072a4 */ /* 0x000fc6000f8e0210 */
[----:B------:R-:W-:Y:S02]  /*0d30*/  @UP0 UIMAD UR4, UR25, UR20, UR7 ;  /* 0x00000014190402a4 */ /* 0x000fe4000f8e0207 */
[----:B------:R-:W-:-:S04]  /*0d40*/  UIADD3 UR7, -UR8, URZ, URZ ;  /* 0x0000003f08077290 */ /* 0x000fc8000fffe13f */
[----:B------:R-:W-:-:S03]  /*0d50*/  UIMAD UR6, UR7, UR22, UR24 ;  /* 0x00000016070672a4 */ /* 0x000fc6000f8e0218 */
[----:B------:R-:W-:Y:S01]  /*0d60*/  ULDC UR7, c[0x0][0x610] ;  /* 0x0001840000077ab9 */ /* 0x000fe20000000800 */
[----:B------:R-:W-:Y:S02]  /*0d70*/  UIMAD UR6, UR6, UR5, UR18 ;  /* 0x00000005060672a4 */ /* 0x000fe4000f8e0212 */
[----:B------:R-:W-:-:S04]  /*0d80*/  UIMAD UR4, UR16, UR7, UR4 ;  /* 0x00000007100472a4 */ /* 0x000fc8000f8e0204 */
[----:B------:R-:W-:Y:S02]  /*0d90*/  USEL UR43, UR6, UR4, !UP0 ;  /* 0x00000004062b7287 */ /* 0x000fe4000c000000 */
[----:B------:R-:W-:-:S12]  /*0da0*/  USEL UR48, UR4, UR6, !UP0 ;  /* 0x0000000604307287 */ /* 0x000fd8000c000000 */
.L_x_4:
[----:B------:R-:W-:-:S08]  /*0db0*/  NOP ;  /* 0x0000000000007918 */ /* 0x000fd00000000000 */
[----:B------:R-:W0:Y:S02]  /*0dc0*/  USETMAXREG.TRY_ALLOC.CTAPOOL UP0, 0xf0 ;  /* 0x000000f0000079c8 */ /* 0x000e240008000600 */
[----:B0-----:R-:W-:-:S13]  /*0dd0*/  PLOP3.LUT P0, PT, PT, PT, UP0, 0x80, 0x0 ;  /* 0x000000000000781c */ /* 0x001fda0003f0f008 */
[----:B------:R-:W-:Y:S05]  /*0de0*/  @!P0 BRA `(.L_x_4) ;  /* 0xfffffffc00f08947 */ /* 0x000fea000383ffff */
[----:B------:R-:W-:Y:S01]  /*0df0*/  ULDC.64 UR4, c[0x0][0x598] ;  /* 0x0001660000047ab9 */ /* 0x000fe20000000a00 */
[----:B------:R-:W-:Y:S01]  /*0e00*/  ULDC.64 UR52, c[0x0][0x208] ;  /* 0x0000820000347ab9 */ /* 0x000fe20000000a00 */
[----:B------:R-:W-:-:S04]  /*0e10*/  ISETP.NE.U32.AND P0, PT, RZ, UR4, PT ;  /* 0x00000004ff007c0c */ /* 0x000fc8000bf05070 */
[----:B------:R-:W-:-:S13]  /*0e20*/  ISETP.NE.AND.EX P0, PT, RZ, UR5, PT, P0 ;  /* 0x00000005ff007c0c */ /* 0x000fda000bf05300 */
[----:B------:R-:W-:Y:S05]  /*0e30*/  @!P0 BRA `(.L_x_7) ;  /* 0x00000000001c8947 */ /* 0x000fea0003800000 */
[----:B------:R-:W0:Y:S02]  /*0e40*/  LDC.64 R2, c[0x0][0x598] ;  /* 0x00016600ff027b82 */ /* 0x000e240000000a00 */
[----:B0-----:R-:W2:Y:S02]  /*0e50*/  LDG.E.64 R2, desc[UR52][R2.64] ;  /* 0x0000003402027981 */ /* 0x001ea4000c1e1b00 */
[----:B--2---:R-:W-:-:S04]  /*0e60*/  ISETP.NE.U32.AND P0, PT, R2, RZ, PT ;  /* 0x000000ff0200720c */ /* 0x004fc80003f05070 */
[----:B------:R-:W-:-:S13]  /*0e70*/  ISETP.NE.AND.EX P0, PT, R3, RZ, PT, P0 ;  /* 0x000000ff0300720c */ /* 0x000fda0003f05300 */
[----:B------:R-:W-:Y:S05]  /*0e80*/  @!P0 BRA `(.L_x_7) ;  /* 0x0000000000088947 */ /* 0x000fea0003800000 */
[----:B------:R0:W5:Y:S01]  /*0e90*/  LD.E R2, desc[UR52][R2.64] ;  /* 0x0000003402027980 */ /* 0x000162000c101900 */
[----:B------:R-:W-:Y:S05]  /*0ea0*/  BRA `(.L_x_8) ;  /* 0x0000000000247947 */ /* 0x000fea0003800000 */
.L_x_7:
[----:B------:R-:W-:Y:S02]  /*0eb0*/  ULDC.64 UR4, c[0x0][0x588] ;  /* 0x0001620000047ab9 */ /* 0x000fe40000000a00 */
[----:B------:R-:W-:-:S04]  /*0ec0*/  ISETP.NE.U32.AND P0, PT, RZ, UR4, PT ;  /* 0x00000004ff007c0c */ /* 0x000fc8000bf05070 */
[----:B------:R-:W-:-:S13]  /*0ed0*/  ISETP.NE.AND.EX P0, PT, RZ, UR5, PT, P0 ;  /* 0x00000005ff007c0c */ /* 0x000fda000bf05300 */
[----:B------:R-:W-:Y:S05]  /*0ee0*/  @!P0 BRA `(.L_x_9) ;  /* 0x00000000000c8947 */ /* 0x000fea0003800000 */
[----:B------:R-:W0:Y:S02]  /*0ef0*/  LDC.64 R2, c[0x0][0x588] ;  /* 0x00016200ff027b82 */ /* 0x000e240000000a00 */
[----:B0-----:R1:W5:Y:S01]  /*0f00*/  LDG.E R2, desc[UR52][R2.64] ;  /* 0x0000003402027981 */ /* 0x001362000c1e1900 */
[----:B------:R-:W-:Y:S05]  /*0f10*/  BRA `(.L_x_8) ;  /* 0x0000000000087947 */ /* 0x000fea0003800000 */
.L_x_9:
[----:B------:R-:W-:Y:S02]  /*0f20*/  ULDC UR4, c[0x0][0x580] ;  /* 0x0001600000047ab9 */ /* 0x000fe40000000800 */
[----:B------:R-:W-:-:S07]  /*0f30*/  IMAD.U32 R2, RZ, RZ, UR4 ;  /* 0x00000004ff027e24 */ /* 0x000fce000f8e00ff */
.L_x_8:
[----:B------:R-:W-:Y:S02]  /*0f40*/  ULDC.64 UR4, c[0x0][0x5a0] ;  /* 0x0001680000047ab9 */ /* 0x000fe40000000a00 */
[----:B------:R-:W-:-:S04]  /*0f50*/  ISETP.NE.U32.AND P0, PT, RZ, UR4, PT ;  /* 0x00000004ff007c0c */ /* 0x000fc8000bf05070 */
[----:B------:R-:W-:-:S13]  /*0f60*/  ISETP.NE.AND.EX P0, PT, RZ, UR5, PT, P0 ;  /* 0x00000005ff007c0c */ /* 0x000fda000bf05300 */
[----:B------:R-:W-:Y:S05]  /*0f70*/  @!P0 BRA `(.L_x_10) ;  /* 0x00000000001c8947 */ /* 0x000fea0003800000 */
[----:B------:R-:W2:Y:S02]  /*0f80*/  LDC.64 R4, c[0x0][0x5a0] ;  /* 0x00016800ff047b82 */ /* 0x000ea40000000a00 */
[----:B--2---:R-:W2:Y:S02]  /*0f90*/  LDG.E.64 R4, desc[UR52][R4.64] ;  /* 0x0000003404047981 */ /* 0x004ea4000c1e1b00 */
[----:B--2---:R-:W-:-:S04]  /*0fa0*/  ISETP.NE.U32.AND P0, PT, R4, RZ, PT ;  /* 0x000000ff0400720c */ /* 0x004fc80003f05070 */
[----:B------:R-:W-:-:S13]  /*0fb0*/  ISETP.NE.AND.EX P0, PT, R5, RZ, PT, P0 ;  /* 0x000000ff0500720c */ /* 0x000fda0003f05300 */
[----:B------:R-:W-:Y:S05]  /*0fc0*/  @!P0 BRA `(.L_x_10) ;  /* 0x0000000000088947 */ /* 0x000fea0003800000 */
[----:B------:R2:W5:Y:S01]  /*0fd0*/  LD.E R16, desc[UR52][R4.64] ;  /* 0x0000003404107980 */ /* 0x000562000c101900 */
[----:B------:R-:W-:Y:S05]  /*0fe0*/  BRA `(.L_x_11) ;  /* 0x0000000000247947 */ /* 0x000fea0003800000 */
.L_x_10:
[----:B------:R-:W-:Y:S02]  /*0ff0*/  ULDC.64 UR4, c[0x0][0x590] ;  /* 0x0001640000047ab9 */ /* 0x000fe40000000a00 */
[----:B------:R-:W-:-:S04]  /*1000*/  ISETP.NE.U32.AND P0, PT, RZ, UR4, PT ;  /* 0x00000004ff007c0c */ /* 0x000fc8000bf05070 */
[----:B------:R-:W-:-:S13]  /*1010*/  ISETP.NE.AND.EX P0, PT, RZ, UR5, PT, P0 ;  /* 0x00000005ff007c0c */ /* 0x000fda000bf05300 */
[----:B------:R-:W-:Y:S05]  /*1020*/  @!P0 BRA `(.L_x_12) ;  /* 0x00000000000c8947 */ /* 0x000fea0003800000 */
[----:B------:R-:W2:Y:S02]  /*1030*/  LDC.64 R16, c[0x0][0x590] ;  /* 0x00016400ff107b82 */ /* 0x000ea40000000a00 */
[----:B--2---:R3:W5:Y:S01]  /*1040*/  LDG.E R16, desc[UR52][R16.64] ;  /* 0x0000003410107981 */ /* 0x004762000c1e1900 */
[----:B------:R-:W-:Y:S05]  /*1050*/  BRA `(.L_x_11) ;  /* 0x0000000000087947 */ /* 0x000fea0003800000 */
.L_x_12:
[----:B------:R-:W-:Y:S02]  /*1060*/  ULDC UR4, c[0x0][0x584] ;  /* 0x0001610000047ab9 */ /* 0x000fe40000000800 */
[----:B------:R-:W-:-:S07]  /*1070*/  IMAD.U32 R16, RZ, RZ, UR4 ;  /* 0x00000004ff107e24 */ /* 0x000fce000f8e00ff */
.L_x_11:
[----:B------:R-:W-:-:S13]  /*1080*/  LOP3.LUT P0, RZ, R0, 0xff, RZ, 0xc0, !PT ;  /* 0x000000ff00ff7812 */ /* 0x000fda000780c0ff */
[----:B------:R-:W-:Y:S05]  /*1090*/  @!P0 EXIT ;  /* 0x000000000000894d */ /* 0x000fea0003800000 */
[----:B------:R-:W-:Y:S01]  /*10a0*/  ULDC UR4, c[0x0][0x28c] ;  /* 0x0000a30000047ab9 */ /* 0x000fe20000000800 */
[----:B------:R-:W-:Y:S01]  /*10b0*/  UMOV UR36, URZ ;  /* 0x0000003f00247c82 */ /* 0x000fe20008000000 */
[----:B------:R-:W-:Y:S01]  /*10c0*/  UIADD3 UR4, UR4, 0x1f, URZ ;  /* 0x0000001f04047890 */ /* 0x000fe2000fffe03f */
[----:B------:R-:W-:-:S03]  /*10d0*/  UMOV UR37, URZ ;  /* 0x0000003f00257c82 */ /* 0x000fc60008000000 */
[----:B------:R-:W-:-:S04]  /*10e0*/  USHF.R.S32.HI UR5, URZ, 0x1f, UR4 ;  /* 0x0000001f3f057899 */ /* 0x000fc80008011404 */
[----:B------:R-:W-:-:S04]  /*10f0*/  ULEA.HI UR5, UR5, UR4, URZ, 0x5 ;  /* 0x0000000405057291 */ /* 0x000fc8000f8f283f */
[----:B------:R-:W-:-:S12]  /*1100*/  USHF.R.S32.HI UR41, URZ, 0x5, UR5 ;  /* 0x000000053f297899 */ /* 0x000fd80008011405 */
.L_x_920:
[----:B----4-:R-:W4:Y:S01]  /*1110*/  S2R R0, SR_TID.X ;  /* 0x0000000000007919 */ /* 0x010f220000002100 */
[----:B------:R-:W0:Y:S01]  /*1120*/  S2UR UR6, SR_CgaCtaId ;  /* 0x00000000000679c3 */ /* 0x000e220000008800 */
[----:B------:R-:W-:Y:S02]  /*1130*/  UMOV UR40, 0x400 ;  /* 0x0000040000287882 */ /* 0x000fe40000000000 */
[----:B0-----:R-:W-:Y:S01]  /*1140*/  ULEA UR40, UR6, UR40, 0x18 ;  /* 0x0000002806287291 */ /* 0x001fe2000f8ec03f */
[----:B----4-:R-:W-:-:S04]  /*1150*/  LOP3.LUT R0, R0, 0x80, RZ, 0xc0, !PT ;  /* 0x0000008000007812 */ /* 0x010fc800078ec0ff */
[----:B------:R-:W-:-:S06]  /*1160*/  SHF.R.U32.HI R0, RZ, 0x7, R0 ;  /* 0x00000007ff007819 */ /* 0x000fcc0000011600 */
[----:B------:R-:W0:Y:S02]  /*1170*/  SHFL.IDX PT, R0, R0, RZ, 0x1f ;  /* 0x00001fff00007589 */ /* 0x000e2400000e0000 */
[----:B0-----:R-:W-:-:S13]  /*1180*/  R2UR UR4, R0 ;  /* 0x00000000000472ca */ /* 0x001fda00000e0000 */
[----:B------:R-:W-:-:S04]  /*1190*/  ULEA.HI UR5, UR4, UR4, URZ, 0x1 ;  /* 0x0000000404057291 */ /* 0x000fc8000f8f083f */
[----:B------:R-:W-:-:S04]  /*11a0*/  ULOP3.LUT UR5, UR5, 0xffffe, URZ, 0xc0, !UPT ;  /* 0x000ffffe05057892 */ /* 0x000fc8000f8ec03f */
[----:B------:R-:W-:-:S03]  /*11b0*/  UIADD3 UR5, UR4, -UR5, URZ ;  /* 0x8000000504057290 */ /* 0x000fc6000fffe03f */
[----:B------:R-:W-:Y:S01]  /*11c0*/  ULDC UR4, c[0x0][0x28c] ;  /* 0x0000a30000047ab9 */ /* 0x000fe20000000800 */
[----:B------:R-:W-:Y:S01]  /*11d0*/  ULEA UR5, UR5, UR40, 0xc ;  /* 0x0000002805057291 */ /* 0x000fe2000f8e603f */
[----:B------:R-:W-:-:S03]  /*11e0*/  ISETP.LT.AND P0, PT, RZ, UR4, PT ;  /* 0x00000004ff007c0c */ /* 0x000fc6000bf01270 */
[----:B------:R-:W-:-:S04]  /*11f0*/  UIADD3 UR5, UR5, 0x100, URZ ;  /* 0x0000010005057890 */ /* 0x000fc8000fffe03f */
[----:B------:R-:W-:-:S04]  /*1200*/  USHF.R.U32.HI UR5, URZ, 0x4, UR5 ;  /* 0x000000043f057899 */ /* 0x000fc80008011605 */
[----:B------:R-:W-:Y:S02]  /*1210*/  ULOP3.LUT UR49, UR5, 0x3fff, URZ, 0xc0, !UPT ;  /* 0x00003fff05317892 */ /* 0x000fe4000f8ec03f */
[----:B-1-3-5:R-:W-:Y:S10]  /*1220*/  @P0 BRA `(.L_x_13) ;  /* 0x0000000000400947 */ /* 0x02aff40003800000 */
[----:B------:R-:W-:Y:S01]  /*1230*/  MOV R0, 0x0 ;  /* 0x0000000000007802 */ /* 0x000fe20000000f00 */
[----:B------:R-:W-:Y:S01]  /*1240*/  ULDC.64 UR4, c[0x4][0x68] ;  /* 0x01001a0000047ab9 */ /* 0x000fe20000000a00 */
[----:B------:R-:W-:Y:S01]  /*1250*/  ULDC.64 UR6, c[0x4][0x8] ;  /* 0x0100020000067ab9 */ /* 0x000fe20000000a00 */
[----:B--2---:R-:W-:Y:S01]  /*1260*/  IMAD.U32 R4, RZ, RZ, UR4 ;  /* 0x00000004ff047e24 */ /* 0x004fe2000f8e00ff */
[----:B------:R0:W2:Y:S01]  /*1270*/  LDC.64 R14, c[0x4][R0] ;  /* 0x01000000000e7b82 */ /* 0x0000a20000000a00 */
[----:B------:R-:W-:Y:S01]  /*1280*/  IMAD.U32 R5, RZ, RZ, UR5 ;  /* 0x00000005ff057e24 */ /* 0x000fe2000f8e00ff */
[----:B------:R-:W-:Y:S01]  /*1290*/  ULDC.64 UR4, c[0x4][0x70] ;  /* 0x01001c0000047ab9 */ /* 0x000fe20000000a00 */
[----:B------:R-:W-:Y:S02]  /*12a0*/  IMAD.U32 R10, RZ, RZ, UR6 ;  /* 0x00000006ff0a7e24 */ /* 0x000fe4000f8e00ff */
[----:B------:R-:W-:Y:S02]  /*12b0*/  IMAD.U32 R6, RZ, RZ, UR4 ;  /* 0x00000004ff067e24 */ /* 0x000fe4000f8e00ff */
[----:B------:R-:W-:-:S02]  /*12c0*/  IMAD.U32 R7, RZ, RZ, UR5 ;  /* 0x00000005ff077e24 */ /* 0x000fc4000f8e00ff */
[----:B------:R-:W-:Y:S02]  /*12d0*/  IMAD.U32 R11, RZ, RZ, UR7 ;  /* 0x00000007ff0b7e24 */ /* 0x000fe4000f8e00ff */
[----:B------:R-:W-:Y:S02]  /*12e0*/  IMAD.MOV.U32 R8, RZ, RZ, 0x1e1 ;  /* 0x000001e1ff087424 */ /* 0x000fe400078e00ff */
[----:B------:R-:W-:Y:S02]  /*12f0*/  IMAD.MOV.U32 R12, RZ, RZ, 0x1 ;  /* 0x00000001ff0c7424 */ /* 0x000fe400078e00ff */
[----:B0-----:R-:W-:-:S07]  /*1300*/  IMAD.MOV.U32 R13, RZ, RZ, RZ ;  /* 0x000000ffff0d7224 */ /* 0x001fce00078e00ff */
[----:B------:R-:W-:-:S07]  /*1310*/  LEPC R20, `(.L_x_13) ;  /* 0x000000001014794e */ /* 0x000fce0000000000 */
[----:B-123-5:R-:W-:Y:S05]  /*1320*/  CALL.ABS.NOINC R14 ;  /* 0x000000000e007343 */ /* 0x02efea0003c00000 */
.L_x_13:
[----:B------:R-:W-:-:S06]  /*1330*/  ULOP3.LUT UR4, UR38, 0x1, URZ, 0xfc, !UPT ;  /* 0x0000000126047892 */ /* 0x000fcc000f8efc3f */
[----:B------:R-:W-:-:S05]  /*1340*/  IMAD.U32 R0, RZ, RZ, UR4 ;  /* 0x00000004ff007e24 */ /* 0x000fca000f8e00ff */
[----:B------:R-:W-:-:S13]  /*1350*/  ISETP.NE.AND P0, PT, R0, 0x3, PT ;  /* 0x000000030000780c */ /* 0x000fda0003f05270 */
[----:B------:R-:W-:Y:S05]  /*1360*/  @!P0 BRA `(.L_x_14) ;  /* 0x0000000000048947 */ /* 0x000fea0003800000 */
[----:B------:R-:W-:Y:S01]  /*1370*/  BPT.TRAP 0x1 ;  /* 0x000000040000795c */ /* 0x000fe20000300000 */
.L_x_14:
[----:B-1----:R-:W-:Y:S02]  /*1380*/  IMAD.U32 R3, RZ, RZ, UR37 ;  /* 0x00000025ff037e24 */ /* 0x002fe4000f8e00ff */
[----:B------:R-:W-:-:S03]  /*1390*/  IMAD.U32 R0, RZ, RZ, UR36 ;  /* 0x00000024ff007e24 */ /* 0x000fc6000f8e00ff */
[----:B------:R-:W-:Y:S02]  /*13a0*/  LEA R3, R3, UR40, 0x3 ;  /* 0x0000002803037c11 */ /* 0x000fe4000f8e18ff */
[----:B------:R-:W-:-:S04]  /*13b0*/  SHF.L.U32 R0, R0, 0x1f, RZ ;  /* 0x0000001f00007819 */ /* 0x000fc800000006ff */
[----:B------:R0:W1:Y:S01]  /*13c0*/  SYNCS.PHASECHK.TRANS64.TRYWAIT P1, [R3+URZ], R0 ;  /* 0x00000000030075a7 */ /* 0x000062000802017f */
[----:B------:R-:W-:Y:S05]  /*13d0*/  @!P0 BRA `(.L_x_15) ;  /* 0x0000000000048947 */ /* 0x000fea0003800000 */
[----:B------:R-:W-:Y:S01]  /*13e0*/  BPT.TRAP 0x1 ;  /* 0x000000040000795c */ /* 0x000fe20000300000 */
.L_x_15:
[----:B-1----:R-:W-:Y:S05]  /*13f0*/  @P1 BRA `(.L_x_16) ;  /* 0x0000000000081947 */ /* 0x002fea0003800000 */
[----:B------:R-:W1:Y:S02]  /*1400*/  SYNCS.PHASECHK.TRANS64.TRYWAIT P1, [R3+URZ], R0 ;  /* 0x00000000030075a7 */ /* 0x000e64000802017f */
[----:B-1----:R-:W-:Y:S05]  /*1410*/  @!P1 BRA `(.L_x_17) ;  /* 0x000003c400349947 */ /* 0x002fea0003800000 */
.L_x_16:
[----:B------:R-:W-:-:S04]  /*1420*/  UISETP.LT.AND UP0, UPT, UR41, 0x1, UPT ;  /* 0x000000012900788c */ /* 0x000fc8000bf01270 */
[----:B------:R-:W-:-:S06]  /*1430*/  USEL UR4, UR41, 0x1, UP0 ;  /* 0x0000000129047887 */ /* 0x000fcc0008000000 */
[----:B--2---:R-:W-:Y:S01]  /*1440*/  IMAD.U32 R5, RZ, RZ, UR4 ;  /* 0x00000004ff057e24 */ /* 0x004fe2000f8e00ff */
[----:B------:R-:W-:Y:S05]  /*1450*/  WARPSYNC.ALL ;  /* 0x0000000000007948 */ /* 0x000fea0003800000 */
[----:B------:R-:W-:-:S04]  /*1460*/  IADD3 R5, -R5, UR41, RZ ;  /* 0x0000002905057c10 */ /* 0x000fc8000fffe1ff */
[----:B------:R-:W-:Y:S01]  /*1470*/  ISETP.GE.AND P1, PT, R5, 0x1, PT ;  /* 0x000000010500780c */ /* 0x000fe20003f26270 */
[----:B------:R-:W-:Y:S01]  /*1480*/  UIADD3 UR4, UR40, 0x20100, URZ ;  /* 0x0002010028047890 */ /* 0x000fe2000fffe03f */
[----:B------:R-:W-:Y:S01]  /*1490*/  WARPGROUP.ARRIVE ;  /* 0x00000000000079c5 */ /* 0x000fe20000000000 */
[----:B------:R-:W-:Y:S01]  /*14a0*/  ULOP3.LUT UR49, UR49, 0x10000, URZ, 0xfc, !UPT ;  /* 0x0001000031317892 */ /* 0x000fe2000f8efc3f */
[----:B------:R3:W-:Y:S01]  /*14b0*/  STL [R1+0x4bc], R17 ;  /* 0x0004bc1101007387 */ /* 0x0007e20000100800 */
[----:B------:R-:W-:Y:S02]  /*14c0*/  USHF.R.U32.HI UR4, URZ, 0x4, UR4 ;  /* 0x000000043f047899 */ /* 0x000fe40008011604 */
[----:B------:R-:W-:Y:S01]  /*14d0*/  ULEA UR51, UR37, UR49, 0xb ;  /* 0x0000003125337291 */ /* 0x000fe2000f8e583f */
[----:B-----5:R2:W-:Y:S01]  /*14e0*/  STL [R1+0x4b8], R16 ;  /* 0x0004b81001007387 */ /* 0x0205e20000100800 */
[----:B------:R-:W-:Y:S01]  /*14f0*/  ULOP3.LUT UR4, UR4, 0x3fff, URZ, 0xc0, !UPT ;  /* 0x00003fff04047892 */ /* 0x000fe2000f8ec03f */
[----:B------:R-:W-:Y:S01]  /*1500*/  UMOV UR5, 0x80000020 ;  /* 0x8000002000057882 */ /* 0x000fe20000000000 */
[----:B------:R-:W-:-:S02]  /*1510*/  UMOV UR7, 0x80000020 ;  /* 0x8000002000077882 */ /* 0x000fc40000000000 */
[----:B------:R-:W-:Y:S01]  /*1520*/  ULOP3.LUT UR50, UR4, 0x10000, URZ, 0xfc, !UPT ;  /* 0x0001000004327892 */ /* 0x000fe2000f8efc3f */
[----:B------:R4:W-:Y:S01]  /*1530*/  STL [R1+0x4b4], R5 ;  /* 0x0004b40501007387 */ /* 0x0009e20000100800 */
[----:B------:R-:W-:Y:S01]  /*1540*/  UMOV UR17, UR5 ;  /* 0x0000000500117c82 */ /* 0x000fe20008000000 */
[----:B------:R-:W-:Y:S01]  /*1550*/  UMOV UR4, UR51 ;  /* 0x0000003300047c82 */ /* 0x000fe20008000000 */
[----:B------:R-:W-:Y:S01]  /*1560*/  UIMAD UR54, UR37, 0x380, UR50 ;  /* 0x00000380253678a4 */ /* 0x000fe2000f8e0232 */
[----:B------:R4:W-:Y:S01]  /*1570*/  STL [R1+0x4b0], R2 ;  /* 0x0004b00201007387 */ /* 0x0009e20000100800 */
[----:B------:R-:W-:Y:S01]  /*1580*/  UMOV UR16, UR4 ;  /* 0x0000000400107c82 */ /* 0x000fe20008000000 */
[----:B------:R-:W-:Y:S01]  /*1590*/  UMOV UR19, 0x80000020 ;  /* 0x8000002000137882 */ /* 0x000fe20000000000 */
[----:B------:R-:W-:Y:S02]  /*15a0*/  UIADD3 UR18, UR54, 0x80, URZ ;  /* 0x0000008036127890 */ /* 0x000fe4000fffe03f */
[----:B------:R-:W-:-:S02]  /*15b0*/  UIADD3 UR14, UR54, 0x100, URZ ;  /* 0x00000100360e7890 */ /* 0x000fc4000fffe03f */
[----:B------:R-:W-:Y:S01]  /*15c0*/  UMOV UR6, UR54 ;  /* 0x0000003600067c82 */ /* 0x000fe20008000000 */
[----:B------:R-:W-:Y:S01]  /*15d0*/  UMOV UR12, UR4 ;  /* 0x00000004000c7c82 */ /* 0x000fe20008000000 */
[----:B------:R-:W-:Y:S01]  /*15e0*/  HGMMA.64x32x16.F32 R24, gdesc[UR4], RZ, !UPT, gsb0 ;  /* 0x00600000041879f0 */ /* 0x000fe2000c0008ff */
[----:B------:R-:W-:Y:S01]  /*15f0*/  UMOV UR13, UR5 ;  /* 0x00000005000d7c82 */ /* 0x000fe20008000000 */
[----:B------:R-:W-:Y:S01]  /*1600*/  UMOV UR15, 0x80000020 ;  /* 0x80000020000f7882 */ /* 0x000fe20000000000 */
[----:B------:R-:W-:Y:S01]  /*1610*/  UIADD3 UR10, UR54, 0x180, URZ ;  /* 0x00000180360a7890 */ /* 0x000fe2000fffe03f */
[----:B------:R-:W-:Y:S01]  /*1620*/  UMOV UR8, UR4 ;  /* 0x0000000400087c82 */ /* 0x000fe20008000000 */
        /* <DEDUP_REMOVED lines=18> */
[----:B------:R-:W-:-:S02]  /*1750*/  WARPGROUP.DEPBAR.LE gsb0, 0x0 ;  /* 0x00008000000079c5 */ /* 0x000fc40000010000 */
[----:B------:R-:W-:Y:S02]  /*1760*/  IMAD.MOV.U32 R10, RZ, RZ, R32 ;  /* 0x000000ffff0a7224 */ /* 0x000fe400078e0020 */
[----:B------:R-:W-:Y:S02]  /*1770*/  IMAD.MOV.U32 R9, RZ, RZ, R33 ;  /* 0x000000ffff097224 */ /* 0x000fe400078e0021 */
[----:B------:R-:W-:Y:S02]  /*1780*/  IMAD.MOV.U32 R8, RZ, RZ, R34 ;  /* 0x000000ffff087224 */ /* 0x000fe400078e0022 */
[----:B------:R-:W-:Y:S02]  /*1790*/  IMAD.MOV.U32 R7, RZ, RZ, R35 ;  /* 0x000000ffff077224 */ /* 0x000fe400078e0023 */
[----:B------:R-:W-:Y:S02]  /*17a0*/  IMAD.MOV.U32 R6, RZ, RZ, R36 ;  /* 0x000000ffff067224 */ /* 0x000fe400078e0024 */
[----:B------:R-:W-:-:S02]  /*17b0*/  IMAD.MOV.U32 R4, RZ, RZ, R37 ;  /* 0x000000ffff047224 */ /* 0x000fc400078e0025 */
[----:B01----:R-:W-:Y:S02]  /*17c0*/  IMAD.MOV.U32 R3, RZ, RZ, R38 ;  /* 0x000000ffff037224 */ /* 0x003fe400078e0026 */
[----:B------:R-:W-:Y:S02]  /*17d0*/  IMAD.MOV.U32 R0, RZ, RZ, R39 ;  /* 0x000000ffff007224 */ /* 0x000fe400078e0027 */
[----:B------:R-:W-:Y:S01]  /*17e0*/  WARPGROUP.ARRIVE ;  /* 0x00000000000079c5 */ /* 0x000fe20000000000 */
[----:B------:R-:W-:Y:S02]  /*17f0*/  IMAD.MOV.U32 R20, RZ, RZ, R24 ;  /* 0x000000ffff147224 */ /* 0x000fe400078e0018 */
[----:B------:R-:W-:Y:S02]  /*1800*/  IMAD.MOV.U32 R19, RZ, RZ, R25 ;  /* 0x000000ffff137224 */ /* 0x000fe400078e0019 */
[----:B------:R-:W-:Y:S01]  /*1810*/  IMAD.MOV.U32 R18, RZ, RZ, R26 ;  /* 0x000000ffff127224 */ /* 0x000fe200078e001a */
[----:B------:R-:W-:Y:S01]  /*1820*/  HGMMA.64x32x16.F32 R32, gdesc[UR16], RZ, !UPT, gsb0 ;  /* 0x00600000102079f0 */ /* 0x000fe2000c0008ff */
[----:B------:R-:W-:-:S02]  /*1830*/  IMAD.MOV.U32 R15, RZ, RZ, R27 ;  /* 0x000000ffff0f7224 */ /* 0x000fc400078e001b */
[----:B------:R-:W-:Y:S02]  /*1840*/  IMAD.MOV.U32 R14, RZ, RZ, R28 ;  /* 0x000000ffff0e7224 */ /* 0x000fe400078e001c */
[----:B------:R-:W-:Y:S02]  /*1850*/  IMAD.MOV.U32 R13, RZ, RZ, R29 ;  /* 0x000000ffff0d7224 */ /* 0x000fe400078e001d */
[----:B------:R-:W-:Y:S02]  /*1860*/  IMAD.MOV.U32 R12, RZ, RZ, R30 ;  /* 0x000000ffff0c7224 */ /* 0x000fe400078e001e */
[----:B------:R-:W-:Y:S01]  /*1870*/  IMAD.MOV.U32 R11, RZ, RZ, R31 ;  /* 0x000000ffff0b7224 */ /* 0x000fe200078e001f */
[----:B------:R-:W-:Y:S02]  /*1880*/  WARPGROUP.DEPBAR.LE gsb0, 0x0 ;  /* 0x00008000000079c5 */ /* 0x000fe40000010000 */
[----:B------:R-:W-:Y:S01]  /*1890*/  IMAD.MOV.U32 R30, RZ, RZ, R32 ;  /* 0x000000ffff1e7224 */ /* 0x000fe200078e0020 */
[----:B------:R0:W-:Y:S01]  /*18a0*/  STL.64 [R1+0x2b8], R46 ;  /* 0x0002b82e01007387 */ /* 0x0001e20000100a00 */
[----:B------:R-:W-:-:S02]  /*18b0*/  IMAD.MOV.U32 R29, RZ, RZ, R45 ;  /* 0x000000ffff1d7224 */ /* 0x000fc400078e002d */
[----:B------:R-:W-:Y:S02]  /*18c0*/  IMAD.MOV.U32 R28, RZ, RZ, R44 ;  /* 0x000000ffff1c7224 */ /* 0x000fe400078e002c */
[----:B------:R-:W-:Y:S02]  /*18d0*/  IMAD.MOV.U32 R27, RZ, RZ, R43 ;  /* 0x000000ffff1b7224 */ /* 0x000fe400078e002b */
[----:B------:R-:W-:Y:S02]  /*18e0*/  IMAD.MOV.U32 R26, RZ, RZ, R42 ;  /* 0x000000ffff1a7224 */ /* 0x000fe400078e002a */
[----:B------:R-:W-:Y:S02]  /*18f0*/  IMAD.MOV.U32 R25, RZ, RZ, R41 ;  /* 0x000000ffff197224 */ /* 0x000fe400078e0029 */
[----:B------:R-:W-:Y:S02]  /*1900*/  IMAD.MOV.U32 R24, RZ, RZ, R40 ;  /* 0x000000ffff187224 */ /* 0x000fe400078e0028 */
[----:B------:R-:W-:-:S02]  /*1910*/  IMAD.MOV.U32 R23, RZ, RZ, R39 ;  /* 0x000000ffff177224 */ /* 0x000fc400078e0027 */
[----:B------:R-:W-:Y:S02]  /*1920*/  IMAD.MOV.U32 R22, RZ, RZ, R38 ;  /* 0x000000ffff167224 */ /* 0x000fe400078e0026 */
[----:B------:R-:W-:Y:S02]  /*1930*/  IMAD.MOV.U32 R21, RZ, RZ, R37 ;  /* 0x000000ffff157224 */ /* 0x000fe400078e0025 */
[----:B---3--:R-:W-:Y:S02]  /*1940*/  IMAD.MOV.U32 R17, RZ, RZ, R36 ;  /* 0x000000ffff117224 */ /* 0x008fe400078e0024 */
[----:B--2---:R-:W-:Y:S02]  /*1950*/  IMAD.MOV.U32 R16, RZ, RZ, R35 ;  /* 0x000000ffff107224 */ /* 0x004fe400078e0023 */
[----:B----4-:R-:W-:Y:S02]  /*1960*/  IMAD.MOV.U32 R5, RZ, RZ, R34 ;  /* 0x000000ffff057224 */ /* 0x010fe400078e0022 */
[----:B------:R-:W-:-:S02]  /*1970*/  IMAD.MOV.U32 R2, RZ, RZ, R33 ;  /* 0x000000ffff027224 */ /* 0x000fc400078e0021 */
[----:B0-----:R-:W-:-:S06]  /*1980*/  WARPGROUP.ARRIVE ;  /* 0x00000000000079c5 */ /* 0x001fcc0000000000 */
[----:B------:R-:W-:Y:S03]  /*1990*/  HGMMA.64x32x16.F32 R32, gdesc[UR12], RZ, !UPT, gsb0 ;  /* 0x006000000c2079f0 */ /* 0x000fe6000c0008ff */
[----:B------:R-:W-:Y:S02]  /*19a0*/  WARPGROUP.DEPBAR.LE gsb0, 0x0 ;  /* 0x00008000000079c5 */ /* 0x000fe40000010000 */
[----:B------:R-:W-:Y:S04]  /*19b0*/  STL.64 [R1+0x180], R32 ;  /* 0x0001802001007387 */ /* 0x000fe80000100a00 */
[----:B------:R-:W-:Y:S04]  /*19c0*/  STL.64 [R1+0x188], R34 ;  /* 0x0001882201007387 */ /* 0x000fe80000100a00 */
[----:B------:R-:W-:Y:S04]  /*19d0*/  STL.64 [R1+0x190], R36 ;  /* 0x0001902401007387 */ /* 0x000fe80000100a00 */
[----:B------:R-:W-:Y:S04]  /*19e0*/  STL.64 [R1+0x198], R38 ;  /* 0x0001982601007387 */ /* 0x000fe80000100a00 */
[----:B------:R-:W-:Y:S04]  /*19f0*/  STL.64 [R1+0x1a0], R40 ;  /* 0x0001a02801007387 */ /* 0x000fe80000100a00 */
[----:B------:R-:W-:Y:S04]  /*1a00*/  STL.64 [R1+0x1a8], R42 ;  /* 0x0001a82a01007387 */ /* 0x000fe80000100a00 */
[----:B------:R-:W-:Y:S04]  /*1a10*/  STL.64 [R1+0x1b0], R44 ;  /* 0x0001b02c01007387 */ /* 0x000fe80000100a00 */
[----:B------:R0:W-:Y:S02]  /*1a20*/  STL.64 [R1+0x1b8], R46 ;  /* 0x0001b82e01007387 */ /* 0x0001e40000100a00 */
[----:B0-----:R-:W-:-:S06]  /*1a30*/  WARPGROUP.ARRIVE ;  /* 0x00000000000079c5 */ /* 0x001fcc0000000000 */
[----:B------:R-:W-:Y:S01]  /*1a40*/  HGMMA.64x32x16.F32 R32, gdesc[UR8], RZ, !UPT, gsb0 ;  /* 0x00600000082079f0 */ /* 0x000fe2000c0008ff */
[----:B------:R-:W-:Y:S02]  /*1a50*/  UIADD3 UR8, UR51, 0x200, URZ ;  /* 0x0000020033087890 */ /* 0x000fe4000fffe03f */
[----:B------:R-:W-:Y:S02]  /*1a60*/  WARPGROUP.DEPBAR.LE gsb0, 0x0 ;  /* 0x00008000000079c5 */ /* 0x000fe40000010000 */
[----:B------:R-:W-:Y:S01]  /*1a70*/  WARPGROUP.ARRIVE ;  /* 0x00000000000079c5 */ /* 0x000fe20000000000 */
[----:B------:R-:W-:Y:S04]  /*1a80*/  STL.64 [R1+0x80], R32 ;  /* 0x0000802001007387 */ /* 0x000fe80000100a00 */
[----:B------:R-:W-:Y:S01]  /*1a90*/  STL.64 [R1+0x88], R34 ;  /* 0x0000882201007387 */ /* 0x000fe20000100a00 */
[----:B------:R-:W-:Y:S03]  /*1aa0*/  HGMMA.64x32x16.F32 R200, gdesc[UR28], RZ, !UPT, gsb0 ;  /* 0x006000001cc879f0 */ /* 0x000fe6000c0008ff */
[----:B------:R-:W-:Y:S04]  /*1ab0*/  STL.64 [R1+0x90], R36 ;  /* 0x0000902401007387 */ /* 0x000fe80000100a00 */
[----:B------:R-:W-:Y:S04]  /*1ac0*/  STL.64 [R1+0x98], R38 ;  /* 0x0000982601007387 */ /* 0x000fe80000100a00 */
[----:B------:R-:W-:Y:S04]  /*1ad0*/  STL.64 [R1+0xa0], R40 ;  /* 0x0000a02801007387 */ /* 0x000fe80000100a00 */
[----:B------:R-:W-:Y:S04]  /*1ae0*/  STL.64 [R1+0xa8], R42 ;  /* 0x0000a82a01007387 */ /* 0x000fe80000100a00 */
[----:B------:R-:W-:Y:S04]  /*1af0*/  STL.64 [R1+0xb0], R44 ;  /* 0x0000b02c01007387 */ /* 0x000fe80000100a00 */
[----:B------:R0:W-:Y:S01]  /*1b00*/  STL.64 [R1+0xb8], R46 ;  /* 0x0000b82e01007387 */ /* 0x0001e20000100a00 */
[----:B------:R-:W-:-:S02]  /*1b10*/  WARPGROUP.DEPBAR.LE gsb0, 0x0 ;  /* 0x00008000000079c5 */ /* 0x000fc40000010000 */
[----:B------:R-:W-:Y:S01]  /*1b20*/  WARPGROUP.ARRIVE ;  /* 0x00000000000079c5 */ /* 0x000fe20000000000 */
[----:B------:R-:W-:Y:S04]  /*1b30*/  STL [R1+0x790], R200 ;  /* 0x000790c801007387 */ /* 0x000fe80000100800 */
[----:B------:R-:W-:Y:S01]  /*1b40*/  STL [R1+0x78c], R201 ;  /* 0x00078cc901007387 */ /* 0x000fe20000100800 */
[----:B------:R-:W-:Y:S03]  /*1b50*/  HGMMA.64x32x16.F32 R136, gdesc[UR24], RZ, !UPT, gsb0 ;  /* 0x00600000188879f0 */ /* 0x000fe6000c0008ff */
[----:B------:R-:W-:Y:S04]  /*1b60*/  STL [R1+0x788], R202 ;  /* 0x000788ca01007387 */ /* 0x000fe80000100800 */
        /* <DEDUP_REMOVED lines=12> */
[----:B------:R-:W-:Y:S01]  /*1c30*/  STL [R1+0x754], R215 ;  /* 0x000754d701007387 */ /* 0x000fe20000100800 */
[----:B------:R-:W-:-:S02]  /*1c40*/  WARPGROUP.DEPBAR.LE gsb0, 0x0 ;  /* 0x00008000000079c5 */ /* 0x000fc40000010000 */
[----:B------:R-:W-:Y:S01]  /*1c50*/  WARPGROUP.ARRIVE ;  /* 0x00000000000079c5 */ /* 0x000fe20000000000 */
[----:B------:R-:W-:Y:S04]  /*1c60*/  STL [R1+0x750], R136 ;  /* 0x0007508801007387 */ /* 0x000fe80000100800 */
[----:B------:R-:W-:Y:S01]  /*1c70*/  STL [R1+0x74c], R137 ;  /* 0x00074c8901007387 */ /* 0x000fe20000100800 */
[----:B------:R-:W-:Y:S01]  /*1c80*/  HGMMA.64x32x16.F32 R72, gdesc[UR20], RZ, !UPT, gsb0 ;  /* 0x00600000144879f0 */ /* 0x000fe2000c0008ff */
[----:B------:R-:W-:Y:S01]  /*1c90*/  UMOV UR20, UR8 ;  /* 0x0000000800147c82 */ /* 0x000fe20008000000 */
[----:B------:R-:W-:Y:S01]  /*1ca0*/  UMOV UR21, 0x80000020 ;  /* 0x8000002000157882 */ /* 0x000fe20000000000 */
[----:B------:R-:W-:Y:S01]  /*1cb0*/  UMOV UR24, UR20 ;  /* 0x0000001400187c82 */ /* 0x000fe20008000000 */
[----:B------:R-:W-:Y:S01]  /*1cc0*/  UMOV UR25, UR21 ;  /* 0x0000001500197c82 */ /* 0x000fe20008000000 */
[----:B------:R-:W-:Y:S01]  /*1cd0*/  UMOV UR28, UR20 ;  /* 0x00000014001c7c82 */ /* 0x000fe20008000000 */
[----:B------:R-:W-:Y:S01]  /*1ce0*/  UMOV UR29, UR21 ;  /* 0x00000015001d7c82 */ /* 0x000fe20008000000 */
[----:B------:R-:W-:Y:S01]  /*1cf0*/  STL [R1+0x748], R138 ;  /* 0x0007488a01007387 */ /* 0x000fe20000100800 */
        /* <DEDUP_REMOVED lines=9> */
[----:B------:R-:W-:-:S02]  /*1d90*/  UMOV UR5, UR21 ;  /* 0x0000001500057c82 */ /* 0x000fc40008000000 */
        /* <DEDUP_REMOVED lines=16> */
[----:B------:R-:W-:Y:S02]  /*1ea0*/  UIADD3 UR20, UR51, 0x600, URZ ;  /* 0x0000060033147890 */ /* 0x000fe4000fffe03f */
[----:B------:R-:W-:Y:S01]  /*1eb0*/  STL [R1+0x6b0], R74 ;  /* 0x0006b04a01007387 */ /* 0x000fe20000100800 */
[----:B------:R-:W-:-:S03]  /*1ec0*/  UMOV UR21, 0x80000020 ;  /* 0x8000002000157882 */ /* 0x000fc60000000000 */
        /* <DEDUP_REMOVED lines=19> */
[----:B------:R-:W-:Y:S01]  /*2000*/  UMOV UR25, UR33 ;  /* 0x0000002100197c82 */ /* 0x000fe20008000000 */
        /* <DEDUP_REMOVED lines=36> */
[----:B0-----:R-:W-:Y:S01]  /*2250*/  WARPGROUP.ARRIVE ;  /* 0x00000000000079c5 */ /* 0x001fe20000000000 */
        /* <DEDUP_REMOVED lines=19> */
[----:B------:R-:W-:-:S03]  /*2390*/  WARPGROUP.DEPBAR.LE gsb0, 0x0 ;  /* 0x00008000000079c5 */ /* 0x000fc60000010000 */
        /* <DEDUP_REMOVED lines=10> */
[----:B------:R-:W-:Y:S01]  /*2440*/  UMOV UR12, UR32 ;  /* 0x00000020000c7c82 */ /* 0x000fe20008000000 */
[----:B------:R-:W-:Y:S01]  /*2450*/  UMOV UR13, UR33 ;  /* 0x00000021000d7c82 */ /* 0x000fe20008000000 */
[----:B------:R-:W-:Y:S02]  /*2460*/  WARPGROUP.DEPBAR.LE gsb0, 0x0 ;  /* 0x00008000000079c5 */ /* 0x000fe40000010000 */
[----:B------:R-:W-:Y:S02]  /*2470*/  IMAD.MOV.U32 R72, RZ, RZ, R32 ;  /* 0x000000ffff487224 */ /* 0x000fe400078e0020 */
[----:B------:R-:W-:Y:S02]  /*2480*/  IMAD.MOV.U32 R73, RZ, RZ, R33 ;  /* 0x000000ffff497224 */ /* 0x000fe400078e0021 */
[----:B------:R-:W-:Y:S02]  /*2490*/  IMAD.MOV.U32 R74, RZ, RZ, R34 ;  /* 0x000000ffff4a7224 */ /* 0x000fe400078e0022 */
        /* <DEDUP_REMOVED lines=49> */
[----:B------:R-:W-:-:S06]  /*27b0*/  WARPGROUP.ARRIVE ;  /* 0x00000000000079c5 */ /* 0x000fcc0000000000 */
[----:B------:R-:W-:Y:S01]  /*27c0*/  HGMMA.64x32x16.F32 R32, gdesc[UR4], RZ, !UPT, gsb0 ;  /* 0x00600000042079f0 */ /* 0x000fe2000c0008ff */
[----:B------:R-:W-:Y:S01]  /*27d0*/  UIADD3 UR4, UR51, 0x2, URZ ;  /* 0x0000000233047890 */ /* 0x000fe2000fffe03f */
[----:B------:R-:W-:Y:S01]  /*27e0*/  UMOV UR5, 0x80000020 ;  /* 0x8000002000057882 */ /* 0x000fe20000000000 */
[----:B------:R-:W-:Y:S01]  /*27f0*/  UIADD3 UR46, UR54, 0x182, URZ ;  /* 0x00000182362e7890 */ /* 0x000fe2000fffe03f */
[----:B------:R-:W-:Y:S01]  /*2800*/  UMOV UR45, UR5 ;  /* 0x00000005002d7c82 */ /* 0x000fe20008000000 */
[----:B------:R-:W-:-:S03]  /*2810*/  UMOV UR47, 0x80000020 ;  /* 0x80000020002f7882 */ /* 0x000fc60000000000 */
[----:B------:R-:W-:Y:S01]  /*2820*/  UMOV UR44, UR4 ;  /* 0x00000004002c7c82 */ /* 0x000fe20008000000 */
[----:B------:R-:W-:Y:S02]  /*2830*/  WARPGROUP.DEPBAR.LE gsb0, 0x0 ;  /* 0x00008000000079c5 */ /* 0x000fe40000010000 */
        /* <DEDUP_REMOVED lines=16> */
[----:B------:R-:W-:-:S06]  /*2940*/  WARPGROUP.ARRIVE ;  /* 0x00000000000079c5 */ /* 0x000fcc0000000000 */
        /* <DEDUP_REMOVED lines=20> */
[----:B------:R-:W-:-:S06]  /*2a90*/  WARPGROUP.ARRIVE ;  /* 0x00000000000079c5 */ /* 0x000fcc0000000000 */
[----:B------:R-:W-:Y:S01]  /*2aa0*/  HGMMA.64x32x16.F32 R32, gdesc[UR16], RZ, !UPT, gsb0 ;  /* 0x00600000102079f0 */ /* 0x000fe2000c0008ff */
[----:B------:R-:W-:Y:S01]  /*2ab0*/  UMOV UR16, UR4 ;  /* 0x0000000400107c82 */ /* 0x000fe20008000000 */
[----:B------:R-:W-:Y:S01]  /*2ac0*/  UMOV UR17, UR5 ;  /* 0x0000000500117c82 */ /* 0x000fe20008000000 */
[----:B------:R-:W-:Y:S02]  /*2ad0*/  WARPGROUP.DEPBAR.LE gsb0, 0x0 ;  /* 0x00008000000079c5 */ /* 0x000fe40000010000 */
[----:B------:R-:W-:Y:S01]  /*2ae0*/  IMAD.MOV.U32 R60, RZ, RZ, R32 ;  /* 0x000000ffff3c7224 */ /* 0x000fe200078e0020 */
[----:B------:R0:W-:Y:S01]  /*2af0*/  STL [R1+0x23c], R47 ;  /* 0x00023c2f01007387 */ /* 0x0001e20000100800 */
        /* <DEDUP_REMOVED lines=40> */
[----:B------:R-:W-:Y:S01]  /*2d80*/  WARPGROUP.ARRIVE ;  /* 0x00000000000079c5 */ /* 0x000fe20000000000 */
[----:B------:R-:W-:Y:S02]  /*2d90*/  IMAD.MOV.U32 R193, RZ, RZ, R40 ;  /* 0x000000ffffc17224 */ /* 0x000fe400078e0028 */
[----:B------:R-:W-:Y:S02]  /*2da0*/  IMAD.MOV.U32 R194, RZ, RZ, R41 ;  /* 0x000000ffffc27224 */ /* 0x000fe400078e0029 */
[----:B------:R-:W-:Y:S01]  /*2db0*/  IMAD.MOV.U32 R200, RZ, RZ, R42 ;  /* 0x000000ffffc87224 */ /* 0x000fe200078e002a */
[----:B------:R-:W-:Y:S01]  /*2dc0*/  HGMMA.64x32x16.F32 R168, gdesc[UR28], RZ, !UPT, gsb0 ;  /* 0x006000001ca879f0 */ /* 0x000fe2000c0008ff */
[----:B------:R-:W-:Y:S01]  /*2dd0*/  IMAD.MOV.U32 R201, RZ, RZ, R43 ;  /* 0x000000ffffc97224 */ /* 0x000fe200078e002b */
[----:B------:R-:W-:Y:S01]  /*2de0*/  UMOV UR28, UR20 ;  /* 0x00000014001c7c82 */ /* 0x000fe20008000000 */
[----:B------:R-:W-:Y:S01]  /*2df0*/  IMAD.MOV.U32 R202, RZ, RZ, R44 ;  /* 0x000000ffffca7224 */ /* 0x000fe200078e002c */
[----:B------:R-:W-:Y:S01]  /*2e00*/  UMOV UR29, UR21 ;  /* 0x00000015001d7c82 */ /* 0x000fe20008000000 */
        /* <DEDUP_REMOVED lines=10> */
[----:B------:R-:W-:Y:S01]  /*2eb0*/  IMAD.MOV.U32 R192, RZ, RZ, R39 ;  /* 0x000000ffffc07224 */ /* 0x000fe200078e0027 */
[----:B------:R-:W-:Y:S02]  /*2ec0*/  WARPGROUP.DEPBAR.LE gsb0, 0x0 ;  /* 0x00008000000079c5 */ /* 0x000fe40000010000 */
[----:B------:R-:W-:Y:S01]  /*2ed0*/  WARPGROUP.ARRIVE ;  /* 0x00000000000079c5 */ /* 0x000fe20000000000 */
[----:B------:R0:W-:Y:S04]  /*2ee0*/  STL [R1+0x4fc], R168 ;  /* 0x0004fca801007387 */ /* 0x0001e80000100800 */
[----:B------:R1:W-:Y:S01]  /*2ef0*/  STL [R1+0x4f8], R169 ;  /* 0x0004f8a901007387 */ /* 0x0003e20000100800 */
[----:B------:R-:W-:Y:S01]  /*2f00*/  HGMMA.64x32x16.F32 R104, gdesc[UR24], RZ, !UPT, gsb0 ;  /* 0x00600000186879f0 */ /* 0x000fe2000c0008ff */
[----:B------:R-:W-:Y:S01]  /*2f10*/  UMOV UR24, UR20 ;  /* 0x0000001400187c82 */ /* 0x000fe20008000000 */
[----:B------:R-:W-:Y:S01]  /*2f20*/  UMOV UR25, UR21 ;  /* 0x0000001500197c82 */ /* 0x000fe20008000000 */
[----:B------:R2:W-:Y:S01]  /*2f30*/  STL [R1+0x4f4], R170 ;  /* 0x0004f4aa01007387 */ /* 0x0005e20000100800 */
[----:B0-----:R-:W-:-:S03]  /*2f40*/  IMAD.MOV.U32 R168, RZ, RZ, R30 ;  /* 0x000000ffffa87224 */ /* 0x001fc600078e001e */
[----:B------:R0:W-:Y:S01]  /*2f50*/  STL [R1+0x4f0], R171 ;  /* 0x0004f0ab01007387 */ /* 0x0001e20000100800 */
[----:B-1----:R-:W-:-:S03]  /*2f60*/  IMAD.MOV.U32 R169, RZ, RZ, R29 ;  /* 0x000000ffffa97224 */ /* 0x002fc600078e001d */
[----:B------:R1:W-:Y:S01]  /*2f70*/  STL [R1+0x4ec], R172 ;  /* 0x0004ecac01007387 */ /* 0x0003e20000100800 */
[----:B--2---:R-:W-:-:S03]  /*2f80*/  IMAD.MOV.U32 R170, RZ, RZ, R28 ;  /* 0x000000ffffaa7224 */ /* 0x004fc600078e001c */
        /* <DEDUP_REMOVED lines=18> */
[----:B------:R-:W-:Y:S01]  /*30b0*/  STL [R1+0x4c4], R182 ;  /* 0x0004c4b601007387 */ /* 0x000fe20000100800 */
[----:B0-----:R-:W-:-:S03]  /*30c0*/  IMAD.MOV.U32 R180, RZ, RZ, R5 ;  /* 0x000000ffffb47224 */ /* 0x001fc600078e0005 */
[----:B------:R-:W-:Y:S01]  /*30d0*/  STL [R1+0x4c0], R183 ;  /* 0x0004c0b701007387 */ /* 0x000fe20000100800 */
[----:B-1----:R-:W-:Y:S01]  /*30e0*/  IMAD.MOV.U32 R181, RZ, RZ, R2 ;  /* 0x000000ffffb57224 */ /* 0x002fe200078e0002 */
[----:B------:R-:W-:Y:S02]  /*30f0*/  WARPGROUP.DEPBAR.LE gsb0, 0x0 ;  /* 0x00008000000079c5 */ /* 0x000fe40000010000 */
[----:B------:R-:W-:Y:S01]  /*3100*/  WARPGROUP.ARRIVE ;  /* 0x00000000000079c5 */ /* 0x000fe20000000000 */
[----:B------:R-:W-:Y:S04]  /*3110*/  STL.64 [R1+0x538], R118 ;  /* 0x0005387601007387 */ /* 0x000fe80000100a00 */
[----:B------:R-:W-:Y:S01]  /*3120*/  STL.64 [R1+0x530], R116 ;  /* 0x0005307401007387 */ /* 0x000fe20000100a00 */
[----:B------:R-:W-:Y:S01]  /*3130*/  HGMMA.64x32x16.F32 R40, gdesc[UR32], RZ, !UPT, gsb0 ;  /* 0x00600000202879f0 */ /* 0x000fe2000c0008ff */
[----:B------:R-:W-:Y:S01]  /*3140*/  UMOV UR32, UR20 ;  /* 0x0000001400207c82 */ /* 0x000fe20008000000 */
[----:B------:R-:W-:Y:S01]  /*3150*/  UMOV UR33, UR21 ;  /* 0x0000001500217c82 */ /* 0x000fe20008000000 */
[----:B------:R-:W-:Y:S01]  /*3160*/  STL.64 [R1+0x528], R114 ;  /* 0x0005287201007387 */ /* 0x000fe20000100a00 */
[----:B------:R-:W-:Y:S01]  /*3170*/  UMOV UR34, UR18 ;  /* 0x0000001200227c82 */ /* 0x000fe20008000000 */
[----:B------:R-:W-:-:S02]  /*3180*/  UMOV UR35, UR19 ;  /* 0x0000001300237c82 */ /* 0x000fc40008000000 */
[----:B------:R-:W-:Y:S04]  /*3190*/  STL.64 [R1+0x520], R112 ;  /* 0x0005207001007387 */ /* 0x000fe80000100a00 */
[----:B------:R-:W-:Y:S04]  /*31a0*/  STL.64 [R1+0x518], R110 ;  /* 0x0005186e01007387 */ /* 0x000fe80000100a00 */
[----:B------:R-:W-:Y:S04]  /*31b0*/  STL.64 [R1+0x510], R108 ;  /* 0x0005106c01007387 */ /* 0x000fe80000100a00 */
[----:B------:R-:W-:Y:S04]  /*31c0*/  STL.64 [R1+0x508], R106 ;  /* 0x0005086a01007387 */ /* 0x000fe80000100a00 */
[----:B------:R-:W-:Y:S01]  /*31d0*/  STL.64 [R1+0x500], R104 ;  /* 0x0005006801007387 */ /* 0x000fe20000100a00 */
[----:B------:R-:W-:-:S02]  /*31e0*/  WARPGROUP.DEPBAR.LE gsb0, 0x0 ;  /* 0x00008000000079c5 */ /* 0x000fc40000010000 */
[----:B------:R-:W-:Y:S01]  /*31f0*/  WARPGROUP.ARRIVE ;  /* 0x00000000000079c5 */ /* 0x000fe20000000000 */
[----:B------:R0:W-:Y:S04]  /*3200*/  STL.64 [R1+0x578], R54 ;  /* 0x0005783601007387 */ /* 0x0001e80000100a00 */
[----:B------:R1:W-:Y:S01]  /*3210*/  STL.64 [R1+0x570], R52 ;  /* 0x0005703401007387 */ /* 0x0003e20000100a00 */
[----:B------:R-:W-:Y:S01]  /*3220*/  HGMMA.64x32x16.F32 R24, gdesc[UR20], RZ, !UPT, gsb0 ;  /* 0x00600000141879f0 */ /* 0x000fe2000c0008ff */
[----:B------:R-:W-:Y:S01]  /*3230*/  UMOV UR22, UR26 ;  /* 0x0000001a00167c82 */ /* 0x000fe20008000000 */
[----:B------:R-:W-:Y:S01]  /*3240*/  UMOV UR23, UR27 ;  /* 0x0000001b00177c82 */ /* 0x000fe20008000000 */
[----:B------:R2:W-:Y:S01]  /*3250*/  STL.64 [R1+0x568], R50 ;  /* 0x0005683201007387 */ /* 0x0005e20000100a00 */
[----:B------:R-:W-:Y:S01]  /*3260*/  UMOV UR26, UR6 ;  /* 0x00000006001a7c82 */ /* 0x000fe20008000000 */
[----:B------:R-:W-:Y:S01]  /*3270*/  UMOV UR27, UR7 ;  /* 0x00000007001b7c82 */ /* 0x000fe20008000000 */
[----:B------:R-:W-:Y:S01]  /*3280*/  UMOV UR7, 0x80000020 ;  /* 0x8000002000077882 */ /* 0x000fe20000000000 */
[----:B------:R3:W-:Y:S01]  /*3290*/  STL.64 [R1+0x560], R48 ;  /* 0x0005603001007387 */ /* 0x0007e20000100a00 */
[----:B0-----:R-:W-:-:S02]  /*32a0*/  IMAD.MOV.U32 R54, RZ, RZ, R6 ;  /* 0x000000ffff367224 */ /* 0x001fc400078e0006 */
[----:B------:R-:W-:Y:S01]  /*32b0*/  IMAD.MOV.U32 R55, RZ, RZ, R4 ;  /* 0x000000ffff377224 */ /* 0x000fe200078e0004 */
[----:B------:R0:W-:Y:S01]  /*32c0*/  STL.64 [R1+0x558], R46 ;  /* 0x0005582e01007387 */ /* 0x0001e20000100a00 */
[----:B-1----:R-:W-:Y:S02]  /*32d0*/  IMAD.MOV.U32 R52, RZ, RZ, R8 ;  /* 0x000000ffff347224 */ /* 0x002fe400078e0008 */
[----:B------:R-:W-:Y:S01]  /*32e0*/  IMAD.MOV.U32 R53, RZ, RZ, R7 ;  /* 0x000000ffff357224 */ /* 0x000fe200078e0007 */
[----:B------:R1:W-:Y:S01]  /*32f0*/  STL.64 [R1+0x550], R44 ;  /* 0x0005502c01007387 */ /* 0x0003e20000100a00 */
[----:B--2---:R-:W-:Y:S02]  /*3300*/  IMAD.MOV.U32 R50, RZ, RZ, R10 ;  /* 0x000000ffff327224 */ /* 0x004fe400078e000a */
[----:B------:R-:W-:Y:S01]  /*3310*/  IMAD.MOV.U32 R51, RZ, RZ, R9 ;  /* 0x000000ffff337224 */ /* 0x000fe200078e0009 */
[----:B------:R2:W-:Y:S01]  /*3320*/  STL.64 [R1+0x548], R42 ;  /* 0x0005482a01007387 */ /* 0x0005e20000100a00 */
[----:B---3--:R-:W-:-:S02]  /*3330*/  IMAD.MOV.U32 R48, RZ, RZ, R12 ;  /* 0x000000ffff307224 */ /* 0x008fc400078e000c */
[----:B------:R-:W-:Y:S01]  /*3340*/  IMAD.MOV.U32 R49, RZ, RZ, R11 ;  /* 0x000000ffff317224 */ /* 0x000fe200078e000b */
[----:B------:R3:W-:Y:S01]  /*3350*/  STL.64 [R1+0x540], R40 ;  /* 0x0005402801007387 */ /* 0x0007e20000100a00 */
[----:B0-----:R-:W-:Y:S02]  /*3360*/  IMAD.MOV.U32 R46, RZ, RZ, R14 ;  /* 0x000000ffff2e7224 */ /* 0x001fe400078e000e */
[----:B------:R-:W-:Y:S02]  /*3370*/  IMAD.MOV.U32 R47, RZ, RZ, R13 ;  /* 0x000000ffff2f7224 */ /* 0x000fe400078e000d */
[----:B-1----:R-:W-:Y:S02]  /*3380*/  IMAD.MOV.U32 R44, RZ, RZ, R18 ;  /* 0x000000ffff2c7224 */ /* 0x002fe400078e0012 */
[----:B------:R-:W-:Y:S02]  /*3390*/  IMAD.MOV.U32 R45, RZ, RZ, R15 ;  /* 0x000000ffff2d7224 */ /* 0x000fe400078e000f */
[----:B--2---:R-:W-:-:S02]  /*33a0*/  IMAD.MOV.U32 R42, RZ, RZ, R20 ;  /* 0x000000ffff2a7224 */ /* 0x004fc400078e0014 */
[----:B------:R-:W-:Y:S01]  /*33b0*/  IMAD.MOV.U32 R43, RZ, RZ, R19 ;  /* 0x000000ffff2b7224 */ /* 0x000fe200078e0013 */
[----:B------:R-:W-:Y:S02]  /*33c0*/  WARPGROUP.DEPBAR.LE gsb0, 0x0 ;  /* 0x00008000000079c5 */ /* 0x000fe40000010000 */
[----:B------:R-:W-:Y:S01]  /*33d0*/  WARPGROUP.ARRIVE ;  /* 0x00000000000079c5 */ /* 0x000fe20000000000 */
[----:B------:R-:W-:Y:S04]  /*33e0*/  STL.64 [R1+0x5b8], R38 ;  /* 0x0005b82601007387 */ /* 0x000fe80000100a00 */
[----:B------:R-:W-:Y:S01]  /*33f0*/  STL.64 [R1+0x5b0], R36 ;  /* 0x0005b02401007387 */ /* 0x000fe20000100a00 */
[----:B------:R-:W-:Y:S01]  /*3400*/  HGMMA.64x32x16.F32 R88, gdesc[UR20], RZ, !UPT, gsb0 ;  /* 0x00600000145879f0 */ /* 0x000fe2000c0008ff */
[----:B------:R-:W-:-:S02]  /*3410*/  UIADD3 UR22, UR54, 0x2, URZ ;  /* 0x0000000236167890 */ /* 0x000fc4000fffe03f */
[----:B------:R-:W-:Y:S01]  /*3420*/  STL.64 [R1+0x5a8], R34 ;  /* 0x0005a82201007387 */ /* 0x000fe20000100a00 */
[----:B------:R-:W-:Y:S01]  /*3430*/  UMOV UR19, 0x80000020 ;  /* 0x8000002000137882 */ /* 0x000fe20000000000 */
[----:B------:R-:W-:Y:S01]  /*3440*/  UMOV UR20, UR4 ;  /* 0x0000000400147c82 */ /* 0x000fe20008000000 */
[----:B------:R-:W-:Y:S01]  /*3450*/  UMOV UR21, UR5 ;  /* 0x0000000500157c82 */ /* 0x000fe20008000000 */
[----:B------:R-:W-:Y:S01]  /*3460*/  STL.64 [R1+0x5a0], R32 ;  /* 0x0005a02001007387 */ /* 0x000fe20000100a00 */
[----:B------:R-:W-:-:S03]  /*3470*/  UMOV UR6, UR22 ;  /* 0x0000001600067c82 */ /* 0x000fc60008000000 */
[----:B------:R-:W-:Y:S04]  /*3480*/  STL.64 [R1+0x598], R30 ;  /* 0x0005981e01007387 */ /* 0x000fe80000100a00 */
[----:B------:R-:W-:Y:S04]  /*3490*/  STL.64 [R1+0x590], R28 ;  /* 0x0005901c01007387 */ /* 0x000fe80000100a00 */
[----:B------:R-:W-:Y:S04]  /*34a0*/  STL.64 [R1+0x588], R26 ;  /* 0x0005881a01007387 */ /* 0x000fe80000100a00 */
[----:B------:R0:W-:Y:S01]  /*34b0*/  STL.64 [R1+0x580], R24 ;  /* 0x0005801801007387 */ /* 0x0001e20000100a00 */
[----:B------:R-:W-:-:S02]  /*34c0*/  WARPGROUP.DEPBAR.LE gsb0, 0x0 ;  /* 0x00008000000079c5 */ /* 0x000fc40000010000 */
[----:B------:R-:W-:Y:S01]  /*34d0*/  WARPGROUP.ARRIVE ;  /* 0x00000000000079c5 */ /* 0x000fe20000000000 */
[----:B------:R-:W-:Y:S04]  /*34e0*/  STL.64 [R1+0x5f8], R102 ;  /* 0x0005f86601007387 */ /* 0x000fe80000100a00 */
[----:B------:R-:W-:Y:S01]  /*34f0*/  STL.64 [R1+0x5f0], R100 ;  /* 0x0005f06401007387 */ /* 0x000fe20000100a00 */
[----:B------:R-:W-:Y:S01]  /*3500*/  HGMMA.64x32x16.F32 R152, gdesc[UR28], RZ, !UPT, gsb0 ;  /* 0x006000001c9879f0 */ /* 0x000fe2000c0008ff */
[----:B------:R-:W-:Y:S01]  /*3510*/  UMOV UR23, 0x80000020 ;  /* 0x8000002000177882 */ /* 0x000fe20000000000 */
[----:B---3--:R-:W-:Y:S01]  /*3520*/  IMAD.MOV.U32 R40, RZ, RZ, R204 ;  /* 0x000000ffff287224 */ /* 0x008fe200078e00cc */
[----:B------:R-:W-:Y:S01]  /*3530*/  STL.64 [R1+0x5e8], R98 ;  /* 0x0005e86201007387 */ /* 0x000fe20000100a00 */
[----:B------:R-:W-:Y:S01]  /*3540*/  IMAD.MOV.U32 R41, RZ, RZ, R205 ;  /* 0x000000ffff297224 */ /* 0x000fe200078e00cd */
[----:B------:R-:W-:Y:S01]  /*3550*/  UMOV UR28, UR4 ;  /* 0x00000004001c7c82 */ /* 0x000fe20008000000 */
[----:B------:R-:W-:Y:S01]  /*3560*/  UMOV UR29, UR5 ;  /* 0x00000005001d7c82 */ /* 0x000fe20008000000 */
[----:B------:R-:W-:Y:S04]  /*3570*/  STL.64 [R1+0x5e0], R96 ;  /* 0x0005e06001007387 */ /* 0x000fe80000100a00 */
[----:B------:R-:W-:Y:S04]  /*3580*/  STL.64 [R1+0x5d8], R94 ;  /* 0x0005d85e01007387 */ /* 0x000fe80000100a00 */
[----:B------:R-:W-:Y:S04]  /*3590*/  STL.64 [R1+0x5d0], R92 ;  /* 0x0005d05c01007387 */ /* 0x000fe80000100a00 */
[----:B------:R-:W-:Y:S04]  /*35a0*/  STL.64 [R1+0x5c8], R90 ;  /* 0x0005c85a01007387 */ /* 0x000fe80000100a00 */
[----:B------:R-:W-:Y:S01]  /*35b0*/  STL.64 [R1+0x5c0], R88 ;  /* 0x0005c05801007387 */ /* 0x000fe20000100a00 */
[----:B------:R-:W-:-:S02]  /*35c0*/  WARPGROUP.DEPBAR.LE gsb0, 0x0 ;  /* 0x00008000000079c5 */ /* 0x000fc40000010000 */
[----:B------:R-:W-:Y:S01]  /*35d0*/  WARPGROUP.ARRIVE ;  /* 0x00000000000079c5 */ /* 0x000fe20000000000 */
[----:B------:R-:W-:Y:S04]  /*35e0*/  STL.64 [R1+0x638], R166 ;  /* 0x000638a601007387 */ /* 0x000fe80000100a00 */
[----:B------:R-:W-:Y:S01]  /*35f0*/  STL.64 [R1+0x630], R164 ;  /* 0x000630a401007387 */ /* 0x000fe20000100a00 */
[----:B------:R-:W-:Y:S01]  /*3600*/  HGMMA.64x32x16.F32 R216, gdesc[UR8], RZ, !UPT, gsb0 ;  /* 0x0060000008d879f0 */ /* 0x000fe2000c0008ff */
[----:B------:R-:W-:Y:S02]  /*3610*/  UIADD3 UR8, UR54, 0x82, URZ ;  /* 0x0000008236087890 */ /* 0x000fe4000fffe03f */
[----:B------:R-:W-:Y:S01]  /*3620*/  STL.64 [R1+0x628], R162 ;  /* 0x000628a201007387 */ /* 0x000fe20000100a00 */
[----:B------:R-:W-:-:S03]  /*3630*/  UIADD3 UR9, UR54, 0x102, URZ ;  /* 0x0000010236097890 */ /* 0x000fc6000fffe03f */
[----:B------:R-:W-:Y:S04]  /*3640*/  STL.64 [R1+0x620], R160 ;  /* 0x000620a001007387 */ /* 0x000fe80000100a00 */
[----:B------:R-:W-:Y:S04]  /*3650*/  STL.64 [R1+0x618], R158 ;  /* 0x0006189e01007387 */ /* 0x000fe80000100a00 */
[----:B------:R-:W-:Y:S04]  /*3660*/  STL.64 [R1+0x610], R156 ;  /* 0x0006109c01007387 */ /* 0x000fe80000100a00 */
[----:B------:R-:W-:Y:S04]  /*3670*/  STL.64 [R1+0x608], R154 ;  /* 0x0006089a01007387 */ /* 0x000fe80000100a00 */
[----:B------:R-:W-:Y:S01]  /*3680*/  STL.64 [R1+0x600], R152 ;  /* 0x0006009801007387 */ /* 0x000fe20000100a00 */
[----:B------:R-:W-:-:S02]  /*3690*/  WARPGROUP.DEPBAR.LE gsb0, 0x0 ;  /* 0x00008000000079c5 */ /* 0x000fc40000010000 */
[----:B------:R-:W-:-:S06]  /*36a0*/  WARPGROUP.ARRIVE ;  /* 0x00000000000079c5 */ /* 0x000fcc0000000000 */
[----:B------:R-:W-:Y:S03]  /*36b0*/  HGMMA.64x32x16.F32 R104, gdesc[UR12], RZ, !UPT, gsb0 ;  /* 0x006000000c6879f0 */ /* 0x000fe6000c0008ff */
[----:B------:R-:W-:Y:S02]  /*36c0*/  WARPGROUP.DEPBAR.LE gsb0, 0x0 ;  /* 0x00008000000079c5 */ /* 0x000fe40000010000 */
[----:B0-----:R-:W-:Y:S01]  /*36d0*/  WARPGROUP.ARRIVE ;  /* 0x00000000000079c5 */ /* 0x001fe20000000000 */
[----:B------:R-:W-:Y:S01]  /*36e0*/  STL.64 [R1+0xc0], R104 ;  /* 0x0000c06801007387 */ /* 0x000fe20000100a00 */
[----:B------:R-:W-:Y:S02]  /*36f0*/  IMAD.MOV.U32 R17, RZ, RZ, R109 ;  /* 0x000000ffff117224 */ /* 0x000fe400078e006d */
[----:B------:R-:W-:Y:S01]  /*3700*/  IMAD.MOV.U32 R16, RZ, RZ, R110 ;  /* 0x000000ffff107224 */ /* 0x000fe200078e006e */
[----:B------:R0:W-:Y:S01]  /*3710*/  STL.64 [R1+0xc8], R106 ;  /* 0x0000c86a01007387 */ /* 0x0001e20000100a00 */
[----:B------:R-:W-:Y:S01]  /*3720*/  HGMMA.64x32x16.F32 R24, gdesc[UR32], RZ, !UPT, gsb0 ;  /* 0x00600000201879f0 */ /* 0x000fe2000c0008ff */
[----:B------:R-:W-:-:S02]  /*3730*/  IMAD.MOV.U32 R5, RZ, RZ, R111 ;  /* 0x000000ffff057224 */ /* 0x000fc400078e006f */
[----:B------:R-:W-:Y:S01]  /*3740*/  IMAD.MOV.U32 R2, RZ, RZ, R112 ;  /* 0x000000ffff027224 */ /* 0x000fe200078e0070 */
[----:B------:R1:W-:Y:S01]  /*3750*/  STL [R1+0xd0], R108 ;  /* 0x0000d06c01007387 */ /* 0x0003e20000100800 */
[----:B------:R-:W-:Y:S02]  /*3760*/  IMAD.MOV.U32 R235, RZ, RZ, R113 ;  /* 0x000000ffffeb7224 */ /* 0x000fe400078e0071 */
[----:B------:R-:W-:Y:S02]  /*3770*/  IMAD.MOV.U32 R234, RZ, RZ, R114 ;  /* 0x000000ffffea7224 */ /* 0x000fe400078e0072 */
[----:B------:R-:W-:Y:S02]  /*3780*/  IMAD.MOV.U32 R233, RZ, RZ, R115 ;  /* 0x000000ffffe97224 */ /* 0x000fe400078e0073 */
[----:B------:R-:W-:Y:S01]  /*3790*/  IMAD.MOV.U32 R232, RZ, RZ, R116 ;  /* 0x000000ffffe87224 */ /* 0x000fe200078e0074 */
[----:B0-----:R-:W-:Y:S01]  /*37a0*/  MOV R107, R181 ;  /* 0x000000b5006b7202 */ /* 0x001fe20000000f00 */
[----:B------:R-:W-:-:S02]  /*37b0*/  IMAD.MOV.U32 R23, RZ, RZ, R117 ;  /* 0x000000ffff177224 */ /* 0x000fc400078e0075 */
[----:B------:R-:W-:Y:S02]  /*37c0*/  IMAD.MOV.U32 R22, RZ, RZ, R118 ;  /* 0x000000ffff167224 */ /* 0x000fe400078e0076 */
[----:B------:R-:W-:Y:S02]  /*37d0*/  IMAD.MOV.U32 R21, RZ, RZ, R119 ;  /* 0x000000ffff157224 */ /* 0x000fe400078e0077 */
[----:B-1----:R-:W-:Y:S02]  /*37e0*/  IMAD.MOV.U32 R108, RZ, RZ, R180 ;  /* 0x000000ffff6c7224 */ /* 0x002fe400078e00b4 */
        /* <DEDUP_REMOVED lines=13> */
[----:B------:R-:W-:Y:S01]  /*38c0*/  IMAD.MOV.U32 R105, RZ, RZ, R0 ;  /* 0x000000ffff697224 */ /* 0x000fe200078e0000 */
[----:B------:R-:W-:Y:S02]  /*38d0*/  WARPGROUP.DEPBAR.LE gsb0, 0x0 ;  /* 0x00008000000079c5 */ /* 0x000fe40000010000 */
        /* <DEDUP_REMOVED lines=16> */
[----:B------:R-:W-:-:S06]  /*39e0*/  WARPGROUP.ARRIVE ;  /* 0x00000000000079c5 */ /* 0x000fcc0000000000 */
[----:B------:R-:W-:Y:S03]  /*39f0*/  HGMMA.64x32x16.F32 R24, gdesc[UR24], RZ, !UPT, gsb0 ;  /* 0x00600000181879f0 */ /* 0x000fe6000c0008ff */
[----:B------:R-:W-:Y:S02]  /*3a00*/  WARPGROUP.DEPBAR.LE gsb0, 0x0 ;  /* 0x00008000000079c5 */ /* 0x000fe40000010000 */
[----:B------:R-:W-:Y:S02]  /*3a10*/  IMAD.MOV.U32 R3, RZ, RZ, R38 ;  /* 0x000000ffff037224 */ /* 0x000fe400078e0026 */
[----:B------:R-:W-:Y:S02]  /*3a20*/  IMAD.MOV.U32 R0, RZ, RZ, R39 ;  /* 0x000000ffff007224 */ /* 0x000fe400078e0027 */
[----:B------:R-:W-:Y:S02]  /*3a30*/  IMAD.MOV.U32 R38, RZ, RZ, R104 ;  /* 0x000000ffff267224 */ /* 0x000fe400078e0068 */
[----:B------:R-:W-:Y:S01]  /*3a40*/  IMAD.MOV.U32 R39, RZ, RZ, R105 ;  /* 0x000000ffff277224 */ /* 0x000fe200078e0069 */
[----:B------:R-:W2:Y:S01]  /*3a50*/  LDL.LU R104, [R1+0x2b8] ;  /* 0x0002b80001687983 */ /* 0x000ea20000300800 */
[----:B------:R-:W-:-:S02]  /*3a60*/  IMAD.MOV.U32 R20, RZ, RZ, R24 ;  /* 0x000000ffff147224 */ /* 0x000fc400078e0018 */
[----:B------:R-:W-:Y:S01]  /*3a70*/  IMAD.MOV.U32 R19, RZ, RZ, R25 ;  /* 0x000000ffff137224 */ /* 0x000fe200078e0019 */
[----:B------:R-:W3:Y:S01]  /*3a80*/  LDL.LU R105, [R1+0x2bc] ;  /* 0x0002bc0001697983 */ /* 0x000ee20000300800 */
        /* <DEDUP_REMOVED lines=28> */
[----:B------:R-:W4:Y:S01]  /*3c50*/  LDL.LU R106, [R1+0x180] ;  /* 0x00018000016a7983 */ /* 0x000f220000300800 */
[----:B------:R-:W-:Y:S01]  /*3c60*/  WARPGROUP.ARRIVE ;  /* 0x00000000000079c5 */ /* 0x000fe20000000000 */
[----:B------:R-:W-:-:S02]  /*3c70*/  IMAD.MOV.U32 R44, RZ, RZ, R108 ;  /* 0x000000ffff2c7224 */ /* 0x000fc400078e006c */
[----:B------:R-:W4:Y:S01]  /*3c80*/  LDL.LU R107, [R1+0x184] ;  /* 0x00018400016b7983 */ /* 0x000f220000300800 */
[----:B------:R-:W-:Y:S02]  /*3c90*/  IMAD.MOV.U32 R45, RZ, RZ, R109 ;  /* 0x000000ffff2d7224 */ /* 0x000fe400078e006d */
[----:B------:R-:W-:Y:S01]  /*3ca0*/  HGMMA.64x32x16.F32 R24, gdesc[UR4], R24, gsb0 ;  /* 0x00600000041879f0 */ /* 0x000fe20008000818 */
[----:B------:R-:W4:Y:S01]  /*3cb0*/  LDL.LU R108, [R1+0x188] ;  /* 0x00018800016c7983 */ /* 0x000f220000300800 */
[----:B------:R-:W-:Y:S02]  /*3cc0*/  IMAD.MOV.U32 R46, RZ, RZ, R110 ;  /* 0x000000ffff2e7224 */ /* 0x000fe400078e006e */
[----:B------:R-:W-:Y:S01]  /*3cd0*/  IMAD.MOV.U32 R47, RZ, RZ, R111 ;  /* 0x000000ffff2f7224 */ /* 0x000fe200078e006f */
[----:B------:R-:W4:Y:S01]  /*3ce0*/  LDL.LU R109, [R1+0x18c] ;  /* 0x00018c00016d7983 */ /* 0x000f220000300800 */
[----:B------:R-:W-:Y:S02]  /*3cf0*/  IMAD.MOV.U32 R48, RZ, RZ, R112 ;  /* 0x000000ffff307224 */ /* 0x000fe400078e0070 */
[----:B------:R-:W-:Y:S01]  /*3d00*/  IMAD.MOV.U32 R49, RZ, RZ, R113 ;  /* 0x000000ffff317224 */ /* 0x000fe200078e0071 */
[----:B------:R-:W4:Y:S01]  /*3d10*/  LDL.LU R110, [R1+0x190] ;  /* 0x00019000016e7983 */ /* 0x000f220000300800 */
[----:B------:R-:W-:-:S02]  /*3d20*/  IMAD.MOV.U32 R50, RZ, RZ, R114 ;  /* 0x000000ffff327224 */ /* 0x000fc400078e0072 */
[----:B------:R-:W-:Y:S01]  /*3d30*/  IMAD.MOV.U32 R51, RZ, RZ, R115 ;  /* 0x000000ffff337224 */ /* 0x000fe200078e0073 */
[----:B------:R-:W4:Y:S01]  /*3d40*/  LDL.LU R111, [R1+0x194] ;  /* 0x00019400016f7983 */ /* 0x000f220000300800 */
[----:B------:R-:W-:Y:S02]  /*3d50*/  IMAD.MOV.U32 R52, RZ, RZ, R116 ;  /* 0x000000ffff347224 */ /* 0x000fe400078e0074 */
[----:B------:R-:W-:Y:S01]  /*3d60*/  IMAD.MOV.U32 R53, RZ, RZ, R117 ;  /* 0x000000ffff357224 */ /* 0x000fe200078e0075 */
[----:B------:R-:W4:Y:S01]  /*3d70*/  LDL.LU R112, [R1+0x198] ;  /* 0x0001980001707983 */ /* 0x000f220000300800 */
[----:B------:R-:W-:Y:S02]  /*3d80*/  IMAD.MOV.U32 R54, RZ, RZ, R118 ;  /* 0x000000ffff367224 */ /* 0x000fe400078e0076 */
[----:B------:R-:W-:Y:S01]  /*3d90*/  IMAD.MOV.U32 R55, RZ, RZ, R119 ;  /* 0x000000ffff377224 */ /* 0x000fe200078e0077 */
[----:B------:R-:W4:Y:S04]  /*3da0*/  LDL.LU R113, [R1+0x19c] ;  /* 0x00019c0001717983 */ /* 0x000f280000300800 */
[----:B------:R-:W4:Y:S04]  /*3db0*/  LDL.LU R114, [R1+0x1a0] ;  /* 0x0001a00001727983 */ /* 0x000f280000300800 */
[----:B------:R-:W4:Y:S04]  /*3dc0*/  LDL.LU R115, [R1+0x1a4] ;  /* 0x0001a40001737983 */ /* 0x000f280000300800 */
[----:B------:R-:W4:Y:S04]  /*3dd0*/  LDL.LU R116, [R1+0x1a8] ;  /* 0x0001a80001747983 */ /* 0x000f280000300800 */
[----:B------:R-:W4:Y:S04]  /*3de0*/  LDL.LU R117, [R1+0x1ac] ;  /* 0x0001ac0001757983 */ /* 0x000f280000300800 */
[----:B------:R-:W4:Y:S04]  /*3df0*/  LDL.LU R118, [R1+0x1b0] ;  /* 0x0001b00001767983 */ /* 0x000f280000300800 */
[----:B------:R-:W4:Y:S01]  /*3e00*/  LDL.LU R119, [R1+0x1b4] ;  /* 0x0001b40001777983 */ /* 0x000f220000300800 */
        /* <DEDUP_REMOVED lines=9> */
[----:B--2---:R-:W-:-:S02]  /*3ea0*/  IMAD.MOV.U32 R38, RZ, RZ, R104 ;  /* 0x000000ffff267224 */ /* 0x004fc400078e0068 */
[----:B------:R-:W2:Y:S01]  /*3eb0*/  LDL.LU R104, [R1+0x1b8] ;  /* 0x0001b80001687983 */ /* 0x000ea20000300800 */
[----:B---3--:R-:W-:-:S03]  /*3ec0*/  IMAD.MOV.U32 R39, RZ, RZ, R105 ;  /* 0x000000ffff277224 */ /* 0x008fc600078e0069 */
[----:B------:R-:W3:Y:S01]  /*3ed0*/  LDL.LU R105, [R1+0x1bc] ;  /* 0x0001bc0001697983 */ /* 0x000ee20000300800 */
        /* <DEDUP_REMOVED lines=13> */
[----:B------:R-:W-:Y:S01]  /*3fb0*/  IMAD.MOV.U32 R37, RZ, RZ, R55 ;  /* 0x000000ffff257224 */ /* 0x000fe200078e0037 */
[----:B------:R-:W-:-:S05]  /*3fc0*/  UMOV UR18, UR8 ;  /* 0x0000000800127c82 */ /* 0x000fca0008000000 */
[----:B------:R-:W-:-:S06]  /*3fd0*/  WARPGROUP.ARRIVE ;  /* 0x00000000000079c5 */ /* 0x000fcc0000000000 */
[----:B------:R-:W-:Y:S01]  /*3fe0*/  HGMMA.64x32x16.F32 R24, gdesc[UR16], R24, gsb0 ;  /* 0x00600000101879f0 */ /* 0x000fe20008000818 */
[----:B----4-:R-:W-:Y:S02]  /*3ff0*/  IMAD.MOV.U32 R42, RZ, RZ, R106 ;  /* 0x000000ffff2a7224 */ /* 0x010fe400078e006a */
[----:B------:R-:W4:Y:S01]  /*4000*/  LDL.LU R106, [R1+0x80] ;  /* 0x00008000016a7983 */ /* 0x000f220000300800 */
[----:B------:R-:W-:-:S03]  /*4010*/  IMAD.MOV.U32 R43, RZ, RZ, R107 ;  /* 0x000000ffff2b7224 */ /* 0x000fc600078e006b */
        /* <DEDUP_REMOVED lines=23> */
[----:B------:R-:W-:Y:S01]  /*4190*/  IMAD.MOV.U32 R55, RZ, RZ, R119 ;  /* 0x000000ffff377224 */ /* 0x000fe200078e0077 */
[----:B------:R-:W-:Y:S02]  /*41a0*/  WARPGROUP.DEPBAR.LE gsb0, 0x0 ;  /* 0x00008000000079c5 */ /* 0x000fe40000010000 */
[----:B------:R-:W4:Y:S04]  /*41b0*/  LDL.LU R119, [R1+0xb4] ;  /* 0x0000b40001777983 */ /* 0x000f280000300800 */
        /* <DEDUP_REMOVED lines=60> */
[----:B------:R-:W-:Y:S01]  /*4580*/  MOV R116, R76 ;  /* 0x0000004c00747202 */ /* 0x000fe20000000f00 */
[----:B------:R-:W-:Y:S02]  /*4590*/  IMAD.MOV.U32 R53, RZ, RZ, R117 ;  /* 0x000000ffff357224 */ /* 0x000fe400078e0075 */
[----:B------:R-:W4:Y:S01]  /*45a0*/  LDL.LU R76, [R1+0x7d0] ;  /* 0x0007d000014c7983 */ /* 0x000f220000300800 */
[----:B------:R-:W-:-:S02]  /*45b0*/  IMAD.MOV.U32 R117, RZ, RZ, R75 ;  /* 0x000000ffff757224 */ /* 0x000fc400078e004b */
[----:B------:R-:W-:Y:S01]  /*45c0*/  IMAD.MOV.U32 R54, RZ, RZ, R118 ;  /* 0x000000ffff367224 */ /* 0x000fe200078e0076 */
[----:B------:R-:W4:Y:S01]  /*45d0*/  LDL.LU R75, [R1+0x7cc] ;  /* 0x0007cc00014b7983 */ /* 0x000f220000300800 */
[----:B------:R-:W-:Y:S02]  /*45e0*/  IMAD.MOV.U32 R118, RZ, RZ, R74 ;  /* 0x000000ffff767224 */ /* 0x000fe400078e004a */
[----:B------:R-:W-:Y:S01]  /*45f0*/  IMAD.MOV.U32 R55, RZ, RZ, R119 ;  /* 0x000000ffff377224 */ /* 0x000fe200078e0077 */
[----:B------:R-:W4:Y:S01]  /*4600*/  LDL.LU R74, [R1+0x7c8] ;  /* 0x0007c800014a7983 */ /* 0x000f220000300800 */
[----:B------:R-:W-:Y:S01]  /*4610*/  IMAD.MOV.U32 R119, RZ, RZ, R73 ;  /* 0x000000ffff777224 */ /* 0x000fe200078e0049 */
[----:B------:R-:W-:Y:S02]  /*4620*/  WARPGROUP.DEPBAR.LE gsb0, 0x0 ;  /* 0x00008000000079c5 */ /* 0x000fe40000010000 */
[----:B------:R-:W4:Y:S04]  /*4630*/  LDL.LU R73, [R1+0x7c4] ;  /* 0x0007c40001497983 */ /* 0x000f280000300800 */
[----:B------:R0:W-:Y:S04]  /*4640*/  STL.64 [R1+0x180], R24 ;  /* 0x0001801801007387 */ /* 0x0001e80000100a00 */
[----:B------:R1:W-:Y:S04]  /*4650*/  STL.64 [R1+0x188], R26 ;  /* 0x0001881a01007387 */ /* 0x0003e80000100a00 */
[----:B------:R1:W-:Y:S04]  /*4660*/  STL.64 [R1+0x190], R28 ;  /* 0x0001901c01007387 */ /* 0x0003e80000100a00 */
[----:B------:R1:W-:Y:S04]  /*4670*/  STL.64 [R1+0x198], R30 ;  /* 0x0001981e01007387 */ /* 0x0003e80000100a00 */
[----:B------:R1:W-:Y:S01]  /*4680*/  STL.64 [R1+0x1a0], R32 ;  /* 0x0001a02001007387 */ /* 0x0003e20000100a00 */
[----:B0-----:R-:W-:-:S03]  /*4690*/  IMAD.MOV.U32 R24, RZ, RZ, R42 ;  /* 0x000000ffff187224 */ /* 0x001fc600078e002a */
[----:B------:R0:W-:Y:S01]  /*46a0*/  STL.64 [R1+0x1a8], R34 ;  /* 0x0001a82201007387 */ /* 0x0001e20000100a00 */
[----:B------:R-:W-:-:S03]  /*46b0*/  IMAD.MOV.U32 R25, RZ, RZ, R43 ;  /* 0x000000ffff197224 */ /* 0x000fc600078e002b */
[----:B------:R0:W-:Y:S01]  /*46c0*/  STL.64 [R1+0x1b0], R36 ;  /* 0x0001b02401007387 */ /* 0x0001e20000100a00 */
[----:B-1----:R-:W-:Y:S02]  /*46d0*/  IMAD.MOV.U32 R26, RZ, RZ, R44 ;  /* 0x000000ffff1a7224 */ /* 0x002fe400078e002c */
[----:B------:R-:W-:Y:S01]  /*46e0*/  IMAD.MOV.U32 R27, RZ, RZ, R45 ;  /* 0x000000ffff1b7224 */ /* 0x000fe200078e002d */
[----:B------:R2:W-:Y:S01]  /*46f0*/  STL.64 [R1+0x1b8], R38 ;  /* 0x0001b82601007387 */ /* 0x0005e20000100a00 */
[----:B------:R-:W-:Y:S02]  /*4700*/  IMAD.MOV.U32 R28, RZ, RZ, R46 ;  /* 0x000000ffff1c7224 */ /* 0x000fe400078e002e */
[----:B------:R-:W-:Y:S02]  /*4710*/  IMAD.MOV.U32 R29, RZ, RZ, R47 ;  /* 0x000000ffff1d7224 */ /* 0x000fe400078e002f */
[----:B------:R-:W-:Y:S02]  /*4720*/  IMAD.MOV.U32 R30, RZ, RZ, R48 ;  /* 0x000000ffff1e7224 */ /* 0x000fe400078e0030 */
[----:B------:R-:W-:-:S02]  /*4730*/  IMAD.MOV.U32 R31, RZ, RZ, R49 ;  /* 0x000000ffff1f7224 */ /* 0x000fc400078e0031 */
[----:B------:R-:W-:Y:S02]  /*4740*/  IMAD.MOV.U32 R32, RZ, RZ, R50 ;  /* 0x000000ffff207224 */ /* 0x000fe400078e0032 */
[----:B------:R-:W-:Y:S02]  /*4750*/  IMAD.MOV.U32 R33, RZ, RZ, R51 ;  /* 0x000000ffff217224 */ /* 0x000fe400078e0033 */
[----:B0-----:R-:W-:Y:S02]  /*4760*/  IMAD.MOV.U32 R34, RZ, RZ, R52 ;  /* 0x000000ffff227224 */ /* 0x001fe400078e0034 */
        /* <DEDUP_REMOVED lines=17> */
[----:B--2---:R-:W-:Y:S02]  /*4880*/  IMAD.MOV.U32 R38, RZ, RZ, R104 ;  /* 0x000000ffff267224 */ /* 0x004fe400078e0068 */
[----:B---3--:R-:W-:-:S06]  /*4890*/  IMAD.MOV.U32 R39, RZ, RZ, R105 ;  /* 0x000000ffff277224 */ /* 0x008fcc00078e0069 */
[----:B------:R-:W-:-:S06]  /*48a0*/  WARPGROUP.ARRIVE ;  /* 0x00000000000079c5 */ /* 0x000fcc0000000000 */
[----:B------:R-:W-:Y:S01]  /*48b0*/  HGMMA.64x32x16.F32 R24, gdesc[UR44], R24, gsb0 ;  /* 0x006000002c1879f0 */ /* 0x000fe20008000818 */
        /* <DEDUP_REMOVED lines=15> */
[----:B------:R-:W2:Y:S01]  /*49b0*/  LDL.LU R72, [R1+0x7c0] ;  /* 0x0007c00001487983 */ /* 0x000ea20000300800 */
[----:B------:R-:W-:-:S03]  /*49c0*/  IMAD.MOV.U32 R104, RZ, RZ, R184 ;  /* 0x000000ffff687224 */ /* 0x000fc600078e00b8 */
[----:B------:R-:W3:Y:S04]  /*49d0*/  LDL.LU R184, [R1+0x7bc] ;  /* 0x0007bc0001b87983 */ /* 0x000ee80000300800 */
        /* <DEDUP_REMOVED lines=10> */
[----:B------:R-:W4:Y:S01]  /*4a80*/  LDL.LU R200, [R1+0x790] ;  /* 0x0007900001c87983 */ /* 0x000f220000300800 */
[----:B------:R-:W-:-:S03]  /*4a90*/  WARPGROUP.DEPBAR.LE gsb0, 0x0 ;  /* 0x00008000000079c5 */ /* 0x000fc60000010000 */
[----:B------:R-:W4:Y:S04]  /*4aa0*/  LDL.LU R201, [R1+0x78c] ;  /* 0x00078c0001c97983 */ /* 0x000f280000300800 */
[----:B------:R-:W4:Y:S04]  /*4ab0*/  LDL.LU R202, [R1+0x788] ;  /* 0x0007880001ca7983 */ /* 0x000f280000300800 */
[----:B------:R-:W4:Y:S04]  /*4ac0*/  LDL.LU R203, [R1+0x784] ;  /* 0x0007840001cb7983 */ /* 0x000f280000300800 */
[----:B------:R-:W-:Y:S04]  /*4ad0*/  STL.64 [R1+0x80], R24 ;  /* 0x0000801801007387 */ /* 0x000fe80000100a00 */
[----:B------:R0:W-:Y:S04]  /*4ae0*/  STL.64 [R1+0x88], R26 ;  /* 0x0000881a01007387 */ /* 0x0001e80000100a00 */
[----:B------:R1:W-:Y:S04]  /*4af0*/  STL.64 [R1+0x90], R28 ;  /* 0x0000901c01007387 */ /* 0x0003e80000100a00 */
[----:B------:R1:W-:Y:S04]  /*4b00*/  STL.64 [R1+0x98], R30 ;  /* 0x0000981e01007387 */ /* 0x0003e80000100a00 */
[----:B------:R1:W-:Y:S01]  /*4b10*/  STL.64 [R1+0xa0], R32 ;  /* 0x0000a02001007387 */ /* 0x0003e20000100a00 */
[----:B0-----:R-:W-:-:S03]  /*4b20*/  IMAD.MOV.U32 R27, RZ, RZ, R43 ;  /* 0x000000ffff1b7224 */ /* 0x001fc600078e002b */
[----:B------:R0:W-:Y:S01]  /*4b30*/  STL.64 [R1+0xa8], R34 ;  /* 0x0000a82201007387 */ /* 0x0001e20000100a00 */
[----:B-1----:R-:W-:-:S03]  /*4b40*/  IMAD.MOV.U32 R28, RZ, RZ, R44 ;  /* 0x000000ffff1c7224 */ /* 0x002fc600078e002c */
[----:B------:R1:W-:Y:S01]  /*4b50*/  STL.64 [R1+0xb0], R36 ;  /* 0x0000b02401007387 */ /* 0x0003e20000100a00 */
[----:B------:R-:W-:-:S03]  /*4b60*/  IMAD.MOV.U32 R43, RZ, RZ, R206 ;  /* 0x000000ffff2b7224 */ /* 0x000fc600078e00ce */
[----:B------:R1:W-:Y:S01]  /*4b70*/  STL.64 [R1+0xb8], R38 ;  /* 0x0000b82601007387 */ /* 0x0003e20000100a00 */
[----:B------:R-:W-:-:S03]  /*4b80*/  IMAD.MOV.U32 R29, RZ, RZ, R45 ;  /* 0x000000ffff1d7224 */ /* 0x000fc600078e002d */
[----:B------:R-:W4:Y:S01]  /*4b90*/  LDL.LU R204, [R1+0x780] ;  /* 0x0007800001cc7983 */ /* 0x000f220000300800 */
[----:B------:R-:W-:-:S03]  /*4ba0*/  IMAD.MOV.U32 R44, RZ, RZ, R207 ;  /* 0x000000ffff2c7224 */ /* 0x000fc600078e00cf */
[----:B------:R-:W4:Y:S01]  /*4bb0*/  LDL.LU R205, [R1+0x77c] ;  /* 0x00077c0001cd7983 */ /* 0x000f220000300800 */
[----:B------:R-:W-:Y:S02]  /*4bc0*/  IMAD.MOV.U32 R30, RZ, RZ, R46 ;  /* 0x000000ffff1e7224 */ /* 0x000fe400078e002e */
        /* <DEDUP_REMOVED lines=11> */
[----:B0-----:R-:W-:Y:S02]  /*4c80*/  IMAD.MOV.U32 R34, RZ, RZ, R50 ;  /* 0x000000ffff227224 */ /* 0x001fe400078e0032 */
[----:B------:R-:W-:Y:S01]  /*4c90*/  IMAD.MOV.U32 R49, RZ, RZ, R212 ;  /* 0x000000ffff317224 */ /* 0x000fe200078e00d4 */
[----:B------:R-:W4:Y:S01]  /*4ca0*/  LDL.LU R210, [R1+0x768] ;  /* 0x0007680001d27983 */ /* 0x000f220000300800 */
[----:B------:R-:W-:Y:S02]  /*4cb0*/  IMAD.MOV.U32 R35, RZ, RZ, R51 ;  /* 0x000000ffff237224 */ /* 0x000fe400078e0033 */
[----:B------:R-:W-:Y:S01]  /*4cc0*/  IMAD.MOV.U32 R50, RZ, RZ, R213 ;  /* 0x000000ffff327224 */ /* 0x000fe200078e00d5 */
[----:B------:R-:W4:Y:S01]  /*4cd0*/  LDL.LU R211, [R1+0x764] ;  /* 0x0007640001d37983 */ /* 0x000f220000300800 */
[----:B-1----:R-:W-:-:S02]  /*4ce0*/  IMAD.MOV.U32 R36, RZ, RZ, R52 ;  /* 0x000000ffff247224 */ /* 0x002fc400078e0034 */
[----:B------:R-:W-:Y:S01]  /*4cf0*/  IMAD.MOV.U32 R51, RZ, RZ, R214 ;  /* 0x000000ffff337224 */ /* 0x000fe200078e00d6 */
[----:B------:R-:W4:Y:S01]  /*4d00*/  LDL.LU R212, [R1+0x760] ;  /* 0x0007600001d47983 */ /* 0x000f220000300800 */
[----:B------:R-:W-:-:S03]  /*4d10*/  IMAD.MOV.U32 R52, RZ, RZ, R215 ;  /* 0x000000ffff347224 */ /* 0x000fc600078e00d7 */
[----:B------:R-:W4:Y:S04]  /*4d20*/  LDL.LU R213, [R1+0x75c] ;  /* 0x00075c0001d57983 */ /* 0x000f280000300800 */
[----:B------:R-:W4:Y:S04]  /*4d30*/  LDL.LU R214, [R1+0x758] ;  /* 0x0007580001d67983 */ /* 0x000f280000300800 */
[----:B------:R-:W4:Y:S01]  /*4d40*/  LDL.LU R215, [R1+0x754] ;  /* 0x0007540001d77983 */ /* 0x000f220000300800 */
[----:B------:R-:W-:Y:S01]  /*4d50*/  UIADD3 UR30, UR54, 0x202, URZ ;  /* 0x00000202361e7890 */ /* 0x000fe2000fffe03f */
[----:B------:R-:W-:Y:S01]  /*4d60*/  UMOV UR31, 0x80000020 ;  /* 0x80000020001f7882 */ /* 0x000fe20000000000 */
[----:B------:R-:W-:-:S02]  /*4d70*/  IMAD.MOV.U32 R37, RZ, RZ, R53 ;  /* 0x000000ffff257224 */ /* 0x000fc400078e0035 */
[----:B------:R-:W-:Y:S02]  /*4d80*/  IMAD.MOV.U32 R38, RZ, RZ, R54 ;  /* 0x000000ffff267224 */ /* 0x000fe400078e0036 */
[----:B------:R-:W-:Y:S02]  /*4d90*/  IMAD.MOV.U32 R53, RZ, RZ, R136 ;  /* 0x000000ffff357224 */ /* 0x000fe400078e0088 */
[----:B------:R-:W-:Y:S01]  /*4da0*/  IMAD.MOV.U32 R39, RZ, RZ, R55 ;  /* 0x000000ffff277224 */ /* 0x000fe200078e0037 */
[----:B------:R-:W3:Y:S01]  /*4db0*/  LDL.LU R136, [R1+0x750] ;  /* 0x0007500001887983 */ /* 0x000ee20000300800 */
[----:B------:R-:W-:Y:S02]  /*4dc0*/  IMAD.MOV.U32 R54, RZ, RZ, R137 ;  /* 0x000000ffff367224 */ /* 0x000fe400078e0089 */
[----:B------:R-:W-:Y:S01]  /*4dd0*/  IMAD.MOV.U32 R26, RZ, RZ, R42 ;  /* 0x000000ffff1a7224 */ /* 0x000fe200078e002a */
[----:B------:R-:W3:Y:S01]  /*4de0*/  LDL.LU R137, [R1+0x74c] ;  /* 0x00074c0001897983 */ /* 0x000ee20000300800 */
[----:B------:R-:W-:-:S02]  /*4df0*/  IMAD.MOV.U32 R55, RZ, RZ, R138 ;  /* 0x000000ffff377224 */ /* 0x000fc400078e008a */
[----:B------:R-:W-:Y:S01]  /*4e00*/  IMAD.MOV.U32 R42, RZ, RZ, R139 ;  /* 0x000000ffff2a7224 */ /* 0x000fe200078e008b */
[----:B------:R-:W3:Y:S04]  /*4e10*/  LDL.LU R138, [R1+0x748] ;  /* 0x00074800018a7983 */ /* 0x000ee80000300800 */
[----:B------:R-:W3:Y:S01]  /*4e20*/  LDL.LU R139, [R1+0x744] ;  /* 0x00074400018b7983 */ /* 0x000ee20000300800 */
[----:B----4-:R-:W-:-:S06]  /*4e30*/  WARPGROUP.ARRIVE ;  /* 0x00000000000079c5 */ /* 0x010fcc0000000000 */
[----:B------:R-:W-:Y:S03]  /*4e40*/  HGMMA.64x32x16.F32 R200, gdesc[UR28], R200, gsb0 ;  /* 0x006000001cc879f0 */ /* 0x000fe600080008c8 */
[----:B------:R-:W-:Y:S02]  /*4e50*/  WARPGROUP.DEPBAR.LE gsb0, 0x0 ;  /* 0x00008000000079c5 */ /* 0x000fe40000010000 */
[----:B------:R-:W-:Y:S04]  /*4e60*/  STL.64 [R1+0x428], R214 ;  /* 0x000428d601007387 */ /* 0x000fe80000100a00 */
[----:B------:R-:W-:Y:S04]  /*4e70*/  STL.64 [R1+0x420], R212 ;  /* 0x000420d401007387 */ /* 0x000fe80000100a00 */
[----:B------:R-:W-:Y:S04]  /*4e80*/  STL.64 [R1+0x418], R210 ;  /* 0x000418d201007387 */ /* 0x000fe80000100a00 */
[----:B------:R-:W-:Y:S04]  /*4e90*/  STL.64 [R1+0x410], R208 ;  /* 0x000410d001007387 */ /* 0x000fe80000100a00 */
[----:B------:R0:W-:Y:S04]  /*4ea0*/  STL.64 [R1+0x408], R206 ;  /* 0x000408ce01007387 */ /* 0x0001e80000100a00 */
[----:B------:R1:W-:Y:S04]  /*4eb0*/  STL.64 [R1+0x400], R204 ;  /* 0x000400cc01007387 */ /* 0x0003e80000100a00 */
[----:B------:R4:W-:Y:S04]  /*4ec0*/  STL.64 [R1+0x3f8], R202 ;  /* 0x0003f8ca01007387 */ /* 0x0009e80000100a00 */
[----:B------:R2:W-:Y:S01]  /*4ed0*/  STL.64 [R1+0x3f0], R200 ;  /* 0x0003f0c801007387 */ /* 0x0005e20000100a00 */
[----:B0-----:R-:W-:-:S02]  /*4ee0*/  IMAD.MOV.U32 R206, RZ, RZ, R32 ;  /* 0x000000ffffce7224 */ /* 0x001fc400078e0020 */
[----:B-1----:R-:W-:Y:S02]  /*4ef0*/  IMAD.MOV.U32 R204, RZ, RZ, R30 ;  /* 0x000000ffffcc7224 */ /* 0x002fe400078e001e */
[----:B----4-:R-:W-:Y:S02]  /*4f00*/  IMAD.MOV.U32 R202, RZ, RZ, R28 ;  /* 0x000000ffffca7224 */ /* 0x010fe400078e001c */
[----:B--2---:R-:W-:Y:S02]  /*4f10*/  IMAD.MOV.U32 R200, RZ, RZ, R26 ;  /* 0x000000ffffc87224 */ /* 0x004fe400078e001a */
[----:B------:R-:W-:Y:S02]  /*4f20*/  IMAD.MOV.U32 R201, RZ, RZ, R27 ;  /* 0x000000ffffc97224 */ /* 0x000fe400078e001b */
[----:B------:R-:W-:Y:S02]  /*4f30*/  IMAD.MOV.U32 R26, RZ, RZ, R104 ;  /* 0x000000ffff1a7224 */ /* 0x000fe400078e0068 */
[----:B------:R-:W-:-:S02]  /*4f40*/  IMAD.MOV.U32 R27, RZ, RZ, R105 ;  /* 0x000000ffff1b7224 */ /* 0x000fc400078e0069 */
[----:B------:R-:W-:Y:S02]  /*4f50*/  IMAD.MOV.U32 R104, RZ, RZ, R140 ;  /* 0x000000ffff687224 */ /* 0x000fe400078e008c */
[----:B------:R-:W-:Y:S01]  /*4f60*/  IMAD.MOV.U32 R203, RZ, RZ, R29 ;  /* 0x000000ffffcb7224 */ /* 0x000fe200078e001d */
[----:B------:R-:W3:Y:S01]  /*4f70*/  LDL.LU R140, [R1+0x740] ;  /* 0x00074000018c7983 */ /* 0x000ee20000300800 */
[----:B------:R-:W-:Y:S02]  /*4f80*/  IMAD.MOV.U32 R28, RZ, RZ, R106 ;  /* 0x000000ffff1c7224 */ /* 0x000fe400078e006a */
[----:B------:R-:W-:Y:S02]  /*4f90*/  IMAD.MOV.U32 R105, RZ, RZ, R141 ;  /* 0x000000ffff697224 */ /* 0x000fe400078e008d */
[----:B------:R-:W-:Y:S01]  /*4fa0*/  IMAD.MOV.U32 R29, RZ, RZ, R107 ;  /* 0x000000ffff1d7224 */ /* 0x000fe200078e006b */
[----:B------:R-:W3:Y:S01]  /*4fb0*/  LDL.LU R141, [R1+0x73c] ;  /* 0x00073c00018d7983 */ /* 0x000ee20000300800 */
[----:B------:R-:W-:-:S02]  /*4fc0*/  IMAD.MOV.U32 R106, RZ, RZ, R142 ;  /* 0x000000ffff6a7224 */ /* 0x000fc400078e008e */
[----:B------:R-:W-:Y:S01]  /*4fd0*/  IMAD.MOV.U32 R205, RZ, RZ, R31 ;  /* 0x000000ffffcd7224 */ /* 0x000fe200078e001f */
[----:B------:R-:W3:Y:S01]  /*4fe0*/  LDL.LU R142, [R1+0x738] ;  /* 0x00073800018e7983 */ /* 0x000ee20000300800 */
        /* <DEDUP_REMOVED lines=28> */
[----:B------:R-:W-:Y:S01]  /*51b0*/  IMAD.MOV.U32 R115, RZ, RZ, R151 ;  /* 0x000000ffff737224 */ /* 0x000fe200078e0097 */
[----:B------:R-:W3:Y:S04]  /*51c0*/  LDL.LU R150, [R1+0x718] ;  /* 0x0007180001967983 */ /* 0x000ee80000300800 */
[----:B------:R-:W3:Y:S01]  /*51d0*/  LDL.LU R151, [R1+0x714] ;  /* 0x0007140001977983 */ /* 0x000ee20000300800 */
[----:B------:R-:W-:Y:S01]  /*51e0*/  UIADD3 UR10, UR54, 0x282, URZ ;  /* 0x00000282360a7890 */ /* 0x000fe2000fffe03f */
[----:B------:R-:W-:Y:S01]  /*51f0*/  UMOV UR8, UR4 ;  /* 0x0000000400087c82 */ /* 0x000fe20008000000 */
[----:B------:R-:W-:Y:S01]  /*5200*/  UMOV UR9, UR5 ;  /* 0x0000000500097c82 */ /* 0x000fe20008000000 */
[----:B------:R-:W-:Y:S01]  /*5210*/  UMOV UR11, 0x80000020 ;  /* 0x80000020000b7882 */ /* 0x000fe20000000000 */
[----:B------:R-:W-:-:S02]  /*5220*/  IMAD.MOV.U32 R212, RZ, RZ, R38 ;  /* 0x000000ffffd47224 */ /* 0x000fc400078e0026 */
[----:B------:R-:W-:Y:S02]  /*5230*/  IMAD.MOV.U32 R213, RZ, RZ, R39 ;  /* 0x000000ffffd57224 */ /* 0x000fe400078e0027 */
[----:B------:R-:W-:Y:S02]  /*5240*/  IMAD.MOV.U32 R38, RZ, RZ, R116 ;  /* 0x000000ffff267224 */ /* 0x000fe400078e0074 */
[----:B------:R-:W-:Y:S02]  /*5250*/  IMAD.MOV.U32 R214, RZ, RZ, R40 ;  /* 0x000000ffffd67224 */ /* 0x000fe400078e0028 */
[----:B------:R-:W-:Y:S02]  /*5260*/  IMAD.MOV.U32 R39, RZ, RZ, R117 ;  /* 0x000000ffff277224 */ /* 0x000fe400078e0075 */
[----:B------:R-:W-:Y:S02]  /*5270*/  IMAD.MOV.U32 R116, RZ, RZ, R195 ;  /* 0x000000ffff747224 */ /* 0x000fe400078e00c3 */
[----:B------:R-:W-:Y:S01]  /*5280*/  IMAD.MOV.U32 R215, RZ, RZ, R41 ;  /* 0x000000ffffd77224 */ /* 0x000fe200078e0029 */
[----:B------:R-:W2:Y:S01]  /*5290*/  LDL.LU R195, [R1+0x710] ;  /* 0x0007100001c37983 */ /* 0x000ea20000300800 */
[----:B------:R-:W-:-:S02]  /*52a0*/  IMAD.MOV.U32 R40, RZ, RZ, R118 ;  /* 0x000000ffff287224 */ /* 0x000fc400078e0076 */
[----:B------:R-:W-:Y:S02]  /*52b0*/  IMAD.MOV.U32 R117, RZ, RZ, R196 ;  /* 0x000000ffff757224 */ /* 0x000fe400078e00c4 */
[----:B------:R-:W-:Y:S01]  /*52c0*/  IMAD.MOV.U32 R41, RZ, RZ, R119 ;  /* 0x000000ffff297224 */ /* 0x000fe200078e0077 */
[----:B------:R-:W2:Y:S01]  /*52d0*/  LDL.LU R196, [R1+0x70c] ;  /* 0x00070c0001c47983 */ /* 0x000ea20000300800 */
[----:B------:R-:W-:Y:S02]  /*52e0*/  IMAD.MOV.U32 R118, RZ, RZ, R197 ;  /* 0x000000ffff767224 */ /* 0x000fe400078e00c5 */
[----:B------:R-:W-:Y:S01]  /*52f0*/  IMAD.MOV.U32 R119, RZ, RZ, R120 ;  /* 0x000000ffff777224 */ /* 0x000fe200078e0078 */
[----:B------:R-:W2:Y:S04]  /*5300*/  LDL.LU R197, [R1+0x708] ;  /* 0x0007080001c57983 */ /* 0x000ea80000300800 */
[----:B------:R-:W4:Y:S01]  /*5310*/  LDL.LU R120, [R1+0x704] ;  /* 0x0007040001787983 */ /* 0x000f220000300800 */
        /* <DEDUP_REMOVED lines=18> */
[----:B---3--:R-:W-:-:S06]  /*5440*/  WARPGROUP.ARRIVE ;  /* 0x00000000000079c5 */ /* 0x008fcc0000000000 */
[----:B------:R-:W-:Y:S03]  /*5450*/  HGMMA.64x32x16.F32 R136, gdesc[UR8], R136, gsb0 ;  /* 0x00600000088879f0 */ /* 0x000fe60008000888 */
[----:B------:R-:W-:Y:S02]  /*5460*/  WARPGROUP.DEPBAR.LE gsb0, 0x0 ;  /* 0x00008000000079c5 */ /* 0x000fe40000010000 */
[----:B------:R0:W-:Y:S04]  /*5470*/  STL.64 [R1+0x468], R150 ;  /* 0x0004689601007387 */ /* 0x0001e80000100a00 */
[----:B------:R-:W-:Y:S04]  /*5480*/  STL.64 [R1+0x460], R148 ;  /* 0x0004609401007387 */ /* 0x000fe80000100a00 */
[----:B------:R-:W-:Y:S01]  /*5490*/  STL.64 [R1+0x458], R146 ;  /* 0x0004589201007387 */ /* 0x000fe20000100a00 */
[----:B0-----:R-:W-:-:S02]  /*54a0*/  IMAD.MOV.U32 R150, RZ, RZ, R40 ;  /* 0x000000ffff967224 */ /* 0x001fc400078e0028 */
[----:B------:R-:W-:Y:S02]  /*54b0*/  IMAD.MOV.U32 R151, RZ, RZ, R41 ;  /* 0x000000ffff977224 */ /* 0x000fe400078e0029 */
[----:B------:R-:W-:Y:S02]  /*54c0*/  IMAD.MOV.U32 R40, RZ, RZ, R42 ;  /* 0x000000ffff287224 */ /* 0x000fe400078e002a */
[----:B------:R-:W-:Y:S02]  /*54d0*/  IMAD.MOV.U32 R41, RZ, RZ, R43 ;  /* 0x000000ffff297224 */ /* 0x000fe400078e002b */
[----:B------:R-:W-:Y:S01]  /*54e0*/  IMAD.MOV.U32 R42, RZ, RZ, R44 ;  /* 0x000000ffff2a7224 */ /* 0x000fe200078e002c */
[----:B------:R-:W-:Y:S01]  /*54f0*/  STL.64 [R1+0x450], R144 ;  /* 0x0004509001007387 */ /* 0x000fe20000100a00 */
[----:B------:R-:W-:Y:S02]  /*5500*/  IMAD.MOV.U32 R43, RZ, RZ, R45 ;  /* 0x000000ffff2b7224 */ /* 0x000fe400078e002d */
[----:B------:R-:W-:Y:S01]  /*5510*/  IMAD.MOV.U32 R44, RZ, RZ, R46 ;  /* 0x000000ffff2c7224 */ /* 0x000fe200078e002e */
[----:B------:R-:W-:Y:S01]  /*5520*/  STL.64 [R1+0x448], R142 ;  /* 0x0004488e01007387 */ /* 0x000fe20000100a00 */
[----:B------:R-:W-:-:S02]  /*5530*/  IMAD.MOV.U32 R45, RZ, RZ, R47 ;  /* 0x000000ffff2d7224 */ /* 0x000fc400078e002f */
[----:B------:R-:W-:Y:S01]  /*5540*/  IMAD.MOV.U32 R46, RZ, RZ, R48 ;  /* 0x000000ffff2e7224 */ /* 0x000fe200078e0030 */
[----:B------:R-:W-:Y:S01]  /*5550*/  STL.64 [R1+0x440], R140 ;  /* 0x0004408c01007387 */ /* 0x000fe20000100a00 */
[----:B------:R-:W-:Y:S02]  /*5560*/  IMAD.MOV.U32 R47, RZ, RZ, R49 ;  /* 0x000000ffff2f7224 */ /* 0x000fe400078e0031 */
[----:B------:R-:W-:Y:S01]  /*5570*/  IMAD.MOV.U32 R48, RZ, RZ, R50 ;  /* 0x000000ffff307224 */ /* 0x000fe200078e0032 */
[----:B------:R-:W-:Y:S01]  /*5580*/  STL.64 [R1+0x438], R138 ;  /* 0x0004388a01007387 */ /* 0x000fe20000100a00 */
[----:B------:R-:W-:Y:S02]  /*5590*/  IMAD.MOV.U32 R49, RZ, RZ, R51 ;  /* 0x000000ffff317224 */ /* 0x000fe400078e0033 */
[----:B------:R-:W-:Y:S01]  /*55a0*/  IMAD.MOV.U32 R50, RZ, RZ, R52 ;  /* 0x000000ffff327224 */ /* 0x000fe200078e0034 */
[----:B------:R0:W-:Y:S01]  /*55b0*/  STL.64 [R1+0x430], R136 ;  /* 0x0004308801007387 */ /* 0x0001e20000100a00 */
[----:B------:R-:W-:-:S02]  /*55c0*/  IMAD.MOV.U32 R51, RZ, RZ, R53 ;  /* 0x000000ffff337224 */ /* 0x000fc400078e0035 */
[----:B------:R-:W-:Y:S02]  /*55d0*/  IMAD.MOV.U32 R52, RZ, RZ, R54 ;  /* 0x000000ffff347224 */ /* 0x000fe400078e0036 */
[----:B------:R-:W-:Y:S02]  /*55e0*/  IMAD.MOV.U32 R53, RZ, RZ, R55 ;  /* 0x000000ffff357224 */ /* 0x000fe400078e0037 */
[----:B------:R-:W-:Y:S02]  /*55f0*/  IMAD.MOV.U32 R54, RZ, RZ, R121 ;  /* 0x000000ffff367224 */ /* 0x000fe400078e0079 */
[----:B------:R-:W4:Y:S01]  /*5600*/  LDL.LU R121, [R1+0x700] ;  /* 0x0007000001797983 */ /* 0x000f220000300800 */
[----:B------:R-:W-:Y:S02]  /*5610*/  IMAD.MOV.U32 R55, RZ, RZ, R122 ;  /* 0x000000ffff377224 */ /* 0x000fe400078e007a */
[----:B0-----:R-:W-:Y:S01]  /*5620*/  IMAD.MOV.U32 R136, RZ, RZ, R26 ;  /* 0x000000ffff887224 */ /* 0x001fe200078e001a */
[----:B------:R-:W4:Y:S01]  /*5630*/  LDL.LU R122, [R1+0x6fc] ;  /* 0x0006fc00017a7983 */ /* 0x000f220000300800 */
[----:B------:R-:W-:Y:S01]  /*5640*/  IMAD.MOV.U32 R137, RZ, RZ, R27 ;  /* 0x000000ffff897224 */ /* 0x000fe200078e001b */
[----:B------:R-:W-:-:S02]  /*5650*/  MOV R26, R125 ;  /* 0x0000007d001a7202 */ /* 0x000fc40000000f00 */
        /* <DEDUP_REMOVED lines=36> */
[----:B------:R-:W3:Y:S01]  /*58a0*/  LDL.LU R56, [R1+0x6c8] ;  /* 0x0006c80001387983 */ /* 0x000ee20000300800 */
[----:B------:R-:W-:-:S03]  /*58b0*/  IMAD.MOV.U32 R39, RZ, RZ, R59 ;  /* 0x000000ffff277224 */ /* 0x000fc600078e003b */
[----:B------:R-:W3:Y:S04]  /*58c0*/  LDL.LU R57, [R1+0x6c4] ;  /* 0x0006c40001397983 */ /* 0x000ee80000300800 */
[----:B------:R-:W3:Y:S04]  /*58d0*/  LDL.LU R58, [R1+0x6c0] ;  /* 0x0006c000013a7983 */ /* 0x000ee80000300800 */
[----:B------:R-:W3:Y:S04]  /*58e0*/  LDL.LU R59, [R1+0x6bc] ;  /* 0x0006bc00013b7983 */ /* 0x000ee80000300800 */
[----:B------:R-:W2:Y:S04]  /*58f0*/  LDL.LU R72, [R1+0x6b8] ;  /* 0x0006b80001487983 */ /* 0x000ea80000300800 */
        /* <DEDUP_REMOVED lines=14> */
[----:B------:R-:W2:Y:S01]  /*59e0*/  LDL.LU R87, [R1+0x67c] ;  /* 0x00067c0001577983 */ /* 0x000ea20000300800 */
[----:B------:R-:W-:Y:S01]  /*59f0*/  UIADD3 UR14, UR54, 0x302, URZ ;  /* 0x00000302360e7890 */ /* 0x000fe2000fffe03f */
[----:B------:R-:W-:Y:S01]  /*5a00*/  UMOV UR12, UR4 ;  /* 0x00000004000c7c82 */ /* 0x000fe20008000000 */
[----:B------:R-:W-:Y:S01]  /*5a10*/  UMOV UR13, UR5 ;  /* 0x00000005000d7c82 */ /* 0x000fe20008000000 */
[----:B------:R-:W-:Y:S01]  /*5a20*/  UMOV UR15, 0x80000020 ;  /* 0x80000020000f7882 */ /* 0x000fe20000000000 */
[----:B------:R-:W4:Y:S04]  /*5a30*/  LDL.LU R152, [R1+0x40] ;  /* 0x0000400001987983 */ /* 0x000f280000300800 */
        /* <DEDUP_REMOVED lines=14> */
[----:B------:R-:W4:Y:S01]  /*5b20*/  LDL.LU R167, [R1+0x7c] ;  /* 0x00007c0001a77983 */ /* 0x000f220000300800 */
[----:B--2---:R-:W-:-:S06]  /*5b30*/  WARPGROUP.ARRIVE ;  /* 0x00000000000079c5 */ /* 0x004fcc0000000000 */
        /* <DEDUP_REMOVED lines=12> */
[----:B--2---:R-:W-:Y:S02]  /*5c00*/  IMAD.MOV.U32 R74, RZ, RZ, R62 ;  /* 0x000000ffff4a7224 */ /* 0x004fe400078e003e */
[----:B---3--:R-:W-:Y:S02]  /*5c10*/  IMAD.MOV.U32 R72, RZ, RZ, R60 ;  /* 0x000000ffff487224 */ /* 0x008fe400078e003c */
[----:B------:R-:W2:Y:S01]  /*5c20*/  LDL.LU R60, [R1+0x678] ;  /* 0x00067800013c7983 */ /* 0x000ea20000300800 */
[----:B------:R-:W-:Y:S02]  /*5c30*/  IMAD.MOV.U32 R73, RZ, RZ, R61 ;  /* 0x000000ffff497224 */ /* 0x000fe400078e003d */
[----:B------:R-:W-:Y:S01]  /*5c40*/  IMAD.MOV.U32 R75, RZ, RZ, R63 ;  /* 0x000000ffff4b7224 */ /* 0x000fe200078e003f */
[----:B------:R-:W2:Y:S01]  /*5c50*/  LDL.LU R61, [R1+0x674] ;  /* 0x00067400013d7983 */ /* 0x000ea20000300800 */
[----:B------:R-:W-:-:S03]  /*5c60*/  IMAD.MOV.U32 R77, RZ, RZ, R65 ;  /* 0x000000ffff4d7224 */ /* 0x000fc600078e0041 */
        /* <DEDUP_REMOVED lines=10> */
[----:B------:R-:W2:Y:S04]  /*5d10*/  LDL.LU R67, [R1+0x65c] ;  /* 0x00065c0001437983 */ /* 0x000ea80000300800 */
[----:B------:R-:W2:Y:S04]  /*5d20*/  LDL.LU R68, [R1+0x658] ;  /* 0x0006580001447983 */ /* 0x000ea80000300800 */
[----:B------:R-:W2:Y:S04]  /*5d30*/  LDL.LU R69, [R1+0x654] ;  /* 0x0006540001457983 */ /* 0x000ea80000300800 */
[----:B------:R-:W2:Y:S04]  /*5d40*/  LDL.LU R70, [R1+0x650] ;  /* 0x0006500001467983 */ /* 0x000ea80000300800 */
[----:B------:R-:W2:Y:S01]  /*5d50*/  LDL.LU R71, [R1+0x64c] ;  /* 0x00064c0001477983 */ /* 0x000ea20000300800 */
[----:B------:R-:W-:-:S03]  /*5d60*/  IMAD.MOV.U32 R84, RZ, RZ, R135 ;  /* 0x000000ffff547224 */ /* 0x000fc600078e0087 */
[----:B------:R-:W4:Y:S01]  /*5d70*/  LDL.LU R135, [R1+0x648] ;  /* 0x0006480001877983 */ /* 0x000f220000300800 */
[----:B------:R-:W-:Y:S02]  /*5d80*/  IMAD.MOV.U32 R85, RZ, RZ, R198 ;  /* 0x000000ffff557224 */ /* 0x000fe400078e00c6 */
[----:B------:R-:W-:Y:S01]  /*5d90*/  IMAD.MOV.U32 R86, RZ, RZ, R199 ;  /* 0x000000ffff567224 */ /* 0x000fe200078e00c7 */
[----:B------:R-:W3:Y:S04]  /*5da0*/  LDL.LU R198, [R1+0x644] ;  /* 0x0006440001c67983 */ /* 0x000ee80000300800 */
[----:B------:R-:W3:Y:S01]  /*5db0*/  LDL.LU R199, [R1+0x640] ;  /* 0x0006400001c77983 */ /* 0x000ee20000300800 */
[----:B------:R-:W-:Y:S01]  /*5dc0*/  UIADD3 UR16, UR51, 0x202, URZ ;  /* 0x0000020233107890 */ /* 0x000fe2000fffe03f */
[----:B------:R-:W-:-:S02]  /*5dd0*/  UMOV UR13, 0x80000020 ;  /* 0x80000020000d7882 */ /* 0x000fc40000000000 */
[----:B------:R-:W3:Y:S04]  /*5de0*/  LDL.LU R87, [R1+0x23c] ;  /* 0x00023c0001577983 */ /* 0x000ee80000300800 */
[----:B------:R-:W-:Y:S01]  /*5df0*/  UMOV UR12, UR16 ;  /* 0x00000010000c7c82 */ /* 0x000fe20008000000 */
        /* <DEDUP_REMOVED lines=8> */
[----:B--2---:R-:W-:-:S06]  /*5e80*/  WARPGROUP.ARRIVE ;  /* 0x00000000000079c5 */ /* 0x004fcc0000000000 */
[----:B------:R-:W-:Y:S03]  /*5e90*/  HGMMA.64x32x16.F32 R56, gdesc[UR12], R56, gsb0 ;  /* 0x006000000c3879f0 */ /* 0x000fe60008000838 */
[----:B------:R-:W-:Y:S02]  /*5ea0*/  WARPGROUP.DEPBAR.LE gsb0, 0x0 ;  /* 0x00008000000079c5 */ /* 0x000fe40000010000 */
[----:B----4-:R-:W-:-:S06]  /*5eb0*/  WARPGROUP.ARRIVE ;  /* 0x00000000000079c5 */ /* 0x010fcc0000000000 */
[----:B------:R-:W-:Y:S03]  /*5ec0*/  HGMMA.64x32x16.F32 R120, gdesc[UR8], R120, gsb0 ;  /* 0x00600000087879f0 */ /* 0x000fe60008000878 */
[----:B------:R-:W-:Y:S02]  /*5ed0*/  WARPGROUP.DEPBAR.LE gsb0, 0x0 ;  /* 0x00008000000079c5 */ /* 0x000fe40000010000 */
[----:B---3--:R-:W-:-:S06]  /*5ee0*/  WARPGROUP.ARRIVE ;  /* 0x00000000000079c5 */ /* 0x008fcc0000000000 */
[----:B------:R-:W-:Y:S03]  /*5ef0*/  HGMMA.64x32x16.F32 R184, gdesc[UR28], R184, gsb0 ;  /* 0x006000001cb879f0 */ /* 0x000fe600080008b8 */
[----:B------:R-:W-:Y:S02]  /*5f00*/  WARPGROUP.DEPBAR.LE gsb0, 0x0 ;  /* 0x00008000000079c5 */ /* 0x000fe40000010000 */
[----:B------:R-:W-:-:S06]  /*5f10*/  WARPGROUP.ARRIVE ;  /* 0x00000000000079c5 */ /* 0x000fcc0000000000 */
[----:B------:R-:W-:Y:S03]  /*5f20*/  HGMMA.64x32x16.F32 R152, gdesc[UR44], R152, gsb0 ;  /* 0x006000002c9879f0 */ /* 0x000fe60008000898 */
[----:B------:R-:W-:Y:S02]  /*5f30*/  WARPGROUP.DEPBAR.LE gsb0, 0x0 ;  /* 0x00008000000079c5 */ /* 0x000fe40000010000 */
[----:B------:R-:W-:-:S06]  /*5f40*/  WARPGROUP.ARRIVE ;  /* 0x00000000000079c5 */ /* 0x000fcc0000000000 */
[----:B------:R-:W-:Y:S01]  /*5f50*/  HGMMA.64x32x16.F32 R88, gdesc[UR20], R88, gsb0 ;  /* 0x00600000145879f0 */ /* 0x000fe20008000858 */
[----:B------:R-:W-:Y:S01]  /*5f60*/  UMOV UR16, UR12 ;  /* 0x0000000c00107c82 */ /* 0x000fe20008000000 */
[----:B------:R-:W-:Y:S01]  /*5f70*/  UMOV UR17, UR13 ;  /* 0x0000000d00117c82 */ /* 0x000fe20008000000 */
        /* <DEDUP_REMOVED lines=8> */
[----:B------:R-:W-:Y:S01]  /*6000*/  UIADD3 UR8, UR51, 0x402, URZ ;  /* 0x0000040233087890 */ /* 0x000fe2000fffe03f */
[----:B------:R-:W-:-:S06]  /*6010*/  UMOV UR5, 0x80000020 ;  /* 0x8000002000057882 */ /* 0x000fcc0000000000 */
        /* <DEDUP_REMOVED lines=17> */
[----:B------:R-:W-:-:S06]  /*6130*/  WARPGROUP.ARRIVE ;  /* 0x00000000000079c5 */ /* 0x000fcc0000000000 */
[----:B------:R-:W-:Y:S01]  /*6140*/  HGMMA.64x32x16.F32 R136, gdesc[UR20], R136, gsb0 ;  /* 0x00600000148879f0 */ /* 0x000fe20008000888 */
[----:B------:R-:W-:Y:S04]  /*6150*/  STL.64 [R1+0x68], R162 ;  /* 0x000068a201007387 */ /* 0x000fe80000100a00 */
[----:B------:R-:W-:Y:S04]  /*6160*/  STL.64 [R1+0x70], R164 ;  /* 0x000070a401007387 */ /* 0x000fe80000100a00 */
[----:B------:R0:W-:Y:S04]  /*6170*/  STL.64 [R1+0x78], R166 ;  /* 0x000078a601007387 */ /* 0x0001e80000100a00 */
[----:B0-----:R-:W2:Y:S04]  /*6180*/  LDL.LU.64 R166, [R1+0x638] ;  /* 0x0006380001a67983 */ /* 0x001ea80000300a00 */
[----:B------:R-:W2:Y:S04]  /*6190*/  LDL.LU.64 R164, [R1+0x630] ;  /* 0x0006300001a47983 */ /* 0x000ea80000300a00 */
[----:B------:R-:W2:Y:S04]  /*61a0*/  LDL.LU.64 R162, [R1+0x628] ;  /* 0x0006280001a27983 */ /* 0x000ea80000300a00 */
[----:B------:R-:W2:Y:S04]  /*61b0*/  LDL.LU.64 R160, [R1+0x620] ;  /* 0x0006200001a07983 */ /* 0x000ea80000300a00 */
[----:B------:R-:W2:Y:S04]  /*61c0*/  LDL.LU.64 R158, [R1+0x618] ;  /* 0x00061800019e7983 */ /* 0x000ea80000300a00 */
[----:B------:R-:W2:Y:S04]  /*61d0*/  LDL.LU.64 R156, [R1+0x610] ;  /* 0x00061000019c7983 */ /* 0x000ea80000300a00 */
[----:B------:R-:W2:Y:S04]  /*61e0*/  LDL.LU.64 R154, [R1+0x608] ;  /* 0x00060800019a7983 */ /* 0x000ea80000300a00 */
[----:B------:R-:W2:Y:S04]  /*61f0*/  LDL.LU.64 R152, [R1+0x600] ;  /* 0x0006000001987983 */ /* 0x000ea80000300a00 */
[----:B------:R-:W-:Y:S04]  /*6200*/  STL.64 [R1+0x140], R88 ;  /* 0x0001405801007387 */ /* 0x000fe80000100a00 */
[----:B------:R-:W-:Y:S04]  /*6210*/  STL.64 [R1+0x148], R90 ;  /* 0x0001485a01007387 */ /* 0x000fe80000100a00 */
        /* <DEDUP_REMOVED lines=8> */
[----:B0-----:R-:W3:Y:S04]  /*62a0*/  LDL.LU.64 R102, [R1+0x5f8] ;  /* 0x0005f80001667983 */ /* 0x001ee80000300a00 */
[----:B------:R-:W3:Y:S04]  /*62b0*/  LDL.LU.64 R100, [R1+0x5f0] ;  /* 0x0005f00001647983 */ /* 0x000ee80000300a00 */
[----:B------:R-:W3:Y:S04]  /*62c0*/  LDL.LU.64 R98, [R1+0x5e8] ;  /* 0x0005e80001627983 */ /* 0x000ee80000300a00 */
[----:B------:R-:W3:Y:S04]  /*62d0*/  LDL.LU.64 R96, [R1+0x5e0] ;  /* 0x0005e00001607983 */ /* 0x000ee80000300a00 */
[----:B------:R-:W3:Y:S04]  /*62e0*/  LDL.LU.64 R94, [R1+0x5d8] ;  /* 0x0005d800015e7983 */ /* 0x000ee80000300a00 */
[----:B------:R-:W3:Y:S04]  /*62f0*/  LDL.LU.64 R92, [R1+0x5d0] ;  /* 0x0005d000015c7983 */ /* 0x000ee80000300a00 */
[----:B------:R-:W3:Y:S04]  /*6300*/  LDL.LU.64 R90, [R1+0x5c8] ;  /* 0x0005c800015a7983 */ /* 0x000ee80000300a00 */
[----:B------:R-:W3:Y:S01]  /*6310*/  LDL.LU.64 R88, [R1+0x5c0] ;  /* 0x0005c00001587983 */ /* 0x000ee20000300a00 */
[----:B------:R-:W-:-:S03]  /*6320*/  UMOV UR44, UR4 ;  /* 0x00000004002c7c82 */ /* 0x000fc60008000000 */
[----:B------:R-:W-:Y:S01]  /*6330*/  STL.64 [R1+0x240], R24 ;  /* 0x0002401801007387 */ /* 0x000fe20000100a00 */
[----:B------:R-:W-:Y:S02]  /*6340*/  UMOV UR45, UR5 ;  /* 0x00000005002d7c82 */ /* 0x000fe40008000000 */
[----:B------:R-:W-:Y:S01]  /*6350*/  HGMMA.64x32x16.F32 R200, gdesc[UR44], R200, gsb0 ;  /* 0x006000002cc879f0 */ /* 0x000fe200080008c8 */
[----:B------:R-:W-:Y:S04]  /*6360*/  STL.64 [R1+0x248], R26 ;  /* 0x0002481a01007387 */ /* 0x000fe80000100a00 */
[----:B------:R-:W-:Y:S04]  /*6370*/  STL.64 [R1+0x250], R28 ;  /* 0x0002501c01007387 */ /* 0x000fe80000100a00 */
[----:B------:R-:W-:Y:S04]  /*6380*/  STL.64 [R1+0x258], R30 ;  /* 0x0002581e01007387 */ /* 0x000fe80000100a00 */
[----:B------:R-:W-:Y:S04]  /*6390*/  STL.64 [R1+0x260], R32 ;  /* 0x0002602001007387 */ /* 0x000fe80000100a00 */
[----:B------:R-:W-:Y:S04]  /*63a0*/  STL.64 [R1+0x268], R34 ;  /* 0x0002682201007387 */ /* 0x000fe80000100a00 */
[----:B------:R-:W-:Y:S04]  /*63b0*/  STL.64 [R1+0x270], R36 ;  /* 0x0002702401007387 */ /* 0x000fe80000100a00 */
[----:B------:R0:W-:Y:S04]  /*63c0*/  STL.64 [R1+0x278], R38 ;  /* 0x0002782601007387 */ /* 0x0001e80000100a00 */
[----:B0-----:R-:W4:Y:S04]  /*63d0*/  LDL.LU.64 R38, [R1+0x5b8] ;  /* 0x0005b80001267983 */ /* 0x001f280000300a00 */
[----:B------:R-:W4:Y:S04]  /*63e0*/  LDL.LU.64 R36, [R1+0x5b0] ;  /* 0x0005b00001247983 */ /* 0x000f280000300a00 */
[----:B------:R-:W4:Y:S04]  /*63f0*/  LDL.LU.64 R34, [R1+0x5a8] ;  /* 0x0005a80001227983 */ /* 0x000f280000300a00 */
[----:B------:R-:W4:Y:S04]  /*6400*/  LDL.LU.64 R32, [R1+0x5a0] ;  /* 0x0005a00001207983 */ /* 0x000f280000300a00 */
[----:B------:R-:W4:Y:S04]  /*6410*/  LDL.LU.64 R30, [R1+0x598] ;  /* 0x00059800011e7983 */ /* 0x000f280000300a00 */
[----:B------:R-:W4:Y:S04]  /*6420*/  LDL.LU.64 R28, [R1+0x590] ;  /* 0x00059000011c7983 */ /* 0x000f280000300a00 */
[----:B------:R-:W4:Y:S04]  /*6430*/  LDL.LU.64 R26, [R1+0x588] ;  /* 0x00058800011a7983 */ /* 0x000f280000300a00 */
[----:B------:R-:W4:Y:S04]  /*6440*/  LDL.LU.64 R24, [R1+0x580] ;  /* 0x0005800001187983 */ /* 0x000f280000300a00 */
[----:B------:R-:W-:Y:S04]  /*6450*/  STL.64 [R1+0x340], R40 ;  /* 0x0003402801007387 */ /* 0x000fe80000100a00 */
[----:B------:R-:W-:Y:S04]  /*6460*/  STL.64 [R1+0x348], R42 ;  /* 0x0003482a01007387 */ /* 0x000fe80000100a00 */
[----:B------:R-:W-:Y:S04]  /*6470*/  STL.64 [R1+0x350], R44 ;  /* 0x0003502c01007387 */ /* 0x000fe80000100a00 */
[----:B------:R-:W-:Y:S04]  /*6480*/  STL.64 [R1+0x358], R46 ;  /* 0x0003582e01007387 */ /* 0x000fe80000100a00 */
[----:B------:R-:W-:Y:S04]  /*6490*/  STL.64 [R1+0x360], R48 ;  /* 0x0003603001007387 */ /* 0x000fe80000100a00 */
        /* <DEDUP_REMOVED lines=19> */
[----:B0-----:R-:W3:Y:S04]  /*65d0*/  LDL.LU.64 R118, [R1+0x538] ;  /* 0x0005380001767983 */ /* 0x001ee80000300a00 */
[----:B------:R-:W3:Y:S04]  /*65e0*/  LDL.LU.64 R116, [R1+0x530] ;  /* 0x0005300001747983 */ /* 0x000ee80000300a00 */
[----:B------:R-:W3:Y:S04]  /*65f0*/  LDL.LU.64 R114, [R1+0x528] ;  /* 0x0005280001727983 */ /* 0x000ee80000300a00 */
[----:B------:R-:W3:Y:S04]  /*6600*/  LDL.LU.64 R112, [R1+0x520] ;  /* 0x0005200001707983 */ /* 0x000ee80000300a00 */
[----:B------:R-:W3:Y:S04]  /*6610*/  LDL.LU.64 R110, [R1+0x518] ;  /* 0x00051800016e7983 */ /* 0x000ee80000300a00 */
[----:B------:R-:W3:Y:S04]  /*6620*/  LDL.LU.64 R108, [R1+0x510] ;  /* 0x00051000016c7983 */ /* 0x000ee80000300a00 */
[----:B------:R-:W3:Y:S04]  /*6630*/  LDL.LU.64 R106, [R1+0x508] ;  /* 0x00050800016a7983 */ /* 0x000ee80000300a00 */
[----:B------:R-:W3:Y:S04]  /*6640*/  LDL.LU.64 R104, [R1+0x500] ;  /* 0x0005000001687983 */ /* 0x000ee80000300a00 */
[----:B------:R-:W-:Y:S04]  /*6650*/  STL.64 [R1+0x200], R72 ;  /* 0x0002004801007387 */ /* 0x000fe80000100a00 */
        /* <DEDUP_REMOVED lines=11> */
[----:B0-----:R-:W-:-:S03]  /*6710*/  IMAD.MOV.U32 R136, RZ, RZ, R168 ;  /* 0x000000ffff887224 */ /* 0x001fc600078e00a8 */
[----:B------:R0:W-:Y:S04]  /*6720*/  STL.64 [R1+0x120], R144 ;  /* 0x0001209001007387 */ /* 0x0001e80000100a00 */
[----:B------:R0:W-:Y:S01]  /*6730*/  STL.64 [R1+0x128], R146 ;  /* 0x0001289201007387 */ /* 0x0001e20000100a00 */
[----:B------:R-:W-:-:S03]  /*6740*/  WARPGROUP.DEPBAR.LE gsb0, 0x0 ;  /* 0x00008000000079c5 */ /* 0x000fc60000010000 */
[----:B------:R0:W-:Y:S04]  /*6750*/  STL.64 [R1+0x130], R148 ;  /* 0x0001309401007387 */ /* 0x0001e80000100a00 */
[----:B------:R0:W-:Y:S04]  /*6760*/  STL.64 [R1+0x138], R150 ;  /* 0x0001389601007387 */ /* 0x0001e80000100a00 */
[----:B------:R-:W4:Y:S04]  /*6770*/  LDL.LU R168, [R1+0x4fc] ;  /* 0x0004fc0001a87983 */ /* 0x000f280000300800 */
[----:B------:R2:W-:Y:S04]  /*6780*/  STL.64 [R1], R200 ;  /* 0x000000c801007387 */ /* 0x0005e80000100a00 */
[----:B------:R2:W-:Y:S04]  /*6790*/  STL.64 [R1+0x8], R202 ;  /* 0x000008ca01007387 */ /* 0x0005e80000100a00 */
[----:B------:R2:W-:Y:S04]  /*67a0*/  STL.64 [R1+0x10], R204 ;  /* 0x000010cc01007387 */ /* 0x0005e80000100a00 */
[----:B------:R2:W-:Y:S01]  /*67b0*/  STL.64 [R1+0x18], R206 ;  /* 0x000018ce01007387 */ /* 0x0005e20000100a00 */
[----:B------:R-:W-:-:S03]  /*67c0*/  IMAD.MOV.U32 R137, RZ, RZ, R169 ;  /* 0x000000ffff897224 */ /* 0x000fc600078e00a9 */
[----:B------:R2:W-:Y:S01]  /*67d0*/  STL.64 [R1+0x20], R208 ;  /* 0x000020d001007387 */ /* 0x0005e20000100a00 */
[----:B-1----:R-:W-:-:S03]  /*67e0*/  IMAD.MOV.U32 R138, RZ, RZ, R170 ;  /* 0x000000ffff8a7224 */ /* 0x002fc600078e00aa */
[----:B------:R1:W-:Y:S01]  /*67f0*/  STL.64 [R1+0x28], R210 ;  /* 0x000028d201007387 */ /* 0x0003e20000100a00 */
[----:B------:R-:W-:-:S03]  /*6800*/  IMAD.MOV.U32 R139, RZ, RZ, R171 ;  /* 0x000000ffff8b7224 */ /* 0x000fc600078e00ab */
[----:B------:R1:W-:Y:S01]  /*6810*/  STL.64 [R1+0x30], R212 ;  /* 0x000030d401007387 */ /* 0x0003e20000100a00 */
[----:B------:R-:W-:-:S03]  /*6820*/  IMAD.MOV.U32 R140, RZ, RZ, R172 ;  /* 0x000000ffff8c7224 */ /* 0x000fc600078e00ac */
[----:B------:R1:W-:Y:S01]  /*6830*/  STL.64 [R1+0x38], R214 ;  /* 0x000038d601007387 */ /* 0x0003e20000100a00 */
[----:B------:R-:W-:-:S03]  /*6840*/  IMAD.MOV.U32 R141, RZ, RZ, R173 ;  /* 0x000000ffff8d7224 */ /* 0x000fc600078e00ad */
[----:B------:R-:W4:Y:S01]  /*6850*/  LDL.LU R169, [R1+0x4f8] ;  /* 0x0004f80001a97983 */ /* 0x000f220000300800 */
[----:B------:R-:W-:-:S03]  /*6860*/  IMAD.MOV.U32 R142, RZ, RZ, R174 ;  /* 0x000000ffff8e7224 */ /* 0x000fc600078e00ae */
[----:B------:R-:W4:Y:S01]  /*6870*/  LDL.LU R170, [R1+0x4f4] ;  /* 0x0004f40001aa7983 */ /* 0x000f220000300800 */
[----:B------:R-:W-:-:S03]  /*6880*/  IMAD.MOV.U32 R143, RZ, RZ, R175 ;  /* 0x000000ffff8f7224 */ /* 0x000fc600078e00af */
[----:B------:R-:W4:Y:S01]  /*6890*/  LDL.LU R171, [R1+0x4f0] ;  /* 0x0004f00001ab7983 */ /* 0x000f220000300800 */
[----:B0-----:R-:W-:-:S03]  /*68a0*/  IMAD.MOV.U32 R144, RZ, RZ, R176 ;  /* 0x000000ffff907224 */ /* 0x001fc600078e00b0 */
        /* <DEDUP_REMOVED lines=14> */
[----:B------:R-:W4:Y:S04]  /*6990*/  LDL.LU R179, [R1+0x4d0] ;  /* 0x0004d00001b37983 */ /* 0x000f280000300800 */
[----:B------:R-:W4:Y:S04]  /*69a0*/  LDL.LU R180, [R1+0x4cc] ;  /* 0x0004cc0001b47983 */ /* 0x000f280000300800 */
[----:B------:R-:W4:Y:S04]  /*69b0*/  LDL.LU R181, [R1+0x4c8] ;  /* 0x0004c80001b57983 */ /* 0x000f280000300800 */
[----:B------:R-:W4:Y:S04]  /*69c0*/  LDL.LU R182, [R1+0x4c4] ;  /* 0x0004c40001b67983 */ /* 0x000f280000300800 */
[----:B------:R-:W4:Y:S01]  /*69d0*/  LDL.LU R183, [R1+0x4c0] ;  /* 0x0004c00001b77983 */ /* 0x000f220000300800 */
[----:B------:R-:W-:Y:S01]  /*69e0*/  UMOV UR28, UR4 ;  /* 0x00000004001c7c82 */ /* 0x000fe20008000000 */
[----:B------:R-:W-:Y:S01]  /*69f0*/  UMOV UR29, UR5 ;  /* 0x00000005001d7c82 */ /* 0x000fe20008000000 */
[----:B------:R-:W-:Y:S01]  /*6a00*/  UMOV UR8, UR4 ;  /* 0x0000000400087c82 */ /* 0x000fe20008000000 */
[----:B------:R-:W-:Y:S01]  /*6a10*/  UMOV UR9, UR5 ;  /* 0x0000000500097c82 */ /* 0x000fe20008000000 */
[----:B------:R-:W-:Y:S01]  /*6a20*/  UMOV UR12, UR4 ;  /* 0x00000004000c7c82 */ /* 0x000fe20008000000 */
[----:B------:R-:W-:Y:S01]  /*6a30*/  UMOV UR13, UR5 ;  /* 0x00000005000d7c82 */ /* 0x000fe20008000000 */
[----:B------:R-:W2:Y:S04]  /*6a40*/  LDL.LU R72, [R1+0xc0] ;  /* 0x0000c00001487983 */ /* 0x000ea80000300800 */
[----:B------:R-:W2:Y:S04]  /*6a50*/  LDL.LU R73, [R1+0xc4] ;  /* 0x0000c40001497983 */ /* 0x000ea80000300800 */
[----:B------:R-:W2:Y:S04]  /*6a60*/  LDL.LU R74, [R1+0xc8] ;  /* 0x0000c800014a7983 */ /* 0x000ea80000300800 */
[----:B------:R-:W2:Y:S04]  /*6a70*/  LDL.LU R75, [R1+0xcc] ;  /* 0x0000cc00014b7983 */ /* 0x000ea80000300800 */
[----:B------:R-:W2:Y:S01]  /*6a80*/  LDL.LU R76, [R1+0xd0] ;  /* 0x0000d000014c7983 */ /* 0x000ea20000300800 */
[----:B------:R-:W-:Y:S01]  /*6a90*/  UIADD3 UR51, UR51, 0x602, URZ ;  /* 0x0000060233337890 */ /* 0x000fe2000fffe03f */
[----:B----4-:R-:W-:-:S06]  /*6aa0*/  WARPGROUP.ARRIVE ;  /* 0x00000000000079c5 */ /* 0x010fcc0000000000 */
[----:B------:R-:W-:Y:S03]  /*6ab0*/  HGMMA.64x32x16.F32 R168, gdesc[UR28], R168, gsb0 ;  /* 0x006000001ca879f0 */ /* 0x000fe600080008a8 */
[----:B------:R-:W-:Y:S02]  /*6ac0*/  WARPGROUP.DEPBAR.LE gsb0, 0x0 ;  /* 0x00008000000079c5 */ /* 0x000fe40000010000 */
[----:B---3--:R-:W-:-:S06]  /*6ad0*/  WARPGROUP.ARRIVE ;  /* 0x00000000000079c5 */ /* 0x008fcc0000000000 */
[----:B------:R-:W-:Y:S03]  /*6ae0*/  HGMMA.64x32x16.F32 R104, gdesc[UR8], R104, gsb0 ;  /* 0x00600000086879f0 */ /* 0x000fe60008000868 */
[----:B------:R-:W-:Y:S02]  /*6af0*/  WARPGROUP.DEPBAR.LE gsb0, 0x0 ;  /* 0x00008000000079c5 */ /* 0x000fe40000010000 */
[----:B--2---:R-:W-:-:S06]  /*6b00*/  WARPGROUP.ARRIVE ;  /* 0x00000000000079c5 */ /* 0x004fcc0000000000 */
[----:B------:R-:W-:Y:S01]  /*6b10*/  HGMMA.64x32x16.F32 R40, gdesc[UR12], R40, gsb0 ;  /* 0x006000000c2879f0 */ /* 0x000fe20008000828 */
[----:B------:R-:W-:Y:S01]  /*6b20*/  UMOV UR12, UR51 ;  /* 0x00000033000c7c82 */ /* 0x000fe20008000000 */
[----:B------:R-:W-:Y:S01]  /*6b30*/  UMOV UR13, 0x80000020 ;  /* 0x80000020000d7882 */ /* 0x000fe20000000000 */
        /* <DEDUP_REMOVED lines=29> */
[----:B------:R-:W-:Y:S01]  /*6d10*/  UMOV UR20, UR12 ;  /* 0x0000000c00147c82 */ /* 0x000fe20008000000 */
[----:B------:R-:W-:Y:S01]  /*6d20*/  UMOV UR21, UR13 ;  /* 0x0000000d00157c82 */ /* 0x000fe20008000000 */
[----:B------:R-:W-:Y:S01]  /*6d30*/  UMOV UR16, UR12 ;  /* 0x0000000c00107c82 */ /* 0x000fe20008000000 */
        /* <DEDUP_REMOVED lines=11> */
[----:B-1----:R-:W-:Y:S02]  /*6df0*/  IMAD.MOV.U32 R210, RZ, RZ, R8 ;  /* 0x000000ffffd27224 */ /* 0x002fe400078e0008 */
[----:B------:R-:W-:Y:S02]  /*6e00*/  IMAD.MOV.U32 R211, RZ, RZ, R7 ;  /* 0x000000ffffd37224 */ /* 0x000fe400078e0007 */
[----:B------:R-:W-:-:S02]  /*6e10*/  IMAD.MOV.U32 R212, RZ, RZ, R6 ;  /* 0x000000ffffd47224 */ /* 0x000fc400078e0006 */
[----:B------:R-:W-:Y:S02]  /*6e20*/  IMAD.MOV.U32 R213, RZ, RZ, R4 ;  /* 0x000000ffffd57224 */ /* 0x000fe400078e0004 */
[----:B------:R-:W-:Y:S02]  /*6e30*/  IMAD.MOV.U32 R214, RZ, RZ, R3 ;  /* 0x000000ffffd67224 */ /* 0x000fe400078e0003 */
[----:B------:R-:W-:Y:S01]  /*6e40*/  IMAD.MOV.U32 R215, RZ, RZ, R0 ;  /* 0x000000ffffd77224 */ /* 0x000fe200078e0000 */
[----:B------:R-:W-:Y:S01]  /*6e50*/  UMOV UR4, UR12 ;  /* 0x0000000c00047c82 */ /* 0x000fe20008000000 */
[----:B------:R-:W-:Y:S01]  /*6e60*/  UMOV UR5, UR13 ;  /* 0x0000000d00057c82 */ /* 0x000fe20008000000 */
[----:B------:R0:W5:Y:S01]  /*6e70*/  LDL.LU R17, [R1+0x4bc] ;  /* 0x0004bc0001117983 */ /* 0x0001620000300800 */
[----:B------:R-:W-:Y:S02]  /*6e80*/  WARPGROUP.DEPBAR.LE gsb0, 0x0 ;  /* 0x00008000000079c5 */ /* 0x000fe40000010000 */
[----:B------:R-:W-:Y:S01]  /*6e90*/  WARPGROUP.ARRIVE ;  /* 0x00000000000079c5 */ /* 0x000fe20000000000 */
[----:B------:R0:W5:Y:S04]  /*6ea0*/  LDL.LU R16, [R1+0x4b8] ;  /* 0x0004b80001107983 */ /* 0x0001680000300800 */
[----:B------:R0:W5:Y:S01]  /*6eb0*/  LDL.LU R5, [R1+0x4b4] ;  /* 0x0004b40001057983 */ /* 0x0001620000300800 */
[----:B------:R-:W-:Y:S03]  /*6ec0*/  HGMMA.64x32x16.F32 R72, gdesc[UR20], R72, gsb0 ;  /* 0x00600000144879f0 */ /* 0x000fe60008000848 */
[----:B------:R0:W5:Y:S01]  /*6ed0*/  LDL.LU R2, [R1+0x4b0] ;  /* 0x0004b00001027983 */ /* 0x0001620000300800 */
[----:B------:R-:W-:-:S02]  /*6ee0*/  WARPGROUP.DEPBAR.LE gsb0, 0x0 ;  /* 0x00008000000079c5 */ /* 0x000fc40000010000 */
[----:B------:R-:W-:-:S06]  /*6ef0*/  WARPGROUP.ARRIVE ;  /* 0x00000000000079c5 */ /* 0x000fcc0000000000 */
[----:B------:R-:W-:Y:S01]  /*6f00*/  HGMMA.64x32x16.F32 R136, gdesc[UR16], R136, gsb0 ;  /* 0x00600000108879f0 */ /* 0x000fe20008000888 */
        /* <DEDUP_REMOVED lines=11> */
[----:B-1----:R0:W5:Y:S04]  /*6fc0*/  LDL.LU.64 R86, [R1+0x4a8] ;  /* 0x0004a80001567983 */ /* 0x0021680000300a00 */
[----:B------:R0:W5:Y:S04]  /*6fd0*/  LDL.LU.64 R84, [R1+0x4a0] ;  /* 0x0004a00001547983 */ /* 0x0001680000300a00 */
[----:B------:R0:W5:Y:S04]  /*6fe0*/  LDL.LU.64 R82, [R1+0x498] ;  /* 0x0004980001527983 */ /* 0x0001680000300a00 */
[----:B------:R0:W5:Y:S04]  /*6ff0*/  LDL.LU.64 R80, [R1+0x490] ;  /* 0x0004900001507983 */ /* 0x0001680000300a00 */
[----:B------:R0:W5:Y:S04]  /*7000*/  LDL.LU.64 R78, [R1+0x488] ;  /* 0x00048800014e7983 */ /* 0x0001680000300a00 */
[----:B------:R0:W5:Y:S04]  /*7010*/  LDL.LU.64 R76, [R1+0x480] ;  /* 0x00048000014c7983 */ /* 0x0001680000300a00 */
[----:B------:R0:W5:Y:S04]  /*7020*/  LDL.LU.64 R74, [R1+0x478] ;  /* 0x00047800014a7983 */ /* 0x0001680000300a00 */
[----:B------:R0:W5:Y:S04]  /*7030*/  LDL.LU.64 R72, [R1+0x470] ;  /* 0x0004700001487983 */ /* 0x0001680000300a00 */
        /* <DEDUP_REMOVED lines=8> */
[----:B------:R-:W-:-:S03]  /*70c0*/  WARPGROUP.DEPBAR.LE gsb0, 0x0 ;  /* 0x00008000000079c5 */ /* 0x000fc60000010000 */
        /* <DEDUP_REMOVED lines=23> */
[----:B------:R0:W5:Y:S01]  /*7240*/  LDL.LU.64 R200, [R1+0x3f0] ;  /* 0x0003f00001c87983 */ /* 0x0001620000300a00 */
[----:B------:R-:W-:Y:S05]  /*7250*/  @!P1 BRA `(.L_x_18) ;  /* 0x0000005800e09947 */ /* 0x000fea0003800000 */
[----:B------:R-:W-:Y:S01]  /*7260*/  UIADD3 UR33, UR37, 0x1, URZ ;  /* 0x0000000125217890 */ /* 0x000fe2000fffe03f */
[----:B-----5:R-:W-:Y:S01]  /*7270*/  IMAD.MOV.U32 R0, RZ, RZ, R5 ;  /* 0x000000ffff007224 */ /* 0x020fe200078e0005 */
[----:B------:R-:W-:Y:S02]  /*7280*/  UMOV UR32, UR37 ;  /* 0x0000002500207c82 */ /* 0x000fe40008000000 */
[----:B------:R-:W-:-:S04]  /*7290*/  UISETP.NE.AND UP0, UPT, UR33, 0x4, UPT ;  /* 0x000000042100788c */ /* 0x000fc8000bf05270 */
[----:B------:R-:W-:Y:S02]  /*72a0*/  USEL UR4, URZ, 0x1, UP0 ;  /* 0x000000013f047887 */ /* 0x000fe40008000000 */
[----:B------:R-:W-:Y:S02]  /*72b0*/  USEL UR33, UR33, URZ, UP0 ;  /* 0x0000003f21217287 */ /* 0x000fe40008000000 */
[----:B------:R-:W-:-:S06]  /*72c0*/  ULOP3.LUT UR4, UR36, UR4, URZ, 0x3c, !UPT ;  /* 0x0000000424047292 */ /* 0x000fcc000f8e3c3f */
[----:B------:R-:W-:-:S07]  /*72d0*/  IMAD.U32 R3, RZ, RZ, UR4 ;  /* 0x00000004ff037e24 */ /* 0x000fce000f8e00ff */
.L_x_25:
[----:B------:R-:W-:Y:S05]  /*72e0*/  @!P0 BRA `(.L_x_19) ;  /* 0x0000000000048947 */ /* 0x000fea0003800000 */
[----:B------:R-:W-:Y:S01]  /*72f0*/  BPT.TRAP 0x1 ;  /* 0x000000040000795c */ /* 0x000fe20000300000 */
.L_x_19:
[----:B------:R-:W-:Y:S01]  /*7300*/  ULEA UR4, UR33, UR40, 0x3 ;  /* 0x0000002821047291 */ /* 0x000fe2000f8e183f */
[----:B------:R-:W-:-:S08]  /*7310*/  SHF.L.U32 R4, R3, 0x1f, RZ ;  /* 0x0000001f03047819 */ /* 0x000fd000000006ff */
[----:B------:R1:W2:Y:S01]  /*7320*/  SYNCS.PHASECHK.TRANS64.TRYWAIT P1, [UR4], R4 ;  /* 0x00000004ff0075a7 */ /* 0x0002a20008020144 */
[----:B------:R-:W-:Y:S05]  /*7330*/  @!P0 BRA `(.L_x_20) ;  /* 0x0000000000048947 */ /* 0x000fea0003800000 */
[----:B------:R-:W-:Y:S01]  /*7340*/  BPT.TRAP 0x1 ;  /* 0x000000040000795c */ /* 0x000fe20000300000 */
.L_x_20:
[----:B--2---:R-:W-:Y:S05]  /*7350*/  @P1 BRA `(.L_x_21) ;  /* 0x0000000000081947 */ /* 0x004fea0003800000 */
[----:B------:R-:W2:Y:S02]  /*7360*/  SYNCS.PHASECHK.TRANS64.TRYWAIT P1, [UR4], R4 ;  /* 0x00000004ff0075a7 */ /* 0x000ea40008020144 */
[----:B--2---:R-:W-:Y:S05]  /*7370*/  @!P1 BRA `(.L_x_22) ;  /* 0x0000036400709947 */ /* 0x004fea0003800000 */
.L_x_21:
        /* <DEDUP_REMOVED lines=8> */
[----:B---3--:R-:W3:Y:S04]  /*7400*/  LDL.LU.64 R152, [R1+0x280] ;  /* 0x0002800001987983 */ /* 0x008ee80000300a00 */
        /* <DEDUP_REMOVED lines=12> */
[----:B------:R4:W-:Y:S04]  /*74d0*/  STL.64 [R1+0x808], R220 ;  /* 0x000808dc01007387 */ /* 0x0009e80000100a00 */
[----:B----4-:R-:W4:Y:S04]  /*74e0*/  LDL.LU.64 R220, [R1+0x380] ;  /* 0x0003800001dc7983 */ /* 0x010f280000300a00 */
[----:B------:R-:W4:Y:S04]  /*74f0*/  LDL.LU.64 R222, [R1+0x388] ;  /* 0x0003880001de7983 */ /* 0x000f280000300a00 */
[----:B------:R-:W4:Y:S04]  /*7500*/  LDL.LU.64 R224, [R1+0x390] ;  /* 0x0003900001e07983 */ /* 0x000f280000300a00 */
[----:B------:R-:W4:Y:S04]  /*7510*/  LDL.LU.64 R226, [R1+0x398] ;  /* 0x0003980001e27983 */ /* 0x000f280000300a00 */
[----:B------:R-:W4:Y:S04]  /*7520*/  LDL.LU.64 R228, [R1+0x3a0] ;  /* 0x0003a00001e47983 */ /* 0x000f280000300a00 */
[----:B------:R-:W4:Y:S04]  /*7530*/  LDL.LU.64 R230, [R1+0x3a8] ;  /* 0x0003a80001e67983 */ /* 0x000f280000300a00 */
[----:B------:R-:W4:Y:S04]  /*7540*/  LDL.LU.64 R232, [R1+0x3b0] ;  /* 0x0003b00001e87983 */ /* 0x000f280000300a00 */
[----:B------:R-:W4:Y:S01]  /*7550*/  LDL.LU.64 R234, [R1+0x3b8] ;  /* 0x0003b80001ea7983 */ /* 0x000f220000300a00 */
[----:B------:R-:W-:-:S02]  /*7560*/  ULEA UR34, UR33, UR49, 0xb ;  /* 0x0000003121227291 */ /* 0x000fc4000f8e583f */
[----:B------:R-:W-:Y:S01]  /*7570*/  UIMAD UR35, UR33, 0x380, UR50 ;  /* 0x00000380212378a4 */ /* 0x000fe2000f8e0232 */
[----:B------:R-:W-:Y:S01]  /*7580*/  STL [R1+0x4c4], R17 ;  /* 0x0004c41101007387 */ /* 0x000fe20000100800 */
[----:B------:R-:W-:Y:S01]  /*7590*/  UMOV UR5, 0x80000020 ;  /* 0x8000002000057882 */ /* 0x000fe20000000000 */
[----:B------:R-:W-:Y:S01]  /*75a0*/  UMOV UR7, 0x80000020 ;  /* 0x8000002000077882 */ /* 0x000fe20000000000 */
[----:B------:R-:W-:Y:S01]  /*75b0*/  UIADD3 UR10, UR35, 0x80, URZ ;  /* 0x00000080230a7890 */ /* 0x000fe2000fffe03f */
[----:B------:R-:W-:Y:S01]  /*75c0*/  STL [R1+0x4c0], R16 ;  /* 0x0004c01001007387 */ /* 0x000fe20000100800 */
[----:B------:R-:W-:Y:S01]  /*75d0*/  UMOV UR4, UR34 ;  /* 0x0000002200047c82 */ /* 0x000fe20008000000 */
[----:B------:R-:W-:Y:S01]  /*75e0*/  UMOV UR6, UR35 ;  /* 0x0000002300067c82 */ /* 0x000fe20008000000 */
[----:B------:R-:W-:Y:S01]  /*75f0*/  UMOV UR11, 0x80000020 ;  /* 0x80000020000b7882 */ /* 0x000fe20000000000 */
[----:B------:R-:W-:Y:S01]  /*7600*/  STL [R1+0x4bc], R5 ;  /* 0x0004bc0501007387 */ /* 0x000fe20000100800 */
[----:B------:R-:W-:-:S03]  /*7610*/  UIADD3 UR14, UR35, 0x100, URZ ;  /* 0x00000100230e7890 */ /* 0x000fc6000fffe03f */
[----:B------:R-:W-:Y:S04]  /*7620*/  STL [R1+0x4b8], R3 ;  /* 0x0004b80301007387 */ /* 0x000fe80000100800 */
[----:B------:R-:W-:Y:S04]  /*7630*/  STL [R1+0x4b4], R2 ;  /* 0x0004b40201007387 */ /* 0x000fe80000100800 */
[----:B------:R-:W-:Y:S01]  /*7640*/  STL [R1+0x4b0], R0 ;  /* 0x0004b00001007387 */ /* 0x000fe20000100800 */
[----:B------:R-:W-:Y:S01]  /*7650*/  UMOV UR8, UR4 ;  /* 0x0000000400087c82 */ /* 0x000fe20008000000 */
[----:B------:R-:W-:Y:S01]  /*7660*/  UMOV UR9, UR5 ;  /* 0x0000000500097c82 */ /* 0x000fe20008000000 */
[----:B----4-:R-:W-:-:S06]  /*7670*/  WARPGROUP.ARRIVE ;  /* 0x00000000000079c5 */ /* 0x010fcc0000000000 */
[----:B------:R-:W-:Y:S03]  /*7680*/  HGMMA.64x32x16.F32 R220, gdesc[UR4], R220, gsb0 ;  /* 0x0060000004dc79f0 */ /* 0x000fe600080008dc */
[----:B------:R-:W-:Y:S02]  /*7690*/  WARPGROUP.DEPBAR.LE gsb0, 0x0 ;  /* 0x00008000000079c5 */ /* 0x000fe40000010000 */
[----:B------:R4:W-:Y:S01]  /*76a0*/  STL.64 [R1+0x380], R220 ;  /* 0x000380dc01007387 */ /* 0x0009e20000100a00 */
[----:B---3--:R-:W-:-:S03]  /*76b0*/  WARPGROUP.ARRIVE ;  /* 0x00000000000079c5 */ /* 0x008fc60000000000 */
[----:B------:R3:W-:Y:S03]  /*76c0*/  STL.64 [R1+0x388], R222 ;  /* 0x000388de01007387 */ /* 0x0007e60000100a00 */
[----:B------:R-:W-:Y:S01]  /*76d0*/  HGMMA.64x32x16.F32 R152, gdesc[UR8], R152, gsb0 ;  /* 0x00600000089879f0 */ /* 0x000fe20008000898 */
[----:B------:R0:W-:Y:S04]  /*76e0*/  STL.64 [R1+0x390], R224 ;  /* 0x000390e001007387 */ /* 0x0001e80000100a00 */
[----:B------:R1:W-:Y:S04]  /*76f0*/  STL.64 [R1+0x398], R226 ;  /* 0x000398e201007387 */ /* 0x0003e80000100a00 */
[----:B------:R2:W-:Y:S04]  /*7700*/  STL.64 [R1+0x3a0], R228 ;  /* 0x0003a0e401007387 */ /* 0x0005e80000100a00 */
[----:B------:R2:W-:Y:S04]  /*7710*/  STL.64 [R1+0x3a8], R230 ;  /* 0x0003a8e601007387 */ /* 0x0005e80000100a00 */
[----:B------:R2:W-:Y:S04]  /*7720*/  STL.64 [R1+0x3b0], R232 ;  /* 0x0003b0e801007387 */ /* 0x0005e80000100a00 */
[----:B------:R2:W-:Y:S04]  /*7730*/  STL.64 [R1+0x3b8], R234 ;  /* 0x0003b8ea01007387 */ /* 0x0005e80000100a00 */
[----:B----4-:R-:W4:Y:S04]  /*7740*/  LDL.LU.64 R220, [R1+0x180] ;  /* 0x0001800001dc7983 */ /* 0x010f280000300a00 */
[----:B---3--:R-:W4:Y:S04]  /*7750*/  LDL.LU.64 R222, [R1+0x188] ;  /* 0x0001880001de7983 */ /* 0x008f280000300a00 */
[----:B0-----:R-:W4:Y:S04]  /*7760*/  LDL.LU.64 R224, [R1+0x190] ;  /* 0x0001900001e07983 */ /* 0x001f280000300a00 */
[----:B-1----:R-:W4:Y:S04]  /*7770*/  LDL.LU.64 R226, [R1+0x198] ;  /* 0x0001980001e27983 */ /* 0x002f280000300a00 */
[----:B--2---:R-:W4:Y:S04]  /*7780*/  LDL.LU.64 R228, [R1+0x1a0] ;  /* 0x0001a00001e47983 */ /* 0x004f280000300a00 */
[----:B------:R-:W4:Y:S04]  /*7790*/  LDL.LU.64 R230, [R1+0x1a8] ;  /* 0x0001a80001e67983 */ /* 0x000f280000300a00 */
[----:B------:R-:W4:Y:S04]  /*77a0*/  LDL.LU.64 R232, [R1+0x1b0] ;  /* 0x0001b00001e87983 */ /* 0x000f280000300a00 */
[----:B------:R-:W4:Y:S01]  /*77b0*/  LDL.LU.64 R234, [R1+0x1b8] ;  /* 0x0001b80001ea7983 */ /* 0x000f220000300a00 */
[----:B------:R-:W-:Y:S01]  /*77c0*/  UMOV UR15, 0x80000020 ;  /* 0x80000020000f7882 */ /* 0x000fe20000000000 */
[----:B------:R-:W-:Y:S01]  /*77d0*/  UIADD3 UR18, UR35, 0x180, URZ ;  /* 0x0000018023127890 */ /* 0x000fe2000fffe03f */
[----:B------:R-:W-:-:S02]  /*77e0*/  WARPGROUP.DEPBAR.LE gsb0, 0x0 ;  /* 0x00008000000079c5 */ /* 0x000fc40000010000 */
[----:B------:R0:W-:Y:S04]  /*77f0*/  STL.64 [R1+0x280], R152 ;  /* 0x0002809801007387 */ /* 0x0001e80000100a00 */
[----:B------:R1:W-:Y:S04]  /*7800*/  STL.64 [R1+0x288], R154 ;  /* 0x0002889a01007387 */ /* 0x0003e80000100a00 */
[----:B------:R2:W-:Y:S04]  /*7810*/  STL.64 [R1+0x290], R156 ;  /* 0x0002909c01007387 */ /* 0x0005e80000100a00 */
[----:B------:R3:W-:Y:S04]  /*7820*/  STL.64 [R1+0x298], R158 ;  /* 0x0002989e01007387 */ /* 0x0007e80000100a00 */
[----:B------:R3:W-:Y:S04]  /*7830*/  STL.64 [R1+0x2a0], R160 ;  /* 0x0002a0a001007387 */ /* 0x0007e80000100a00 */
[----:B------:R3:W-:Y:S04]  /*7840*/  STL.64 [R1+0x2a8], R162 ;  /* 0x0002a8a201007387 */ /* 0x0007e80000100a00 */
[----:B------:R3:W-:Y:S04]  /*7850*/  STL.64 [R1+0x2b0], R164 ;  /* 0x0002b0a401007387 */ /* 0x0007e80000100a00 */
[----:B------:R3:W-:Y:S04]  /*7860*/  STL.64 [R1+0x2b8], R166 ;  /* 0x0002b8a601007387 */ /* 0x0007e80000100a00 */
[----:B0-----:R-:W4:Y:S04]  /*7870*/  LDL.LU.64 R152, [R1+0x80] ;  /* 0x0000800001987983 */ /* 0x001f280000300a00 */
[----:B-1----:R-:W4:Y:S04]  /*7880*/  LDL.LU.64 R154, [R1+0x88] ;  /* 0x00008800019a7983 */ /* 0x002f280000300a00 */
[----:B--2---:R-:W2:Y:S04]  /*7890*/  LDL.LU.64 R156, [R1+0x90] ;  /* 0x00009000019c7983 */ /* 0x004ea80000300a00 */
[----:B---3--:R-:W2:Y:S04]  /*78a0*/  LDL.LU.64 R158, [R1+0x98] ;  /* 0x00009800019e7983 */ /* 0x008ea80000300a00 */
[----:B------:R-:W2:Y:S04]  /*78b0*/  LDL.LU.64 R160, [R1+0xa0] ;  /* 0x0000a00001a07983 */ /* 0x000ea80000300a00 */
[----:B------:R-:W2:Y:S04]  /*78c0*/  LDL.LU.64 R162, [R1+0xa8] ;  /* 0x0000a80001a27983 */ /* 0x000ea80000300a00 */
[----:B------:R-:W2:Y:S04]  /*78d0*/  LDL.LU.64 R164, [R1+0xb0] ;  /* 0x0000b00001a47983 */ /* 0x000ea80000300a00 */
[----:B------:R-:W2:Y:S01]  /*78e0*/  LDL.LU.64 R166, [R1+0xb8] ;  /* 0x0000b80001a67983 */ /* 0x000ea20000300a00 */
[----:B------:R-:W-:Y:S01]  /*78f0*/  UMOV UR12, UR4 ;  /* 0x00000004000c7c82 */ /* 0x000fe20008000000 */
[----:B------:R-:W-:Y:S01]  /*7900*/  UMOV UR13, UR5 ;  /* 0x00000005000d7c82 */ /* 0x000fe20008000000 */
        /* <DEDUP_REMOVED lines=11> */
[----:B----4-:R-:W-:-:S06]  /*79c0*/  WARPGROUP.ARRIVE ;  /* 0x00000000000079c5 */ /* 0x010fcc0000000000 */
[----:B------:R-:W-:Y:S03]  /*79d0*/  HGMMA.64x32x16.F32 R220, gdesc[UR12], R220, gsb0 ;  /* 0x006000000cdc79f0 */ /* 0x000fe600080008dc */
[----:B------:R-:W-:Y:S02]  /*79e0*/  WARPGROUP.DEPBAR.LE gsb0, 0x0 ;  /* 0x00008000000079c5 */ /* 0x000fe40000010000 */
[----:B------:R-:W-:Y:S01]  /*79f0*/  UIADD3 UR30, UR35, 0x300, URZ ;  /* 0x00000300231e7890 */ /* 0x000fe2000fffe03f */
[----:B--2---:R-:W-:Y:S01]  /*7a00*/  WARPGROUP.ARRIVE ;  /* 0x00000000000079c5 */ /* 0x004fe20000000000 */
[----:B------:R-:W-:Y:S01]  /*7a10*/  UMOV UR28, UR4 ;  /* 0x00000004001c7c82 */ /* 0x000fe20008000000 */
[----:B------:R-:W-:Y:S01]  /*7a20*/  UMOV UR29, UR5 ;  /* 0x00000005001d7c82 */ /* 0x000fe20008000000 */
[----:B------:R-:W-:Y:S01]  /*7a30*/  UMOV UR31, 0x80000020 ;  /* 0x80000020001f7882 */ /* 0x000fe20000000000 */
[----:B------:R-:W-:-:S02]  /*7a40*/  IMAD.MOV.U32 R22, RZ, RZ, R220 ;  /* 0x000000ffff167224 */ /* 0x000fc400078e00dc */
        /* <DEDUP_REMOVED lines=15> */
[----:B------:R-:W-:Y:S01]  /*7b40*/  IMAD.MOV.U32 R4, RZ, RZ, R235 ;  /* 0x000000ffff047224 */ /* 0x000fe200078e00eb */
[----:B------:R-:W-:Y:S02]  /*7b50*/  WARPGROUP.DEPBAR.LE gsb0, 0x0 ;  /* 0x00008000000079c5 */ /* 0x000fe40000010000 */
[----:B------:R-:W-:Y:S01]  /*7b60*/  WARPGROUP.ARRIVE ;  /* 0x00000000000079c5 */ /* 0x000fe20000000000 */
[----:B------:R0:W-:Y:S04]  /*7b70*/  STL.64 [R1+0x80], R152 ;  /* 0x0000809801007387 */ /* 0x0001e80000100a00 */
[----:B------:R1:W-:Y:S01]  /*7b80*/  STL.64 [R1+0x88], R154 ;  /* 0x0000889a01007387 */ /* 0x0003e20000100a00 */
[----:B------:R-:W-:Y:S03]  /*7b90*/  HGMMA.64x32x16.F32 R200, gdesc[UR20], R200, gsb0 ;  /* 0x0060000014c879f0 */ /* 0x000fe600080008c8 */
        /* <DEDUP_REMOVED lines=10> */
[----:B----4-:R-:W2:Y:S04]  /*7c40*/  LDL.LU.64 R160, [R1+0x60] ;  /* 0x0000600001a07983 */ /* 0x010ea80000300a00 */
[----:B------:R-:W2:Y:S04]  /*7c50*/  LDL.LU.64 R162, [R1+0x68] ;  /* 0x0000680001a27983 */ /* 0x000ea80000300a00 */
[----:B------:R-:W2:Y:S04]  /*7c60*/  LDL.LU.64 R164, [R1+0x70] ;  /* 0x0000700001a47983 */ /* 0x000ea80000300a00 */
[----:B------:R-:W2:Y:S04]  /*7c70*/  LDL.LU.64 R166, [R1+0x78] ;  /* 0x0000780001a67983 */ /* 0x000ea80000300a00 */
[----:B------:R-:W3:Y:S01]  /*7c80*/  LDL.LU.64 R220, [R1+0x140] ;  /* 0x0001400001dc7983 */ /* 0x000ee20000300a00 */
[----:B------:R-:W-:-:S02]  /*7c90*/  WARPGROUP.DEPBAR.LE gsb0, 0x0 ;  /* 0x00008000000079c5 */ /* 0x000fc40000010000 */
[----:B------:R-:W-:Y:S01]  /*7ca0*/  WARPGROUP.ARRIVE ;  /* 0x00000000000079c5 */ /* 0x000fe20000000000 */
[----:B------:R-:W3:Y:S04]  /*7cb0*/  LDL.LU.64 R222, [R1+0x148] ;  /* 0x0001480001de7983 */ /* 0x000ee80000300a00 */
[----:B------:R-:W3:Y:S01]  /*7cc0*/  LDL.LU.64 R224, [R1+0x150] ;  /* 0x0001500001e07983 */ /* 0x000ee20000300a00 */
[----:B------:R-:W-:Y:S03]  /*7cd0*/  HGMMA.64x32x16.F32 R136, gdesc[UR24], R136, gsb0 ;  /* 0x00600000188879f0 */ /* 0x000fe60008000888 */
[----:B------:R-:W3:Y:S04]  /*7ce0*/  LDL.LU.64 R226, [R1+0x158] ;  /* 0x0001580001e27983 */ /* 0x000ee80000300a00 */
[----:B------:R-:W3:Y:S04]  /*7cf0*/  LDL.LU.64 R228, [R1+0x160] ;  /* 0x0001600001e47983 */ /* 0x000ee80000300a00 */
[----:B------:R-:W3:Y:S04]  /*7d00*/  LDL.LU.64 R230, [R1+0x168] ;  /* 0x0001680001e67983 */ /* 0x000ee80000300a00 */
[----:B------:R-:W3:Y:S04]  /*7d10*/  LDL.LU.64 R232, [R1+0x170] ;  /* 0x0001700001e87983 */ /* 0x000ee80000300a00 */
[----:B------:R-:W3:Y:S01]  /*7d20*/  LDL.LU.64 R234, [R1+0x178] ;  /* 0x0001780001ea7983 */ /* 0x000ee20000300a00 */
[----:B------:R-:W-:Y:S01]  /*7d30*/  UIADD3 UR8, UR34, 0x200, URZ ;  /* 0x0000020022087890 */ /* 0x000fe2000fffe03f */
[----:B------:R-:W-:-:S02]  /*7d40*/  WARPGROUP.DEPBAR.LE gsb0, 0x0 ;  /* 0x00008000000079c5 */ /* 0x000fc40000010000 */
[----:B------:R-:W-:Y:S01]  /*7d50*/  WARPGROUP.ARRIVE ;  /* 0x00000000000079c5 */ /* 0x000fe20000000000 */
[----:B------:R-:W-:Y:S04]  /*7d60*/  STL [R1+0x800], R140 ;  /* 0x0008008c01007387 */ /* 0x000fe80000100800 */
[----:B------:R0:W-:Y:S01]  /*7d70*/  STL [R1+0x7fc], R141 ;  /* 0x0007fc8d01007387 */ /* 0x0001e20000100800 */
[----:B------:R-:W-:Y:S01]  /*7d80*/  HGMMA.64x32x16.F32 R72, gdesc[UR28], R72, gsb0 ;  /* 0x006000001c4879f0 */ /* 0x000fe20008000848 */
        /* <DEDUP_REMOVED lines=8> */
[----:B------:R-:W-:-:S02]  /*7e10*/  UMOV UR17, UR29 ;  /* 0x0000001d00117c82 */ /* 0x000fc40008000000 */
[----:B------:R1:W-:Y:S04]  /*7e20*/  STL [R1+0x7f4], R143 ;  /* 0x0007f48f01007387 */ /* 0x0003e80000100800 */
[----:B------:R-:W-:Y:S04]  /*7e30*/  STL [R1+0x7f0], R144 ;  /* 0x0007f09001007387 */ /* 0x000fe80000100800 */
[----:B------:R4:W-:Y:S04]  /*7e40*/  STL [R1+0x7ec], R145 ;  /* 0x0007ec9101007387 */ /* 0x0009e80000100800 */
[----:B------:R-:W-:Y:S04]  /*7e50*/  STL [R1+0x7e8], R146 ;  /* 0x0007e89201007387 */ /* 0x000fe80000100800 */
[----:B------:R3:W-:Y:S04]  /*7e60*/  STL [R1+0x7e4], R147 ;  /* 0x0007e49301007387 */ /* 0x0007e80000100800 */
[----:B------:R-:W-:Y:S04]  /*7e70*/  STL [R1+0x7e0], R148 ;  /* 0x0007e09401007387 */ /* 0x000fe80000100800 */
[----:B------:R3:W-:Y:S04]  /*7e80*/  STL [R1+0x7dc], R149 ;  /* 0x0007dc9501007387 */ /* 0x0007e80000100800 */
[----:B------:R-:W-:Y:S04]  /*7e90*/  STL [R1+0x7d8], R150 ;  /* 0x0007d89601007387 */ /* 0x000fe80000100800 */
[----:B------:R3:W-:Y:S01]  /*7ea0*/  STL [R1+0x7d4], R151 ;  /* 0x0007d49701007387 */ /* 0x0007e20000100800 */
[----:B------:R-:W-:-:S02]  /*7eb0*/  WARPGROUP.DEPBAR.LE gsb0, 0x0 ;  /* 0x00008000000079c5 */ /* 0x000fc40000010000 */
[----:B------:R-:W-:Y:S01]  /*7ec0*/  WARPGROUP.ARRIVE ;  /* 0x00000000000079c5 */ /* 0x000fe20000000000 */
[----:B------:R-:W-:Y:S04]  /*7ed0*/  STL [R1+0x6c0], R72 ;  /* 0x0006c04801007387 */ /* 0x000fe80000100800 */
[----:B------:R-:W-:Y:S01]  /*7ee0*/  STL [R1+0x6bc], R73 ;  /* 0x0006bc4901007387 */ /* 0x000fe20000100800 */
[----:B------:R-:W-:Y:S03]  /*7ef0*/  HGMMA.64x32x16.F32 R56, gdesc[UR28], R56, gsb0 ;  /* 0x006000001c3879f0 */ /* 0x000fe60008000838 */
        /* <DEDUP_REMOVED lines=53> */
[----:B--2---:R-:W-:Y:S01]  /*8250*/  WARPGROUP.ARRIVE ;  /* 0x00000000000079c5 */ /* 0x004fe20000000000 */
        /* <DEDUP_REMOVED lines=17> */
[----:B0-----:R-:W2:Y:S01]  /*8370*/  LDL.LU.64 R140, [R1+0x240] ;  /* 0x00024000018c7983 */ /* 0x001ea20000300a00 */
[----:B------:R-:W-:-:S03]  /*8380*/  WARPGROUP.DEPBAR.LE gsb0, 0x0 ;  /* 0x00008000000079c5 */ /* 0x000fc60000010000 */
[----:B-1----:R-:W2:Y:S04]  /*8390*/  LDL.LU.64 R142, [R1+0x248] ;  /* 0x00024800018e7983 */ /* 0x002ea80000300a00 */
[----:B----4-:R-:W2:Y:S04]  /*83a0*/  LDL.LU.64 R144, [R1+0x250] ;  /* 0x0002500001907983 */ /* 0x010ea80000300a00 */
[----:B------:R0:W-:Y:S04]  /*83b0*/  STL.64 [R1+0x40], R152 ;  /* 0x0000409801007387 */ /* 0x0001e80000100a00 */
[----:B------:R1:W-:Y:S01]  /*83c0*/  STL.64 [R1+0x48], R154 ;  /* 0x0000489a01007387 */ /* 0x0003e20000100a00 */
[----:B---3--:R-:W-:-:S03]  /*83d0*/  WARPGROUP.ARRIVE ;  /* 0x00000000000079c5 */ /* 0x008fc60000000000 */
[----:B------:R-:W-:Y:S04]  /*83e0*/  STL.64 [R1+0x50], R156 ;  /* 0x0000509c01007387 */ /* 0x000fe80000100a00 */
[----:B------:R-:W-:Y:S04]  /*83f0*/  STL.64 [R1+0x58], R158 ;  /* 0x0000589e01007387 */ /* 0x000fe80000100a00 */
[----:B------:R-:W-:Y:S04]  /*8400*/  STL.64 [R1+0x60], R160 ;  /* 0x000060a001007387 */ /* 0x000fe80000100a00 */
[----:B------:R-:W-:Y:S01]  /*8410*/  STL.64 [R1+0x68], R162 ;  /* 0x000068a201007387 */ /* 0x000fe20000100a00 */
[----:B------:R-:W-:-:S03]  /*8420*/  UMOV UR12, UR28 ;  /* 0x0000001c000c7c82 */ /* 0x000fc60008000000 */
[----:B------:R-:W-:Y:S01]  /*8430*/  STL.64 [R1+0x70], R164 ;  /* 0x000070a401007387 */ /* 0x000fe20000100a00 */
[----:B------:R-:W-:Y:S02]  /*8440*/  UMOV UR13, UR29 ;  /* 0x0000001d000d7c82 */ /* 0x000fe40008000000 */
[----:B------:R-:W-:Y:S01]  /*8450*/  HGMMA.64x32x16.F32 R220, gdesc[UR12], R220, gsb0 ;  /* 0x006000000cdc79f0 */ /* 0x000fe200080008dc */
[----:B------:R-:W-:Y:S04]  /*8460*/  STL.64 [R1+0x78], R166 ;  /* 0x000078a601007387 */ /* 0x000fe80000100a00 */
[----:B------:R-:W2:Y:S04]  /*8470*/  LDL.LU.64 R146, [R1+0x258] ;  /* 0x0002580001927983 */ /* 0x000ea80000300a00 */
[----:B------:R-:W2:Y:S04]  /*8480*/  LDL.LU.64 R148, [R1+0x260] ;  /* 0x0002600001947983 */ /* 0x000ea80000300a00 */
[----:B------:R-:W2:Y:S04]  /*8490*/  LDL.LU.64 R150, [R1+0x268] ;  /* 0x0002680001967983 */ /* 0x000ea80000300a00 */
[----:B0-----:R-:W2:Y:S04]  /*84a0*/  LDL.LU.64 R152, [R1+0x270] ;  /* 0x0002700001987983 */ /* 0x001ea80000300a00 */
[----:B-1----:R-:W2:Y:S01]  /*84b0*/  LDL.LU.64 R154, [R1+0x278] ;  /* 0x00027800019a7983 */ /* 0x002ea20000300a00 */
[----:B------:R-:W-:-:S02]  /*84c0*/  WARPGROUP.DEPBAR.LE gsb0, 0x0 ;  /* 0x00008000000079c5 */ /* 0x000fc40000010000 */
[----:B------:R-:W-:Y:S02]  /*84d0*/  IMAD.MOV.U32 R72, RZ, RZ, R220 ;  /* 0x000000ffff487224 */ /* 0x000fe400078e00dc */
[----:B------:R-:W-:Y:S02]  /*84e0*/  IMAD.MOV.U32 R73, RZ, RZ, R221 ;  /* 0x000000ffff497224 */ /* 0x000fe400078e00dd */
[----:B------:R-:W-:Y:S01]  /*84f0*/  IMAD.MOV.U32 R74, RZ, RZ, R222 ;  /* 0x000000ffff4a7224 */ /* 0x000fe200078e00de */
[----:B------:R-:W3:Y:S01]  /*8500*/  LDL.LU.64 R220, [R1+0x340] ;  /* 0x0003400001dc7983 */ /* 0x000ee20000300a00 */
[----:B------:R-:W-:Y:S02]  /*8510*/  IMAD.MOV.U32 R75, RZ, RZ, R223 ;  /* 0x000000ffff4b7224 */ /* 0x000fe400078e00df */
[----:B------:R-:W-:Y:S01]  /*8520*/  IMAD.MOV.U32 R76, RZ, RZ, R224 ;  /* 0x000000ffff4c7224 */ /* 0x000fe200078e00e0 */
[----:B------:R-:W3:Y:S01]  /*8530*/  LDL.LU.64 R222, [R1+0x348] ;  /* 0x0003480001de7983 */ /* 0x000ee20000300a00 */
[----:B------:R-:W-:-:S02]  /*8540*/  IMAD.MOV.U32 R77, RZ, RZ, R225 ;  /* 0x000000ffff4d7224 */ /* 0x000fc400078e00e1 */
[----:B------:R-:W-:Y:S01]  /*8550*/  IMAD.MOV.U32 R78, RZ, RZ, R226 ;  /* 0x000000ffff4e7224 */ /* 0x000fe200078e00e2 */
[----:B------:R-:W3:Y:S01]  /*8560*/  LDL.LU.64 R224, [R1+0x350] ;  /* 0x0003500001e07983 */ /* 0x000ee20000300a00 */
        /* <DEDUP_REMOVED lines=12> */
[----:B------:R-:W-:-:S03]  /*8630*/  IMAD.MOV.U32 R87, RZ, RZ, R235 ;  /* 0x000000ffff577224 */ /* 0x000fc600078e00eb */
[----:B------:R-:W3:Y:S01]  /*8640*/  LDL.LU.64 R234, [R1+0x378] ;  /* 0x0003780001ea7983 */ /* 0x000ee20000300a00 */
[----:B------:R-:W-:Y:S01]  /*8650*/  UMOV UR8, UR28 ;  /* 0x0000001c00087c82 */ /* 0x000fe20008000000 */
[----:B------:R-:W-:Y:S02]  /*8660*/  UMOV UR9, UR29 ;  /* 0x0000001d00097c82 */ /* 0x000fe40008000000 */
[----:B------:R-:W-:Y:S04]  /*8670*/  STL [R1+0x784], R87 ;  /* 0x0007845701007387 */ /* 0x000fe80000100800 */
[----:B------:R0:W-:Y:S04]  /*8680*/  STL [R1+0x780], R86 ;  /* 0x0007805601007387 */ /* 0x0001e80000100800 */
[----:B------:R1:W-:Y:S04]  /*8690*/  STL [R1+0x77c], R85 ;  /* 0x00077c5501007387 */ /* 0x0003e80000100800 */
[----:B------:R4:W-:Y:S04]  /*86a0*/  STL [R1+0x778], R84 ;  /* 0x0007785401007387 */ /* 0x0009e80000100800 */
[----:B------:R4:W-:Y:S04]  /*86b0*/  STL [R1+0x774], R83 ;  /* 0x0007745301007387 */ /* 0x0009e80000100800 */
[----:B------:R4:W-:Y:S04]  /*86c0*/  STL [R1+0x770], R82 ;  /* 0x0007705201007387 */ /* 0x0009e80000100800 */
[----:B------:R4:W-:Y:S04]  /*86d0*/  STL [R1+0x76c], R81 ;  /* 0x00076c5101007387 */ /* 0x0009e80000100800 */
[----:B------:R-:W-:Y:S04]  /*86e0*/  STL [R1+0x768], R80 ;  /* 0x0007685001007387 */ /* 0x000fe80000100800 */
[----:B------:R-:W-:Y:S04]  /*86f0*/  STL [R1+0x764], R79 ;  /* 0x0007644f01007387 */ /* 0x000fe80000100800 */
[----:B------:R4:W-:Y:S04]  /*8700*/  STL [R1+0x760], R78 ;  /* 0x0007604e01007387 */ /* 0x0009e80000100800 */
[----:B------:R4:W-:Y:S04]  /*8710*/  STL [R1+0x75c], R77 ;  /* 0x00075c4d01007387 */ /* 0x0009e80000100800 */
[----:B------:R4:W-:Y:S04]  /*8720*/  STL [R1+0x758], R76 ;  /* 0x0007584c01007387 */ /* 0x0009e80000100800 */
[----:B------:R4:W-:Y:S04]  /*8730*/  STL [R1+0x754], R75 ;  /* 0x0007544b01007387 */ /* 0x0009e80000100800 */
[----:B------:R4:W-:Y:S04]  /*8740*/  STL [R1+0x750], R74 ;  /* 0x0007504a01007387 */ /* 0x0009e80000100800 */
[----:B------:R4:W-:Y:S04]  /*8750*/  STL [R1+0x74c], R73 ;  /* 0x00074c4901007387 */ /* 0x0009e80000100800 */
[----:B------:R4:W-:Y:S01]  /*8760*/  STL [R1+0x748], R72 ;  /* 0x0007484801007387 */ /* 0x0009e20000100800 */
[----:B------:R-:W-:Y:S01]  /*8770*/  UMOV UR4, UR28 ;  /* 0x0000001c00047c82 */ /* 0x000fe20008000000 */
[----:B------:R-:W-:Y:S01]  /*8780*/  UMOV UR5, UR29 ;  /* 0x0000001d00057c82 */ /* 0x000fe20008000000 */
[----:B--2---:R-:W-:-:S06]  /*8790*/  WARPGROUP.ARRIVE ;  /* 0x00000000000079c5 */ /* 0x004fcc0000000000 */
[----:B------:R-:W-:Y:S03]  /*87a0*/  HGMMA.64x32x16.F32 R140, gdesc[UR8], R140, gsb0 ;  /* 0x00600000088c79f0 */ /* 0x000fe6000800088c */
[----:B------:R-:W-:Y:S02]  /*87b0*/  WARPGROUP.DEPBAR.LE gsb0, 0x0 ;  /* 0x00008000000079c5 */ /* 0x000fe40000010000 */
[----:B------:R-:W-:Y:S02]  /*87c0*/  IMAD.MOV.U32 R123, RZ, RZ, R140 ;  /* 0x000000ffff7b7224 */ /* 0x000fe400078e008c */
[----:B------:R-:W-:Y:S02]  /*87d0*/  IMAD.MOV.U32 R124, RZ, RZ, R141 ;  /* 0x000000ffff7c7224 */ /* 0x000fe400078e008d */
[----:B------:R-:W-:Y:S01]  /*87e0*/  IMAD.MOV.U32 R125, RZ, RZ, R142 ;  /* 0x000000ffff7d7224 */ /* 0x000fe200078e008e */
[----:B------:R-:W2:Y:S01]  /*87f0*/  LDL.LU.64 R140, [R1+0x300] ;  /* 0x00030000018c7983 */ /* 0x000ea20000300a00 */
[----:B------:R-:W-:Y:S01]  /*8800*/  IMAD.MOV.U32 R126, RZ, RZ, R143 ;  /* 0x000000ffff7e7224 */ /* 0x000fe200078e008f */
[----:B---3--:R-:W-:Y:S01]  /*8810*/  WARPGROUP.ARRIVE ;  /* 0x00000000000079c5 */ /* 0x008fe20000000000 */
[----:B------:R-:W-:Y:S01]  /*8820*/  IMAD.MOV.U32 R127, RZ, RZ, R144 ;  /* 0x000000ffff7f7224 */ /* 0x000fe200078e0090 */
[----:B------:R-:W2:Y:S01]  /*8830*/  LDL.LU.64 R142, [R1+0x308] ;  /* 0x00030800018e7983 */ /* 0x000ea20000300a00 */
[----:B------:R-:W-:-:S02]  /*8840*/  IMAD.MOV.U32 R128, RZ, RZ, R145 ;  /* 0x000000ffff807224 */ /* 0x000fc400078e0091 */
[----:B------:R-:W-:Y:S01]  /*8850*/  IMAD.MOV.U32 R129, RZ, RZ, R146 ;  /* 0x000000ffff817224 */ /* 0x000fe200078e0092 */
[----:B------:R-:W2:Y:S01]  /*8860*/  LDL.LU.64 R144, [R1+0x310] ;  /* 0x0003100001907983 */ /* 0x000ea20000300a00 */
[----:B------:R-:W-:Y:S01]  /*8870*/  IMAD.MOV.U32 R130, RZ, RZ, R147 ;  /* 0x000000ffff827224 */ /* 0x000fe200078e0093 */
[----:B------:R-:W-:Y:S01]  /*8880*/  HGMMA.64x32x16.F32 R220, gdesc[UR4], R220, gsb0 ;  /* 0x0060000004dc79f0 */ /* 0x000fe200080008dc */
[----:B------:R-:W-:Y:S01]  /*8890*/  IMAD.MOV.U32 R131, RZ, RZ, R148 ;  /* 0x000000ffff837224 */ /* 0x000fe200078e0094 */
[----:B------:R-:W2:Y:S01]  /*88a0*/  LDL.LU.64 R146, [R1+0x318] ;  /* 0x0003180001927983 */ /* 0x000ea20000300a00 */
[----:B------:R-:W-:Y:S02]  /*88b0*/  IMAD.MOV.U32 R132, RZ, RZ, R149 ;  /* 0x000000ffff847224 */ /* 0x000fe400078e0095 */
[----:B------:R-:W-:Y:S01]  /*88c0*/  IMAD.MOV.U32 R133, RZ, RZ, R150 ;  /* 0x000000ffff857224 */ /* 0x000fe200078e0096 */
[----:B------:R-:W2:Y:S01]  /*88d0*/  LDL.LU.64 R148, [R1+0x320] ;  /* 0x0003200001947983 */ /* 0x000ea20000300a00 */
[----:B------:R-:W-:-:S02]  /*88e0*/  IMAD.MOV.U32 R134, RZ, RZ, R151 ;  /* 0x000000ffff867224 */ /* 0x000fc400078e0097 */
[----:B------:R-:W-:Y:S01]  /*88f0*/  IMAD.MOV.U32 R56, RZ, RZ, R152 ;  /* 0x000000ffff387224 */ /* 0x000fe200078e0098 */
[----:B------:R-:W2:Y:S01]  /*8900*/  LDL.LU.64 R150, [R1+0x328] ;  /* 0x0003280001967983 */ /* 0x000ea20000300a00 */
[----:B------:R-:W-:Y:S02]  /*8910*/  IMAD.MOV.U32 R57, RZ, RZ, R153 ;  /* 0x000000ffff397224 */ /* 0x000fe400078e0099 */
[----:B------:R-:W-:Y:S01]  /*8920*/  IMAD.MOV.U32 R58, RZ, RZ, R154 ;  /* 0x000000ffff3a7224 */ /* 0x000fe200078e009a */
[----:B------:R-:W2:Y:S01]  /*8930*/  LDL.LU.64 R152, [R1+0x330] ;  /* 0x0003300001987983 */ /* 0x000ea20000300a00 */
[----:B------:R-:W-:-:S03]  /*8940*/  IMAD.MOV.U32 R59, RZ, RZ, R155 ;  /* 0x000000ffff3b7224 */ /* 0x000fc600078e009b */
[----:B------:R-:W2:Y:S04]  /*8950*/  LDL.LU.64 R154, [R1+0x338] ;  /* 0x00033800019a7983 */ /* 0x000ea80000300a00 */
        /* <DEDUP_REMOVED lines=13> */
[----:B------:R-:W-:Y:S01]  /*8a30*/  STL [R1+0x794], R126 ;  /* 0x0007947e01007387 */ /* 0x000fe20000100800 */
[----:B------:R-:W-:-:S03]  /*8a40*/  IMAD.MOV.U32 R185, RZ, RZ, R220 ;  /* 0x000000ffffb97224 */ /* 0x000fc600078e00dc */
[----:B------:R-:W-:Y:S01]  /*8a50*/  STL [R1+0x790], R125 ;  /* 0x0007907d01007387 */ /* 0x000fe20000100800 */
[----:B------:R-:W-:-:S03]  /*8a60*/  IMAD.MOV.U32 R186, RZ, RZ, R221 ;  /* 0x000000ffffba7224 */ /* 0x000fc600078e00dd */
[----:B------:R-:W-:Y:S01]  /*8a70*/  STL [R1+0x78c], R124 ;  /* 0x00078c7c01007387 */ /* 0x000fe20000100800 */
[----:B------:R-:W-:Y:S02]  /*8a80*/  IMAD.MOV.U32 R187, RZ, RZ, R222 ;  /* 0x000000ffffbb7224 */ /* 0x000fe400078e00de */
[----:B------:R-:W-:Y:S01]  /*8a90*/  IMAD.MOV.U32 R188, RZ, RZ, R223 ;  /* 0x000000ffffbc7224 */ /* 0x000fe200078e00df */
[----:B------:R-:W-:Y:S01]  /*8aa0*/  STL [R1+0x788], R123 ;  /* 0x0007887b01007387 */ /* 0x000fe20000100800 */
        /* <DEDUP_REMOVED lines=17> */
[----:B------:R-:W3:Y:S04]  /*8bc0*/  LDL.LU.64 R230, [R1+0x228] ;  /* 0x0002280001e67983 */ /* 0x000ee80000300a00 */
[----:B------:R-:W3:Y:S04]  /*8bd0*/  LDL.LU.64 R232, [R1+0x230] ;  /* 0x0002300001e87983 */ /* 0x000ee80000300a00 */
[----:B------:R-:W3:Y:S01]  /*8be0*/  LDL.LU.64 R234, [R1+0x238] ;  /* 0x0002380001ea7983 */ /* 0x000ee20000300a00 */
[----:B------:R-:W-:Y:S01]  /*8bf0*/  UIADD3 UR12, UR34, 0x400, URZ ;  /* 0x00000400220c7890 */ /* 0x000fe2000fffe03f */
[----:B------:R-:W-:-:S06]  /*8c00*/  UMOV UR5, 0x80000020 ;  /* 0x8000002000057882 */ /* 0x000fcc0000000000 */
[----:B------:R-:W-:Y:S01]  /*8c10*/  UMOV UR4, UR12 ;  /* 0x0000000c00047c82 */ /* 0x000fe20008000000 */
[----:B------:R-:W-:Y:S04]  /*8c20*/  STL [R1+0x7d0], R187 ;  /* 0x0007d0bb01007387 */ /* 0x000fe80000100800 */
[----:B------:R-:W-:Y:S04]  /*8c30*/  STL [R1+0x7cc], R186 ;  /* 0x0007ccba01007387 */ /* 0x000fe80000100800 */
[----:B------:R-:W-:Y:S01]  /*8c40*/  STL [R1+0x7c8], R185 ;  /* 0x0007c8b901007387 */ /* 0x000fe20000100800 */
[----:B------:R-:W-:Y:S01]  /*8c50*/  UMOV UR8, UR4 ;  /* 0x0000000400087c82 */ /* 0x000fe20008000000 */
[----:B------:R-:W-:Y:S01]  /*8c60*/  UMOV UR9, UR5 ;  /* 0x0000000500097c82 */ /* 0x000fe20008000000 */
[----:B--2---:R-:W-:-:S06]  /*8c70*/  WARPGROUP.ARRIVE ;  /* 0x00000000000079c5 */ /* 0x004fcc0000000000 */
[----:B------:R-:W-:Y:S03]  /*8c80*/  HGMMA.64x32x16.F32 R140, gdesc[UR4], R140, gsb0 ;  /* 0x00600000048c79f0 */ /* 0x000fe6000800088c */
[----:B------:R-:W-:Y:S02]  /*8c90*/  WARPGROUP.DEPBAR.LE gsb0, 0x0 ;  /* 0x00008000000079c5 */ /* 0x000fe40000010000 */
[----:B0-----:R-:W-:Y:S02]  /*8ca0*/  IMAD.MOV.U32 R86, RZ, RZ, R140 ;  /* 0x000000ffff567224 */ /* 0x001fe400078e008c */
[----:B-1----:R-:W-:Y:S02]  /*8cb0*/  IMAD.MOV.U32 R85, RZ, RZ, R141 ;  /* 0x000000ffff557224 */ /* 0x002fe400078e008d */
[----:B----4-:R-:W-:Y:S01]  /*8cc0*/  IMAD.MOV.U32 R84, RZ, RZ, R142 ;  /* 0x000000ffff547224 */ /* 0x010fe200078e008e */
[----:B------:R-:W2:Y:S01]  /*8cd0*/  LDL.LU.64 R140, [R1+0x100] ;  /* 0x00010000018c7983 */ /* 0x000ea20000300a00 */
[----:B------:R-:W-:-:S02]  /*8ce0*/  IMAD.MOV.U32 R83, RZ, RZ, R143 ;  /* 0x000000ffff537224 */ /* 0x000fc400078e008f */
[----:B------:R-:W-:Y:S01]  /*8cf0*/  IMAD.MOV.U32 R82, RZ, RZ, R144 ;  /* 0x000000ffff527224 */ /* 0x000fe200078e0090 */
[----:B------:R-:W2:Y:S01]  /*8d00*/  LDL.LU.64 R142, [R1+0x108] ;  /* 0x00010800018e7983 */ /* 0x000ea20000300a00 */
[----:B------:R-:W-:Y:S01]  /*8d10*/  IMAD.MOV.U32 R81, RZ, RZ, R145 ;  /* 0x000000ffff517224 */ /* 0x000fe200078e0091 */
[----:B------:R-:W-:Y:S01]  /*8d20*/  MOV R78, R148 ;  /* 0x00000094004e7202 */ /* 0x000fe20000000f00 */
        /* <DEDUP_REMOVED lines=8> */
[----:B------:R-:W-:Y:S01]  /*8db0*/  IMAD.MOV.U32 R74, RZ, RZ, R152 ;  /* 0x000000ffff4a7224 */ /* 0x000fe200078e0098 */
[----:B---3--:R-:W-:Y:S01]  /*8dc0*/  WARPGROUP.ARRIVE ;  /* 0x00000000000079c5 */ /* 0x008fe20000000000 */
[----:B------:R-:W-:Y:S01]  /*8dd0*/  IMAD.MOV.U32 R73, RZ, RZ, R153 ;  /* 0x000000ffff497224 */ /* 0x000fe200078e0099 */
[----:B------:R-:W2:Y:S01]  /*8de0*/  LDL.LU.64 R150, [R1+0x128] ;  /* 0x0001280001967983 */ /* 0x000ea20000300a00 */
[----:B------:R-:W-:Y:S02]  /*8df0*/  IMAD.MOV.U32 R72, RZ, RZ, R154 ;  /* 0x000000ffff487224 */ /* 0x000fe400078e009a */
[----:B------:R-:W-:Y:S01]  /*8e00*/  IMAD.MOV.U32 R184, RZ, RZ, R155 ;  /* 0x000000ffffb87224 */ /* 0x000fe200078e009b */
[----:B------:R-:W2:Y:S01]  /*8e10*/  LDL.LU.64 R152, [R1+0x130] ;  /* 0x0001300001987983 */ /* 0x000ea20000300a00 */
[----:B------:R-:W-:Y:S03]  /*8e20*/  HGMMA.64x32x16.F32 R220, gdesc[UR8], R220, gsb0 ;  /* 0x0060000008dc79f0 */ /* 0x000fe600080008dc */
[----:B------:R-:W2:Y:S01]  /*8e30*/  LDL.LU.64 R154, [R1+0x138] ;  /* 0x00013800019a7983 */ /* 0x000ea20000300a00 */
[----:B------:R-:W-:-:S02]  /*8e40*/  WARPGROUP.DEPBAR.LE gsb0, 0x0 ;  /* 0x00008000000079c5 */ /* 0x000fc40000010000 */
[----:B------:R-:W-:Y:S01]  /*8e50*/  IMAD.MOV.U32 R60, RZ, RZ, R220 ;  /* 0x000000ffff3c7224 */ /* 0x000fe200078e00dc */
[----:B------:R0:W-:Y:S01]  /*8e60*/  STL [R1+0x23c], R235 ;  /* 0x00023ceb01007387 */ /* 0x0001e20000100800 */
[----:B------:R-:W-:Y:S02]  /*8e70*/  IMAD.MOV.U32 R61, RZ, RZ, R221 ;  /* 0x000000ffff3d7224 */ /* 0x000fe400078e00dd */
[----:B------:R-:W-:Y:S01]  /*8e80*/  IMAD.MOV.U32 R62, RZ, RZ, R222 ;  /* 0x000000ffff3e7224 */ /* 0x000fe200078e00de */
[----:B------:R-:W3:Y:S01]  /*8e90*/  LDL.LU.64 R220, [R1] ;  /* 0x0000000001dc7983 */ /* 0x000ee20000300a00 */
        /* <DEDUP_REMOVED lines=17> */
[----:B------:R-:W3:Y:S04]  /*8fb0*/  LDL.LU.64 R232, [R1+0x30] ;  /* 0x0000300001e87983 */ /* 0x000ee80000300a00 */
[----:B0-----:R-:W3:Y:S01]  /*8fc0*/  LDL.LU.64 R234, [R1+0x38] ;  /* 0x0000380001ea7983 */ /* 0x001ee20000300a00 */
[----:B------:R-:W-:Y:S01]  /*8fd0*/  UMOV UR12, UR4 ;  /* 0x00000004000c7c82 */ /* 0x000fe20008000000 */
[----:B------:R-:W-:Y:S01]  /*8fe0*/  UMOV UR13, UR5 ;  /* 0x00000005000d7c82 */ /* 0x000fe20008000000 */
[----:B------:R-:W-:Y:S01]  /*8ff0*/  UMOV UR16, UR4 ;  /* 0x0000000400107c82 */ /* 0x000fe20008000000 */
[----:B------:R-:W-:Y:S01]  /*9000*/  UMOV UR17, UR5 ;  /* 0x0000000500117c82 */ /* 0x000fe20008000000 */
[----:B------:R-:W-:Y:S01]  /*9010*/  UMOV UR20, UR4 ;  /* 0x0000000400147c82 */ /* 0x000fe20008000000 */
[----:B------:R-:W-:Y:S01]  /*9020*/  UMOV UR21, UR5 ;  /* 0x0000000500157c82 */ /* 0x000fe20008000000 */
[----:B------:R-:W4:Y:S04]  /*9030*/  LDL.LU.64 R166, [R1+0x870] ;  /* 0x0008700001a67983 */ /* 0x000f280000300a00 */
[----:B------:R-:W4:Y:S04]  /*9040*/  LDL.LU.64 R164, [R1+0x868] ;  /* 0x0008680001a47983 */ /* 0x000f280000300a00 */
[----:B------:R-:W4:Y:S04]  /*9050*/  LDL.LU.64 R162, [R1+0x860] ;  /* 0x0008600001a27983 */ /* 0x000f280000300a00 */
[----:B------:R-:W4:Y:S04]  /*9060*/  LDL.LU.64 R160, [R1+0x858] ;  /* 0x0008580001a07983 */ /* 0x000f280000300a00 */
[----:B------:R-:W4:Y:S04]  /*9070*/  LDL.LU.64 R158, [R1+0x850] ;  /* 0x00085000019e7983 */ /* 0x000f280000300a00 */
[----:B------:R-:W4:Y:S01]  /*9080*/  LDL.LU.64 R156, [R1+0x848] ;  /* 0x00084800019c7983 */ /* 0x000f220000300a00 */
[----:B--2---:R-:W-:-:S06]  /*9090*/  WARPGROUP.ARRIVE ;  /* 0x00000000000079c5 */ /* 0x004fcc0000000000 */
[----:B------:R-:W-:Y:S03]  /*90a0*/  HGMMA.64x32x16.F32 R140, gdesc[UR12], R140, gsb0 ;  /* 0x006000000c8c79f0 */ /* 0x000fe6000800088c */
[----:B------:R-:W-:Y:S02]  /*90b0*/  WARPGROUP.DEPBAR.LE gsb0, 0x0 ;  /* 0x00008000000079c5 */ /* 0x000fe40000010000 */
[----:B---3--:R-:W-:-:S06]  /*90c0*/  WARPGROUP.ARRIVE ;  /* 0x00000000000079c5 */ /* 0x008fcc0000000000 */
[----:B------:R-:W-:Y:S01]  /*90d0*/  HGMMA.64x32x16.F32 R220, gdesc[UR16], R220, gsb0 ;  /* 0x0060000010dc79f0 */ /* 0x000fe200080008dc */
[----:B------:R-:W-:Y:S02]  /*90e0*/  IMAD.MOV.U32 R123, RZ, RZ, R154 ;  /* 0x000000ffff7b7224 */ /* 0x000fe400078e009a */
[----:B------:R-:W-:Y:S02]  /*90f0*/  IMAD.MOV.U32 R87, RZ, RZ, R155 ;  /* 0x000000ffff577224 */ /* 0x000fe400078e009b */
[----:B------:R-:W-:Y:S01]  /*9100*/  IMAD.MOV.U32 R125, RZ, RZ, R152 ;  /* 0x000000ffff7d7224 */ /* 0x000fe200078e0098 */
[----:B------:R-:W4:Y:S01]  /*9110*/  LDL.LU.64 R154, [R1+0x840] ;  /* 0x00084000019a7983 */ /* 0x000f220000300a00 */
[----:B------:R-:W-:-:S03]  /*9120*/  IMAD.MOV.U32 R124, RZ, RZ, R153 ;  /* 0x000000ffff7c7224 */ /* 0x000fc600078e0099 */
[----:B------:R-:W4:Y:S01]  /*9130*/  LDL.LU.64 R152, [R1+0x838] ;  /* 0x0008380001987983 */ /* 0x000f220000300a00 */
[----:B------:R-:W-:Y:S02]  /*9140*/  WARPGROUP.DEPBAR.LE gsb0, 0x0 ;  /* 0x00008000000079c5 */ /* 0x000fe40000010000 */
[----:B------:R-:W-:-:S06]  /*9150*/  WARPGROUP.ARRIVE ;  /* 0x00000000000079c5 */ /* 0x000fcc0000000000 */
[----:B------:R-:W-:Y:S01]  /*9160*/  HGMMA.64x32x16.F32 R168, gdesc[UR20], R168, gsb0 ;  /* 0x0060000014a879f0 */ /* 0x000fe200080008a8 */
[----:B------:R-:W-:Y:S01]  /*9170*/  UMOV UR24, UR4 ;  /* 0x0000000400187c82 */ /* 0x000fe20008000000 */
[----:B------:R-:W-:Y:S01]  /*9180*/  UMOV UR25, UR5 ;  /* 0x0000000500197c82 */ /* 0x000fe20008000000 */
[----:B------:R-:W-:Y:S02]  /*9190*/  IMAD.MOV.U32 R127, RZ, RZ, R150 ;  /* 0x000000ffff7f7224 */ /* 0x000fe400078e0096 */
[----:B------:R-:W-:Y:S02]  /*91a0*/  IMAD.MOV.U32 R126, RZ, RZ, R151 ;  /* 0x000000ffff7e7224 */ /* 0x000fe400078e0097 */
[----:B------:R-:W-:Y:S02]  /*91b0*/  IMAD.MOV.U32 R129, RZ, RZ, R148 ;  /* 0x000000ffff817224 */ /* 0x000fe400078e0094 */
[----:B------:R-:W-:Y:S02]  /*91c0*/  IMAD.MOV.U32 R128, RZ, RZ, R149 ;  /* 0x000000ffff807224 */ /* 0x000fe400078e0095 */
[----:B------:R-:W-:-:S02]  /*91d0*/  IMAD.MOV.U32 R150, RZ, RZ, R230 ;  /* 0x000000ffff967224 */ /* 0x000fc400078e00e6 */
[----:B------:R-:W-:Y:S02]  /*91e0*/  IMAD.MOV.U32 R151, RZ, RZ, R231 ;  /* 0x000000ffff977224 */ /* 0x000fe400078e00e7 */
[----:B------:R-:W-:Y:S01]  /*91f0*/  IMAD.MOV.U32 R131, RZ, RZ, R146 ;  /* 0x000000ffff837224 */ /* 0x000fe200078e0092 */
[----:B------:R-:W2:Y:S01]  /*9200*/  LDL.LU.64 R230, [R1+0x830] ;  /* 0x0008300001e67983 */ /* 0x000ea20000300a00 */
[----:B------:R-:W-:Y:S02]  /*9210*/  IMAD.MOV.U32 R130, RZ, RZ, R147 ;  /* 0x000000ffff827224 */ /* 0x000fe400078e0093 */
[----:B------:R-:W-:Y:S02]  /*9220*/  IMAD.MOV.U32 R148, RZ, RZ, R228 ;  /* 0x000000ffff947224 */ /* 0x000fe400078e00e4 */
[----:B------:R-:W-:Y:S02]  /*9230*/  IMAD.MOV.U32 R149, RZ, RZ, R229 ;  /* 0x000000ffff957224 */ /* 0x000fe400078e00e5 */
[----:B------:R-:W-:Y:S01]  /*9240*/  IMAD.MOV.U32 R133, RZ, RZ, R144 ;  /* 0x000000ffff857224 */ /* 0x000fe200078e0090 */
[----:B------:R-:W2:Y:S01]  /*9250*/  LDL.LU.64 R228, [R1+0x828] ;  /* 0x0008280001e47983 */ /* 0x000ea20000300a00 */
[----:B------:R-:W-:-:S02]  /*9260*/  IMAD.MOV.U32 R132, RZ, RZ, R145 ;  /* 0x000000ffff847224 */ /* 0x000fc400078e0091 */
[----:B------:R-:W-:Y:S01]  /*9270*/  IMAD.MOV.U32 R146, RZ, RZ, R226 ;  /* 0x000000ffff927224 */ /* 0x000fe200078e00e2 */
[----:B------:R-:W-:Y:S02]  /*9280*/  WARPGROUP.DEPBAR.LE gsb0, 0x0 ;  /* 0x00008000000079c5 */ /* 0x000fe40000010000 */
[----:B------:R-:W-:-:S06]  /*9290*/  WARPGROUP.ARRIVE ;  /* 0x00000000000079c5 */ /* 0x000fcc0000000000 */
[----:B------:R-:W-:Y:S01]  /*92a0*/  HGMMA.64x32x16.F32 R104, gdesc[UR24], R104, gsb0 ;  /* 0x00600000186879f0 */ /* 0x000fe20008000868 */
        /* <DEDUP_REMOVED lines=9> */
[----:B------:R-:W-:Y:S02]  /*9340*/  IMAD.MOV.U32 R142, RZ, RZ, R222 ;  /* 0x000000ffff8e7224 */ /* 0x000fe400078e00de */
[----:B------:R-:W-:Y:S02]  /*9350*/  IMAD.MOV.U32 R143, RZ, RZ, R223 ;  /* 0x000000ffff8f7224 */ /* 0x000fe400078e00df */
[----:B------:R-:W-:Y:S01]  /*9360*/  IMAD.MOV.U32 R140, RZ, RZ, R220 ;  /* 0x000000ffff8c7224 */ /* 0x000fe200078e00dc */
[----:B------:R-:W2:Y:S01]  /*9370*/  LDL.LU.64 R222, [R1+0x810] ;  /* 0x0008100001de7983 */ /* 0x000ea20000300a00 */
[----:B------:R-:W-:-:S03]  /*9380*/  IMAD.MOV.U32 R141, RZ, RZ, R221 ;  /* 0x000000ffff8d7224 */ /* 0x000fc600078e00dd */
[----:B------:R-:W2:Y:S01]  /*9390*/  LDL.LU.64 R220, [R1+0x808] ;  /* 0x0008080001dc7983 */ /* 0x000ea20000300a00 */
[----:B------:R-:W-:Y:S01]  /*93a0*/  UMOV UR28, UR4 ;  /* 0x00000004001c7c82 */ /* 0x000fe20008000000 */
[----:B------:R-:W-:Y:S02]  /*93b0*/  UMOV UR29, UR5 ;  /* 0x00000005001d7c82 */ /* 0x000fe40008000000 */
[----:B------:R-:W-:Y:S04]  /*93c0*/  STL [R1+0x504], R168 ;  /* 0x000504a801007387 */ /* 0x000fe80000100800 */
[----:B------:R0:W-:Y:S04]  /*93d0*/  STL [R1+0x500], R169 ;  /* 0x000500a901007387 */ /* 0x0001e80000100800 */
[----:B------:R-:W-:Y:S04]  /*93e0*/  STL [R1+0x4fc], R170 ;  /* 0x0004fcaa01007387 */ /* 0x000fe80000100800 */
[----:B------:R1:W-:Y:S01]  /*93f0*/  STL [R1+0x4f8], R171 ;  /* 0x0004f8ab01007387 */ /* 0x0003e20000100800 */
[----:B------:R-:W-:-:S02]  /*9400*/  WARPGROUP.DEPBAR.LE gsb0, 0x0 ;  /* 0x00008000000079c5 */ /* 0x000fc40000010000 */
[----:B------:R-:W-:-:S06]  /*9410*/  WARPGROUP.ARRIVE ;  /* 0x00000000000079c5 */ /* 0x000fcc0000000000 */
[----:B------:R-:W-:Y:S01]  /*9420*/  HGMMA.64x32x16.F32 R40, gdesc[UR28], R40, gsb0 ;  /* 0x006000001c2879f0 */ /* 0x000fe20008000828 */
[----:B------:R-:W-:Y:S04]  /*9430*/  STL [R1+0x4f4], R172 ;  /* 0x0004f4ac01007387 */ /* 0x000fe80000100800 */
        /* <DEDUP_REMOVED lines=11> */
[----:B0-----:R-:W2:Y:S04]  /*94f0*/  LDL.LU.64 R168, [R1+0xc0] ;  /* 0x0000c00001a87983 */ /* 0x001ea80000300a00 */
[----:B-1----:R-:W2:Y:S04]  /*9500*/  LDL.LU.64 R170, [R1+0xc8] ;  /* 0x0000c80001aa7983 */ /* 0x002ea80000300a00 */
[----:B---3--:R-:W3:Y:S04]  /*9510*/  LDL.LU.64 R172, [R1+0xd0] ;  /* 0x0000d00001ac7983 */ /* 0x008ee80000300a00 */
        /* <DEDUP_REMOVED lines=8> */
[----:B------:R-:W-:-:S03]  /*95a0*/  UMOV UR29, 0x80000020 ;  /* 0x80000020001d7882 */ /* 0x000fc60000000000 */
        /* <DEDUP_REMOVED lines=18> */
[----:B------:R-:W-:-:S02]  /*96d0*/  WARPGROUP.DEPBAR.LE gsb0, 0x0 ;  /* 0x00008000000079c5 */ /* 0x000fc40000010000 */
[----:B------:R-:W-:Y:S01]  /*96e0*/  WARPGROUP.ARRIVE ;  /* 0x00000000000079c5 */ /* 0x000fe20000000000 */
[----:B------:R-:W-:Y:S01]  /*96f0*/  UMOV UR24, UR28 ;  /* 0x0000001c00187c82 */ /* 0x000fe20008000000 */
[----:B------:R-:W-:-:S04]  /*9700*/  UMOV UR25, UR29 ;  /* 0x0000001d00197c82 */ /* 0x000fc80008000000 */
[----:B------:R-:W-:Y:S01]  /*9710*/  HGMMA.64x32x16.F32 R88, gdesc[UR24], R88, gsb0 ;  /* 0x00600000185879f0 */ /* 0x000fe20008000858 */
[----:B------:R-:W-:Y:S01]  /*9720*/  UMOV UR20, UR28 ;  /* 0x0000001c00147c82 */ /* 0x000fe20008000000 */
[----:B------:R-:W-:Y:S01]  /*9730*/  UMOV UR21, UR29 ;  /* 0x0000001d00157c82 */ /* 0x000fe20008000000 */
[----:B------:R-:W-:Y:S02]  /*9740*/  WARPGROUP.DEPBAR.LE gsb0, 0x0 ;  /* 0x00008000000079c5 */ /* 0x000fe40000010000 */
[----:B----4-:R-:W-:-:S06]  /*9750*/  WARPGROUP.ARRIVE ;  /* 0x00000000000079c5 */ /* 0x010fcc0000000000 */
[----:B------:R-:W-:Y:S01]  /*9760*/  HGMMA.64x32x16.F32 R152, gdesc[UR20], R152, gsb0 ;  /* 0x00600000149879f0 */ /* 0x000fe20008000898 */
[----:B------:R-:W-:Y:S01]  /*9770*/  UMOV UR16, UR28 ;  /* 0x0000001c00107c82 */ /* 0x000fe20008000000 */
[----:B------:R-:W-:Y:S01]  /*9780*/  UMOV UR17, UR29 ;  /* 0x0000001d00117c82 */ /* 0x000fe20008000000 */
[----:B------:R-:W-:Y:S02]  /*9790*/  WARPGROUP.DEPBAR.LE gsb0, 0x0 ;  /* 0x00008000000079c5 */ /* 0x000fe40000010000 */
[----:B--2---:R-:W-:-:S06]  /*97a0*/  WARPGROUP.ARRIVE ;  /* 0x00000000000079c5 */ /* 0x004fcc0000000000 */
[----:B------:R-:W-:Y:S01]  /*97b0*/  HGMMA.64x32x16.F32 R216, gdesc[UR16], R216, gsb0 ;  /* 0x0060000010d879f0 */ /* 0x000fe200080008d8 */
[----:B------:R-:W-:Y:S01]  /*97c0*/  UMOV UR12, UR28 ;  /* 0x0000001c000c7c82 */ /* 0x000fe20008000000 */
[----:B------:R-:W-:Y:S01]  /*97d0*/  UMOV UR13, UR29 ;  /* 0x0000001d000d7c82 */ /* 0x000fe20008000000 */
[----:B------:R-:W-:Y:S02]  /*97e0*/  WARPGROUP.DEPBAR.LE gsb0, 0x0 ;  /* 0x00008000000079c5 */ /* 0x000fe40000010000 */
[----:B---3--:R-:W-:-:S06]  /*97f0*/  WARPGROUP.ARRIVE ;  /* 0x00000000000079c5 */ /* 0x008fcc0000000000 */
        /* <DEDUP_REMOVED lines=36> */
[----:B------:R-:W-:Y:S01]  /*9a40*/  STL.64 [R1+0x610], R154 ;  /* 0x0006109a01007387 */ /* 0x000fe20000100a00 */
[----:B------:R-:W-:-:S03]  /*9a50*/  WARPGROUP.DEPBAR.LE gsb0, 0x0 ;  /* 0x00008000000079c5 */ /* 0x000fc60000010000 */
[----:B------:R-:W-:Y:S04]  /*9a60*/  STL.64 [R1+0x608], R152 ;  /* 0x0006089801007387 */ /* 0x000fe80000100a00 */
[----:B------:R0:W-:Y:S04]  /*9a70*/  STL.64 [R1+0xc0], R168 ;  /* 0x0000c0a801007387 */ /* 0x0001e80000100a00 */
[----:B------:R1:W-:Y:S04]  /*9a80*/  STL.64 [R1+0xc8], R170 ;  /* 0x0000c8aa01007387 */ /* 0x0003e80000100a00 */
[----:B------:R2:W-:Y:S01]  /*9a90*/  STL [R1+0xd0], R172 ;  /* 0x0000d0ac01007387 */ /* 0x0005e20000100800 */
[----:B0-----:R-:W-:-:S02]  /*9aa0*/  IMAD.MOV.U32 R168, RZ, RZ, R104 ;  /* 0x000000ffffa87224 */ /* 0x001fc400078e0068 */
[----:B------:R-:W-:Y:S01]  /*9ab0*/  IMAD.MOV.U32 R169, RZ, RZ, R105 ;  /* 0x000000ffffa97224 */ /* 0x000fe200078e0069 */
[----:B------:R-:W3:Y:S01]  /*9ac0*/  LDL.LU R104, [R1+0x80] ;  /* 0x0000800001687983 */ /* 0x000ee20000300800 */
[----:B-1----:R-:W-:Y:S02]  /*9ad0*/  IMAD.MOV.U32 R170, RZ, RZ, R106 ;  /* 0x000000ffffaa7224 */ /* 0x002fe400078e006a */
[----:B------:R-:W-:Y:S01]  /*9ae0*/  IMAD.MOV.U32 R171, RZ, RZ, R107 ;  /* 0x000000ffffab7224 */ /* 0x000fe200078e006b */
[----:B------:R-:W3:Y:S01]  /*9af0*/  LDL.LU R105, [R1+0x84] ;  /* 0x0000840001697983 */ /* 0x000ee20000300800 */
[----:B------:R-:W-:Y:S02]  /*9b00*/  IMAD.MOV.U32 R17, RZ, RZ, R173 ;  /* 0x000000ffff117224 */ /* 0x000fe400078e00ad */
[----:B--2---:R-:W-:Y:S01]  /*9b10*/  IMAD.MOV.U32 R172, RZ, RZ, R108 ;  /* 0x000000ffffac7224 */ /* 0x004fe200078e006c */
[----:B------:R-:W3:Y:S01]  /*9b20*/  LDL.LU R106, [R1+0x88] ;  /* 0x00008800016a7983 */ /* 0x000ee20000300800 */
[----:B------:R-:W-:-:S02]  /*9b30*/  IMAD.MOV.U32 R16, RZ, RZ, R174 ;  /* 0x000000ffff107224 */ /* 0x000fc400078e00ae */
[----:B------:R-:W-:Y:S01]  /*9b40*/  IMAD.MOV.U32 R173, RZ, RZ, R109 ;  /* 0x000000ffffad7224 */ /* 0x000fe200078e006d */
[----:B------:R-:W3:Y:S01]  /*9b50*/  LDL.LU R107, [R1+0x8c] ;  /* 0x00008c00016b7983 */ /* 0x000ee20000300800 */
        /* <DEDUP_REMOVED lines=30> */
[----:B------:R-:W3:Y:S01]  /*9d40*/  LDL.LU R117, [R1+0xb4] ;  /* 0x0000b40001757983 */ /* 0x000ee20000300800 */
[----:B------:R-:W-:Y:S02]  /*9d50*/  IMAD.MOV.U32 R182, RZ, RZ, R118 ;  /* 0x000000ffffb67224 */ /* 0x000fe400078e0076 */
[----:B------:R-:W-:Y:S01]  /*9d60*/  IMAD.MOV.U32 R183, RZ, RZ, R119 ;  /* 0x000000ffffb77224 */ /* 0x000fe200078e0077 */
        /* <DEDUP_REMOVED lines=18> */
[----:B------:R-:W4:Y:S04]  /*9e90*/  LDL.LU.64 R152, [R1+0x2c0] ;  /* 0x0002c00001987983 */ /* 0x000f280000300a00 */
[----:B------:R-:W4:Y:S04]  /*9ea0*/  LDL.LU.64 R154, [R1+0x2c8] ;  /* 0x0002c800019a7983 */ /* 0x000f280000300a00 */
[----:B------:R-:W4:Y:S04]  /*9eb0*/  LDL.LU.64 R156, [R1+0x2d0] ;  /* 0x0002d000019c7983 */ /* 0x000f280000300a00 */
[----:B------:R-:W4:Y:S04]  /*9ec0*/  LDL.LU.64 R158, [R1+0x2d8] ;  /* 0x0002d800019e7983 */ /* 0x000f280000300a00 */
[----:B------:R-:W4:Y:S04]  /*9ed0*/  LDL.LU.64 R160, [R1+0x2e0] ;  /* 0x0002e00001a07983 */ /* 0x000f280000300a00 */
[----:B------:R-:W4:Y:S04]  /*9ee0*/  LDL.LU.64 R162, [R1+0x2e8] ;  /* 0x0002e80001a27983 */ /* 0x000f280000300a00 */
[----:B------:R-:W4:Y:S04]  /*9ef0*/  LDL.LU.64 R164, [R1+0x2f0] ;  /* 0x0002f00001a47983 */ /* 0x000f280000300a00 */
[----:B------:R-:W4:Y:S04]  /*9f00*/  LDL.LU.64 R166, [R1+0x2f8] ;  /* 0x0002f80001a67983 */ /* 0x000f280000300a00 */
        /* <DEDUP_REMOVED lines=15> */
[----:B------:R-:W3:Y:S01]  /*a000*/  LDL.LU R103, [R1+0x3bc] ;  /* 0x0003bc0001677983 */ /* 0x000ee20000300800 */
[----:B------:R-:W-:Y:S01]  /*a010*/  UMOV UR30, UR6 ;  /* 0x00000006001e7c82 */ /* 0x000fe20008000000 */
[----:B------:R-:W-:Y:S01]  /*a020*/  UMOV UR31, UR7 ;  /* 0x00000007001f7c82 */ /* 0x000fe20008000000 */
[----:B------:R-:W-:-:S02]  /*a030*/  UIADD3 UR4, UR34, 0x2, URZ ;  /* 0x0000000222047890 */ /* 0x000fc4000fffe03f */
[----:B------:R-:W-:Y:S01]  /*a040*/  UIADD3 UR12, UR35, 0x2, URZ ;  /* 0x00000002230c7890 */ /* 0x000fe2000fffe03f */
[----:B------:R-:W-:Y:S01]  /*a050*/  UMOV UR5, 0x80000020 ;  /* 0x8000002000057882 */ /* 0x000fe20000000000 */
[----:B------:R-:W-:-:S05]  /*a060*/  UMOV UR7, 0x80000020 ;  /* 0x8000002000077882 */ /* 0x000fca0000000000 */
[----:B------:R-:W-:Y:S01]  /*a070*/  UMOV UR6, UR12 ;  /* 0x0000000c00067c82 */ /* 0x000fe20008000000 */
[----:B------:R-:W-:Y:S01]  /*a080*/  UIADD3 UR10, UR35, 0x82, URZ ;  /* 0x00000082230a7890 */ /* 0x000fe2000fffe03f */
[----:B------:R-:W-:Y:S01]  /*a090*/  UMOV UR8, UR4 ;  /* 0x0000000400087c82 */ /* 0x000fe20008000000 */
[----:B------:R-:W-:Y:S01]  /*a0a0*/  UMOV UR9, UR5 ;  /* 0x0000000500097c82 */ /* 0x000fe20008000000 */
[----:B------:R-:W-:Y:S01]  /*a0b0*/  UMOV UR11, 0x80000020 ;  /* 0x80000020000b7882 */ /* 0x000fe20000000000 */
        /* <DEDUP_REMOVED lines=20> */
[----:B------:R-:W-:Y:S02]  /*a200*/  IMAD.MOV.U32 R52, RZ, RZ, R8 ;  /* 0x000000ffff347224 */ /* 0x000fe400078e0008 */
[----:B------:R-:W-:Y:S02]  /*a210*/  IMAD.MOV.U32 R53, RZ, RZ, R7 ;  /* 0x000000ffff357224 */ /* 0x000fe400078e0007 */
[----:B------:R-:W-:Y:S02]  /*a220*/  IMAD.MOV.U32 R54, RZ, RZ, R6 ;  /* 0x000000ffff367224 */ /* 0x000fe400078e0006 */
[----:B------:R-:W-:Y:S01]  /*a230*/  IMAD.MOV.U32 R55, RZ, RZ, R4 ;  /* 0x000000ffff377224 */ /* 0x000fe200078e0004 */
[----:B------:R-:W-:Y:S01]  /*a240*/  UIADD3 UR14, UR35, 0x102, URZ ;  /* 0x00000102230e7890 */ /* 0x000fe2000fffe03f */
[----:B------:R-:W-:Y:S01]  /*a250*/  UMOV UR12, UR4 ;  /* 0x00000004000c7c82 */ /* 0x000fe20008000000 */
[----:B------:R-:W-:Y:S01]  /*a260*/  UMOV UR13, UR5 ;  /* 0x00000005000d7c82 */ /* 0x000fe20008000000 */
[----:B------:R-:W-:Y:S01]  /*a270*/  UMOV UR15, 0x80000020 ;  /* 0x80000020000f7882 */ /* 0x000fe20000000000 */
[----:B------:R-:W-:-:S02]  /*a280*/  WARPGROUP.DEPBAR.LE gsb0, 0x0 ;  /* 0x00008000000079c5 */ /* 0x000fc40000010000 */
[----:B------:R-:W-:-:S06]  /*a290*/  WARPGROUP.ARRIVE ;  /* 0x00000000000079c5 */ /* 0x000fcc0000000000 */
[----:B------:R-:W-:Y:S01]  /*a2a0*/  HGMMA.64x32x16.F32 R40, gdesc[UR12], R40, gsb0 ;  /* 0x006000000c2879f0 */ /* 0x000fe20008000828 */
[----:B------:R-:W-:Y:S01]  /*a2b0*/  UIADD3 UR18, UR35, 0x182, URZ ;  /* 0x0000018223127890 */ /* 0x000fe2000fffe03f */
[----:B------:R-:W-:Y:S01]  /*a2c0*/  UMOV UR16, UR4 ;  /* 0x0000000400107c82 */ /* 0x000fe20008000000 */
[----:B------:R-:W-:Y:S01]  /*a2d0*/  UMOV UR17, UR5 ;  /* 0x0000000500117c82 */ /* 0x000fe20008000000 */
[----:B------:R-:W-:Y:S01]  /*a2e0*/  UMOV UR19, 0x80000020 ;  /* 0x8000002000137882 */ /* 0x000fe20000000000 */
[----:B------:R-:W-:Y:S02]  /*a2f0*/  WARPGROUP.DEPBAR.LE gsb0, 0x0 ;  /* 0x00008000000079c5 */ /* 0x000fe40000010000 */
[----:B------:R-:W-:-:S06]  /*a300*/  WARPGROUP.ARRIVE ;  /* 0x00000000000079c5 */ /* 0x000fcc0000000000 */
[----:B------:R-:W-:Y:S01]  /*a310*/  HGMMA.64x32x16.F32 R104, gdesc[UR16], R104, gsb0 ;  /* 0x00600000106879f0 */ /* 0x000fe20008000868 */
[----:B------:R-:W-:Y:S01]  /*a320*/  UIADD3 UR22, UR35, 0x202, URZ ;  /* 0x0000020223167890 */ /* 0x000fe2000fffe03f */
[----:B------:R-:W-:Y:S01]  /*a330*/  UMOV UR20, UR4 ;  /* 0x0000000400147c82 */ /* 0x000fe20008000000 */
[----:B------:R-:W-:Y:S01]  /*a340*/  UMOV UR21, UR5 ;  /* 0x0000000500157c82 */ /* 0x000fe20008000000 */
[----:B------:R-:W-:Y:S01]  /*a350*/  UMOV UR23, 0x80000020 ;  /* 0x8000002000177882 */ /* 0x000fe20000000000 */
        /* <DEDUP_REMOVED lines=72> */
[----:B------:R-:W-:-:S02]  /*a7e0*/  IMAD.MOV.U32 R212, RZ, RZ, R187 ;  /* 0x000000ffffd47224 */ /* 0x000fc400078e00bb */
[----:B------:R-:W3:Y:S01]  /*a7f0*/  LDL.LU R187, [R1+0x7d0] ;  /* 0x0007d00001bb7983 */ /* 0x000ee20000300800 */
[----:B------:R-:W-:Y:S02]  /*a800*/  IMAD.MOV.U32 R213, RZ, RZ, R186 ;  /* 0x000000ffffd57224 */ /* 0x000fe400078e00ba */
[----:B------:R-:W-:Y:S01]  /*a810*/  IMAD.MOV.U32 R214, RZ, RZ, R185 ;  /* 0x000000ffffd67224 */ /* 0x000fe200078e00b9 */
[----:B------:R-:W4:Y:S01]  /*a820*/  LDL.LU R186, [R1+0x7cc] ;  /* 0x0007cc0001ba7983 */ /* 0x000f220000300800 */
[----:B------:R-:W-:-:S03]  /*a830*/  IMAD.MOV.U32 R215, RZ, RZ, R59 ;  /* 0x000000ffffd77224 */ /* 0x000fc600078e003b */
[----:B------:R-:W3:Y:S04]  /*a840*/  LDL.LU R185, [R1+0x7c8] ;  /* 0x0007c80001b97983 */ /* 0x000ee80000300800 */
[----:B------:R-:W4:Y:S01]  /*a850*/  LDL.LU R59, [R1+0x7c4] ;  /* 0x0007c400013b7983 */ /* 0x000f220000300800 */
        /* <DEDUP_REMOVED lines=33> */
[----:B------:R-:W3:Y:S01]  /*aa70*/  LDL.LU R57, [R1+0x7bc] ;  /* 0x0007bc0001397983 */ /* 0x000ee20000300800 */
[----:B------:R-:W-:-:S03]  /*aa80*/  IMAD.MOV.U32 R141, RZ, RZ, R132 ;  /* 0x000000ffff8d7224 */ /* 0x000fc600078e0084 */
        /* <DEDUP_REMOVED lines=38> */
[----:B------:R-:W-:Y:S01]  /*acf0*/  IMAD.MOV.U32 R119, RZ, RZ, R184 ;  /* 0x000000ffff777224 */ /* 0x000fe200078e00b8 */
[----:B------:R-:W-:Y:S01]  /*ad00*/  MOV R40, R185 ;  /* 0x000000b900287202 */ /* 0x000fe20000000f00 */
[----:B----4-:R-:W-:Y:S01]  /*ad10*/  IMAD.MOV.U32 R41, RZ, RZ, R186 ;  /* 0x000000ffff297224 */ /* 0x010fe200078e00ba */
        /* <DEDUP_REMOVED lines=30> */
[----:B------:R-:W4:Y:S01]  /*af00*/  LDL.LU R122, [R1+0x704] ;  /* 0x00070400017a7983 */ /* 0x000f220000300800 */
[----:B------:R-:W-:Y:S02]  /*af10*/  IMAD.MOV.U32 R39, RZ, RZ, R59 ;  /* 0x000000ffff277224 */ /* 0x000fe400078e003b */
[----:B--2---:R-:W-:-:S02]  /*af20*/  IMAD.MOV.U32 R38, RZ, RZ, R58 ;  /* 0x000000ffff267224 */ /* 0x004fc400078e003a */
[----:B---3--:R-:W-:Y:S02]  /*af30*/  IMAD.MOV.U32 R37, RZ, RZ, R57 ;  /* 0x000000ffff257224 */ /* 0x008fe400078e0039 */
        /* <DEDUP_REMOVED lines=25> */
[----:B------:R-:W2:Y:S04]  /*b0d0*/  LDL.LU R56, [R1+0x6d0] ;  /* 0x0006d00001387983 */ /* 0x000ea80000300800 */
[----:B------:R-:W2:Y:S04]  /*b0e0*/  LDL.LU R57, [R1+0x6cc] ;  /* 0x0006cc0001397983 */ /* 0x000ea80000300800 */
[----:B------:R-:W2:Y:S01]  /*b0f0*/  LDL.LU R58, [R1+0x6c8] ;  /* 0x0006c800013a7983 */ /* 0x000ea20000300800 */
[----:B------:R-:W-:-:S02]  /*b100*/  IMAD.MOV.U32 R90, RZ, RZ, R74 ;  /* 0x000000ffff5a7224 */ /* 0x000fc400078e004a */
[----:B------:R-:W-:Y:S01]  /*b110*/  IMAD.MOV.U32 R89, RZ, RZ, R73 ;  /* 0x000000ffff597224 */ /* 0x000fe200078e0049 */
[----:B------:R-:W2:Y:S01]  /*b120*/  LDL.LU R59, [R1+0x6c4] ;  /* 0x0006c400013b7983 */ /* 0x000ea20000300800 */
        /* <DEDUP_REMOVED lines=29> */
[----:B------:R-:W3:Y:S01]  /*b300*/  LDL.LU R87, [R1+0x684] ;  /* 0x0006840001577983 */ /* 0x000ee20000300800 */
[----:B------:R-:W-:Y:S01]  /*b310*/  UIADD3 UR30, UR35, 0x302, URZ ;  /* 0x00000302231e7890 */ /* 0x000fe2000fffe03f */
[----:B------:R-:W-:Y:S01]  /*b320*/  UMOV UR28, UR4 ;  /* 0x00000004001c7c82 */ /* 0x000fe20008000000 */
[----:B------:R-:W-:Y:S01]  /*b330*/  UMOV UR29, UR5 ;  /* 0x00000005001d7c82 */ /* 0x000fe20008000000 */
[----:B------:R-:W-:Y:S01]  /*b340*/  UMOV UR31, 0x80000020 ;  /* 0x80000020001f7882 */ /* 0x000fe20000000000 */
[----:B------:R-:W-:-:S02]  /*b350*/  IMAD.MOV.U32 R22, RZ, RZ, R152 ;  /* 0x000000ffff167224 */ /* 0x000fc400078e0098 */
[----:B------:R-:W-:Y:S01]  /*b360*/  IMAD.MOV.U32 R21, RZ, RZ, R153 ;  /* 0x000000ffff157224 */ /* 0x000fe200078e0099 */
[----:B------:R-:W4:Y:S01]  /*b370*/  LDL.LU R152, [R1+0x40] ;  /* 0x0000400001987983 */ /* 0x000f220000300800 */
[----:B------:R-:W-:Y:S02]  /*b380*/  IMAD.MOV.U32 R20, RZ, RZ, R154 ;  /* 0x000000ffff147224 */ /* 0x000fe400078e009a */
[----:B------:R-:W-:Y:S01]  /*b390*/  IMAD.MOV.U32 R19, RZ, RZ, R155 ;  /* 0x000000ffff137224 */ /* 0x000fe200078e009b */
        /* <DEDUP_REMOVED lines=27> */
[----:B---3--:R-:W-:-:S06]  /*b550*/  WARPGROUP.ARRIVE ;  /* 0x00000000000079c5 */ /* 0x008fcc0000000000 */
        /* <DEDUP_REMOVED lines=12> */
[----:B---3--:R-:W-:Y:S02]  /*b620*/  IMAD.MOV.U32 R74, RZ, RZ, R62 ;  /* 0x000000ffff4a7224 */ /* 0x008fe400078e003e */
[----:B--2---:R-:W-:Y:S02]  /*b630*/  IMAD.MOV.U32 R72, RZ, RZ, R60 ;  /* 0x000000ffff487224 */ /* 0x004fe400078e003c */
        /* <DEDUP_REMOVED lines=299> */
[----:B------:R0:W5:Y:S04]  /*c8f0*/  LDL.LU R3, [R1+0x4b8] ;  /* 0x0004b80001037983 */ /* 0x0001680000300800 */
[----:B------:R0:W5:Y:S04]  /*c900*/  LDL.LU R2, [R1+0x4b4] ;  /* 0x0004b40001027983 */ /* 0x0001680000300800 */
        /* <DEDUP_REMOVED lines=57> */
[----:B------:R-:W-:Y:S01]  /*cca0*/  BPT.TRAP 0x1 ;  /* 0x000000040000795c */ /* 0x000fe20000300000 */
.L_x_23:
[----:B------:R-:W-:Y:S02]  /*ccb0*/  UISETP.GT.U32.AND UP0, UPT, UR38, 0x1, UPT ;  /* 0x000000012600788c */ /* 0x000fe4000bf04070 */
[----:B------:R-:W-:-:S04]  /*ccc0*/  ULEA UR4, UR32, UR40, 0x3 ;  /* 0x0000002820047291 */ /* 0x000fc8000f8e183f */
[----:B------:R-:W-:Y:S01]  /*ccd0*/  UIADD3 UR4, UR4, 0x20, URZ ;  /* 0x0000002004047890 */ /* 0x000fe2000fffe03f */
[----:B------:R-:W-:-:S03]  /*cce0*/  PLOP3.LUT P1, PT, PT, PT, UP0, 0x80, 0x0 ;  /* 0x000000000000781c */ /* 0x000fc60003f2f008 */
[----:B------:R-:W-:-:S09]  /*ccf0*/  UPRMT UR4, URZ, 0x654, UR4 ;  /* 0x000006543f047896 */ /* 0x000fd20008000004 */
[----:B------:R-:W-:Y:S01]  /*cd00*/  SYNCS.ARRIVE.TRANS64.RED.A1T0 RZ, [UR4], RZ ;  /* 0x000000ffffff79a7 */ /* 0x000fe20008100404 */
[----:B------:R-:W-:Y:S05]  /*cd10*/  @P1 BRA `(.L_x_24) ;  /* 0x0000000000041947 */ /* 0x000fea0003800000 */
[----:B------:R-:W-:Y:S01]  /*cd20*/  BPT.TRAP 0x1 ;  /* 0x000000040000795c */ /* 0x000fe20000300000 */
.L_x_24:
[----:B------:R-:W-:Y:S01]  /*cd30*/  UIADD3 UR33, UR33, 0x1, URZ ;  /* 0x0000000121217890 */ /* 0x000fe2000fffe03f */
[C---:B-----5:R-:W-:Y:S01]  /*cd40*/  ISETP.GT.AND P1, PT, R0.reuse, 0x1, PT ;  /* 0x000000010000780c */ /* 0x060fe20003f24270 */
[----:B------:R-:W-:Y:S01]  /*cd50*/  UIADD3 UR32, UR32, 0x1, URZ ;  /* 0x0000000120207890 */ /* 0x000fe2000fffe03f */
[----:B------:R-:W-:Y:S01]  /*cd60*/  VIADD R0, R0, 0xffffffff ;  /* 0xffffffff00007836 */ /* 0x000fe20000000000 */
[----:B------:R-:W-:Y:S02]  /*cd70*/  UISETP.NE.AND UP0, UPT, UR33, 0x4, UPT ;  /* 0x000000042100788c */ /* 0x000fe4000bf05270 */
[----:B------:R-:W-:Y:S02]  /*cd80*/  UISETP.NE.AND UP1, UPT, UR32, 0x4, UPT ;  /* 0x000000042000788c */ /* 0x000fe4000bf25270 */
[----:B------:R-:W-:Y:S02]  /*cd90*/  USEL UR4, URZ, 0x1, UP0 ;  /* 0x000000013f047887 */ /* 0x000fe40008000000 */
[----:B------:R-:W-:-:S02]  /*cda0*/  USEL UR33, UR33, URZ, UP0 ;  /* 0x0000003f21217287 */ /* 0x000fc40008000000 */
[----:B------:R-:W-:Y:S02]  /*cdb0*/  USEL UR32, UR32, URZ, UP1 ;  /* 0x0000003f20207287 */ /* 0x000fe40008800000 */
[----:B------:R-:W-:Y:S01]  /*cdc0*/  LOP3.LUT R3, R3, UR4, RZ, 0x3c, !PT ;  /* 0x0000000403037c12 */ /* 0x000fe2000f8e3cff */
[----:B------:R-:W-:Y:S09]  /*cdd0*/  @P1 BRA `(.L_x_25) ;  /* 0xffffffa400401947 */ /* 0x000ff2000383ffff */
.L_x_18:
[----:B------:R-:W1:Y:S02]  /*cde0*/  LDC R0, c[0x0][0x28c] ;  /* 0x0000a300ff007b82 */ /* 0x000e640000000800 */
[----:B-1----:R-:W-:-:S13]  /*cdf0*/  ISETP.GE.AND P1, PT, R0, 0x1, PT ;  /* 0x000000010000780c */ /* 0x002fda0003f26270 */
[----:B------:R-:W-:Y:S05]  /*ce00*/  @!P1 BRA `(.L_x_26) ;  /* 0x0000000000349947 */ /* 0x000fea0003800000 */
[----:B------:R-:W-:Y:S05]  /*ce10*/  @!P0 BRA `(.L_x_27) ;  /* 0x0000000000048947 */ /* 0x000fea0003800000 */
[----:B------:R-:W-:Y:S01]  /*ce20*/  BPT.TRAP 0x1 ;  /* 0x000000040000795c */ /* 0x000fe20000300000 */
.L_x_27:
[----:B-----5:R-:W-:Y:S01]  /*ce30*/  R2UR UR4, R5 ;  /* 0x00000000050472ca */ /* 0x020fe200000e0000 */
[----:B------:R-:W-:-:S06]  /*ce40*/  UISETP.GT.U32.AND UP0, UPT, UR38, 0x1, UPT ;  /* 0x000000012600788c */ /* 0x000fcc000bf04070 */
[----:B------:R-:W-:-:S06]  /*ce50*/  PLOP3.LUT P0, PT, PT, PT, UP0, 0x80, 0x0 ;  /* 0x000000000000781c */ /* 0x000fcc0003f0f008 */
[----:B------:R-:W-:-:S04]  /*ce60*/  UIADD3 UR4, UR4, UR37, URZ ;  /* 0x0000002504047290 */ /* 0x000fc8000fffe03f */
[----:B------:R-:W-:-:S04]  /*ce70*/  USHF.L.U32 UR4, UR4, 0x3, URZ ;  /* 0x0000000304047899 */ /* 0x000fc8000800063f */
[----:B------:R-:W-:-:S04]  /*ce80*/  ULOP3.LUT UR4, UR4, 0x18, URZ, 0xc0, !UPT ;  /* 0x0000001804047892 */ /* 0x000fc8000f8ec03f */
[----:B------:R-:W-:-:S04]  /*ce90*/  UIADD3 UR4, UR40, 0x20, UR4 ;  /* 0x0000002028047890 */ /* 0x000fc8000fffe004 */
[----:B------:R-:W-:-:S09]  /*cea0*/  UPRMT UR4, URZ, 0x654, UR4 ;  /* 0x000006543f047896 */ /* 0x000fd20008000004 */
[----:B------:R-:W-:Y:S01]  /*ceb0*/  SYNCS.ARRIVE.TRANS64.RED.A1T0 RZ, [UR4], RZ ;  /* 0x000000ffffff79a7 */ /* 0x000fe20008100404 */
[----:B------:R-:W-:Y:S05]  /*cec0*/  @P0 BRA `(.L_x_26) ;  /* 0x0000000000040947 */ /* 0x000fea0003800000 */
[----:B------:R-:W-:Y:S01]  /*ced0*/  BPT.TRAP 0x1 ;  /* 0x000000040000795c */ /* 0x000fe20000300000 */
.L_x_26:
[----:B------:R-:W1:Y:S01]  /*cee0*/  S2R R0, SR_TID.X ;  /* 0x0000000000007919 */ /* 0x000e620000002100 */
[----:B------:R-:W-:Y:S02]  /*cef0*/  UIMAD UR43, UR43, 0xe0, URZ ;  /* 0x000000e02b2b78a4 */ /* 0x000fe4000f8e023f */
[----:B------:R-:W-:Y:S01]  /*cf00*/  UIMAD.WIDE UR6, UR48, 0x200, URZ ;  /* 0x00000200300678a5 */ /* 0x000fe2000f8e023f */
[----:B------:R-:W2:Y:S01]  /*cf10*/  S2R R6, SR_TID.X ;  /* 0x0000000000067919 */ /* 0x000ea20000002100 */
[----:B------:R-:W-:Y:S02]  /*cf20*/  USHF.R.S32.HI UR10, URZ, 0x1f, UR42 ;  /* 0x0000001f3f0a7899 */ /* 0x000fe4000801142a */
[----:B------:R-:W-:Y:S01]  /*cf30*/  IMAD.U32 R10, RZ, RZ, UR43 ;  /* 0x0000002bff0a7e24 */ /* 0x000fe2000f8e00ff */
[----:B------:R-:W-:Y:S01]  /*cf40*/  ULDC.64 UR8, c[0x0][0x5d0] ;  /* 0x0001740000087ab9 */ /* 0x000fe20000000a00 */
[----:B------:R-:W-:Y:S02]  /*cf50*/  UIADD3 UR37, UR41, UR37, URZ ;  /* 0x0000002529257290 */ /* 0x000fe4000fffe03f */
[----:B------:R-:W-:-:S02]  /*cf60*/  UIMAD UR4, UR10, UR8, URZ ;  /* 0x000000080a0472a4 */ /* 0x000fc4000f8e023f */
[----:B------:R-:W-:Y:S02]  /*cf70*/  USHF.L.U32 UR48, UR48, 0x9, URZ ;  /* 0x0000000930307899 */ /* 0x000fe4000800063f */
[----:B------:R-:W-:Y:S01]  /*cf80*/  UIMAD UR4, UR42, UR9, UR4 ;  /* 0x000000092a0472a4 */ /* 0x000fe2000f8e0204 */
[----:B------:R-:W-:Y:S01]  /*cf90*/  ULDC UR5, c[0x0][0x284] ;  /* 0x0000a10000057ab9 */ /* 0x000fe20000000800 */
[----:B------:R-:W-:-:S04]  /*cfa0*/  UISETP.GT.U32.AND UP0, UPT, UR37, 0x3, UPT ;  /* 0x000000032500788c */ /* 0x000fc8000bf04070 */
[----:B------:R-:W-:Y:S01]  /*cfb0*/  UISETP.LT.U32.AND UP0, UPT, UR41, 0x4, UP0 ;  /* 0x000000042900788c */ /* 0x000fe20008701070 */
[----:B-1----:R-:W-:-:S04]  /*cfc0*/  SHF.R.U32.HI R0, RZ, 0x7, R0 ;  /* 0x00000007ff007819 */ /* 0x002fc80000011600 */
[----:B------:R-:W-:Y:S01]  /*cfd0*/  LOP3.LUT R4, R0, 0x1, RZ, 0xc0, !PT ;  /* 0x0000000100047812 */ /* 0x000fe200078ec0ff */
[C---:B--2---:R-:W-:Y:S01]  /*cfe0*/  IMAD.SHL.U32 R11, R6.reuse, 0x2, RZ ;  /* 0x00000002060b7824 */ /* 0x044fe200078e00ff */
[----:B------:R-:W-:Y:S02]  /*cff0*/  SHF.R.U32.HI R3, RZ, 0x2, R6 ;  /* 0x00000002ff037819 */ /* 0x000fe40000011606 */
[----:B-----5:R-:W-:Y:S01]  /*d000*/  LOP3.LUT R5, R6, 0x60, RZ, 0xc0, !PT ;  /* 0x0000006006057812 */ /* 0x020fe200078ec0ff */
[----:B------:R-:W-:Y:S01]  /*d010*/  IMAD.SHL.U32 R0, R4, 0x40, RZ ;  /* 0x0000004004007824 */ /* 0x000fe200078e00ff */
[----:B------:R-:W-:Y:S02]  /*d020*/  LOP3.LUT R3, R3, 0x7, RZ, 0xc0, !PT ;  /* 0x0000000703037812 */ /* 0x000fe400078ec0ff */
[----:B------:R-:W-:Y:S02]  /*d030*/  SHF.R.U32.HI R5, RZ, 0x1, R5 ;  /* 0x00000001ff057819 */ /* 0x000fe40000011605 */
[----:B------:R-:W-:-:S02]  /*d040*/  LOP3.LUT R0, R0, 0x40, R3, 0xe2, !PT ;  /* 0x0000004000007812 */ /* 0x000fc400078ee203 */
[----:B------:R-:W-:Y:S02]  /*d050*/  IADD3 R3, RZ, -R5, -R3 ;  /* 0x80000005ff037210 */ /* 0x000fe40007ffe803 */
[----:B------:R-:W-:Y:S02]  /*d060*/  LOP3.LUT R10, R10, 0x6, R11, 0xf8, !PT ;  /* 0x000000060a0a7812 */ /* 0x000fe400078ef80b */
[----:B------:R-:W-:Y:S01]  /*d070*/  LOP3.LUT R21, R0, UR6, R5, 0xfe, !PT ;  /* 0x0000000600157c12 */ /* 0x000fe2000f8efe05 */
[----:B------:R-:W-:Y:S01]  /*d080*/  IMAD R0, R4, -0x40, R3 ;  /* 0xffffffc004007824 */ /* 0x000fe200078e0203 */
[--C-:B------:R-:W-:Y:S01]  /*d090*/  SHF.R.S32.HI R11, RZ, 0x1f, R10.reuse ;  /* 0x0000001fff0b7819 */ /* 0x100fe2000001140a */
[----:B------:R-:W-:Y:S01]  /*d0a0*/  IMAD.U32 R4, RZ, RZ, UR8 ;  /* 0x00000008ff047e24 */ /* 0x000fe2000f8e00ff */
[----:B------:R-:W-:Y:S01]  /*d0b0*/  ULDC UR8, c[0x0][0x288] ;  /* 0x0000a20000087ab9 */ /* 0x000fe20000000800 */
[----:B------:R1:W-:Y:S01]  /*d0c0*/  STL [R1+0x3e0], R21 ;  /* 0x0003e01501007387 */ /* 0x0003e20000100800 */
[----:B------:R-:W-:Y:S01]  /*d0d0*/  UISETP.GE.AND UP1, UPT, UR43, UR8, UPT ;  /* 0x000000082b00728c */ /* 0x000fe2000bf26270 */
[----:B------:R-:W-:-:S03]  /*d0e0*/  IMAD.WIDE.U32 R4, R4, UR42, R10 ;  /* 0x0000002a04047c25 */ /* 0x000fc6000f8e000a */
[----:B------:R-:W-:Y:S01]  /*d0f0*/  UISETP.GE.OR UP1, UPT, UR48, UR5, UP1 ;  /* 0x000000053000728c */ /* 0x000fe20008f26670 */
[----:B------:R-:W-:Y:S01]  /*d100*/  VIADD R5, R5, UR4 ;  /* 0x0000000405057c36 */ /* 0x000fe20008000000 */
[----:B------:R-:W-:Y:S01]  /*d110*/  USHF.R.U32.HI UR4, URZ, 0x2, UR37 ;  /* 0x000000023f047899 */ /* 0x000fe20008011625 */
[----:B------:R-:W-:Y:S01]  /*d120*/  IMAD.U32 R3, RZ, RZ, UR5 ;  /* 0x00000005ff037e24 */ /* 0x000fe2000f8e00ff */
[----:B------:R-:W-:Y:S02]  /*d130*/  USEL UR5, URZ, 0x1, !UP0 ;  /* 0x000000013f057887 */ /* 0x000fe4000c000000 */
[----:B------:R-:W-:Y:S01]  /*d140*/  ULOP3.LUT UR4, UR4, 0x1, URZ, 0xc0, !UPT ;  /* 0x0000000104047892 */ /* 0x000fe2000f8ec03f */
[----:B------:R-:W-:Y:S01]  /*d150*/  PLOP3.LUT P0, PT, PT, PT, UP1, 0x80, 0x0 ;  /* 0x000000000000781c */ /* 0x000fe20003f0f018 */
[----:B------:R-:W-:Y:S01]  /*d160*/  ULOP3.LUT UR37, UR37, 0x3, URZ, 0xc0, !UPT ;  /* 0x0000000325257892 */ /* 0x000fe2000f8ec03f */
[----:B------:R-:W-:Y:S01]  /*d170*/  IADD3 R0, R3, -UR48, R0 ;  /* 0x8000003003007c10 */ /* 0x000fe2000fffe000 */
[----:B------:R-:W-:Y:S01]  /*d180*/  UISETP.NE.U32.AND UP2, UPT, UR4, 0x1, UPT ;  /* 0x000000010400788c */ /* 0x000fe2000bf45070 */
[----:B------:R-:W-:Y:S01]  /*d190*/  LOP3.LUT R3, R6, 0x3, RZ, 0xc0, !PT ;  /* 0x0000000306037812 */ /* 0x000fe200078ec0ff */
[----:B------:R-:W-:Y:S01]  /*d1a0*/  IMAD.MOV.U32 R6, RZ, RZ, -0x2 ;  /* 0xfffffffeff067424 */ /* 0x000fe200078e00ff */
[----:B------:R-:W-:Y:S01]  /*d1b0*/  UMOV UR48, 0xffffffff ;  /* 0xffffffff00307882 */ /* 0x000fe20000000000 */
[----:B------:R-:W-:-:S02]  /*d1c0*/  UISETP.GT.U32.AND UP2, UPT, UR41, 0x3, !UP2 ;  /* 0x000000032900788c */ /* 0x000fc4000d744070 */
[----:B------:R-:W-:Y:S02]  /*d1d0*/  IMAD R3, R3, R6, UR8 ;  /* 0x0000000803037e24 */ /* 0x000fe4000f8e0206 */
[----:B------:R-:W-:Y:S02]  /*d1e0*/  USEL UR4, URZ, 0x1, !UP2 ;  /* 0x000000013f047887 */ /* 0x000fe4000d000000 */
[----:B------:R-:W-:Y:S02]  /*d1f0*/  VIADD R3, R3, -UR43 ;  /* 0x8000002b03037c36 */ /* 0x000fe40008000000 */
[----:B------:R-:W-:Y:S01]  /*d200*/  ULOP3.LUT UR36, UR4, UR36, UR5, 0x96, !UPT ;  /* 0x0000002404247292 */ /* 0x000fe2000f8e9605 */
[----:B-1----:R-:W-:Y:S11]  /*d210*/  @P0 BRA `(.L_x_28) ;  /* 0x000002e400d40947 */ /* 0x002ff60003800000 */
[----:B------:R-:W-:Y:S01]  /*d220*/  FSETP.NEU.AND P1, PT, R16, RZ, PT ;  /* 0x000000ff1000720b */ /* 0x000fe20003f2d000 */
[----:B------:R-:W-:Y:S01]  /*d230*/  ULDC.64 UR8, c[0x0][0x5c8] ;  /* 0x0001720000087ab9 */ /* 0x000fe20000000a00 */
[----:B------:R-:W-:Y:S01]  /*d240*/  ISETP.GT.AND P5, PT, R3, RZ, PT ;  /* 0x000000ff0300720c */ /* 0x000fe20003fa4270 */
[----:B------:R-:W-:Y:S01]  /*d250*/  UIMAD UR4, UR7, UR8, URZ ;  /* 0x00000008070472a4 */ /* 0x000fe2000f8e023f */
[----:B------:R-:W-:Y:S01]  /*d260*/  IMAD.U32 R19, RZ, RZ, UR9 ;  /* 0x00000009ff137e24 */ /* 0x000fe2000f8e00ff */
[----:B------:R-:W-:Y:S01]  /*d270*/  BSSY B0, `(.L_x_28) ;  /* 0x0002e6f000007945 */ /* 0x000fe20003800000 */
[----:B------:R-:W-:Y:S01]  /*d280*/  IMAD.WIDE.U32 R4, R21, UR8, R4 ;  /* 0x0000000815047c25 */ /* 0x000fe2000f8e0004 */
[----:B------:R-:W-:-:S03]  /*d290*/  ISETP.GT.AND P0, PT, R0, RZ, P5 ;  /* 0x000000ff0000720c */ /* 0x000fc60002f04270 */
[----:B------:R-:W-:-:S04]  /*d2a0*/  IMAD R19, R21, R19, UR4 ;  /* 0x0000000415137e24 */ /* 0x000fc8000f8e0213 */
[----:B------:R-:W-:Y:S01]  /*d2b0*/  IMAD.IADD R19, R5, 0x1, R19 ;  /* 0x0000000105137824 */ /* 0x000fe200078e0213 */
[----:B------:R-:W-:Y:S06]  /*d2c0*/  @!P1 BRA `(.L_x_29) ;  /* 0x0000025400a49947 */ /* 0x000fec0003800000 */
[----:B------:R-:W1:Y:S01]  /*d2d0*/  LDC.64 R6, c[0x0][0x5b8] ;  /* 0x00016e00ff067b82 */ /* 0x000e620000000a00 */
[----:B------:R-:W2:Y:S01]  /*d2e0*/  LDL.LU R20, [R1+0x380] ;  /* 0x0003800001147983 */ /* 0x000ea20000300800 */
[----:B------:R-:W-:-:S06]  /*d2f0*/  ULDC.64 UR4, c[0x0][0x5c0] ;  /* 0x0001700000047ab9 */ /* 0x000fcc0000000a00 */
[----:B------:R-:W3:Y:S01]  /*d300*/  LDC.64 R8, c[0x0][0x5b0] ;  /* 0x00016c00ff087b82 */ /* 0x000ee20000000a00 */
[----:B-1----:R-:W-:Y:S01]  /*d310*/  IMAD.MOV.U32 R12, RZ, RZ, R7 ;  /* 0x000000ffff0c7224 */ /* 0x002fe200078e0007 */
[----:B------:R1:W-:Y:S01]  /*d320*/  STL [R1+0x3d0], R6 ;  /* 0x0003d00601007387 */ /* 0x0003e20000100800 */
[----:B------:R-:W-:-:S04]  /*d330*/  IMAD.MOV.U32 R23, RZ, RZ, R6 ;  /* 0x000000ffff177224 */ /* 0x000fc800078e0006 */
[C---:B------:R-:W-:Y:S02]  /*d340*/  IMAD R5, R23.reuse, UR10, RZ ;  /* 0x0000000a17057c24 */ /* 0x040fe4000f8e02ff */
[----:B------:R-:W-:Y:S01]  /*d350*/  IMAD.WIDE.U32 R232, R23, UR42, R10 ;  /* 0x0000002a17e87c25 */ /* 0x000fe2000f8e000a */
[----:B-1----:R-:W1:Y:S03]  /*d360*/  LDC.64 R6, c[0x0][0x5a8] ;  /* 0x00016a00ff067b82 */ /* 0x002e660000000a00 */
[----:B------:R-:W-:Y:S02]  /*d370*/  IMAD R22, R12, UR42, R5 ;  /* 0x0000002a0c167c24 */ /* 0x000fe4000f8e0205 */
[----:B---3--:R-:W-:Y:S02]  /*d380*/  IMAD R18, R8, UR7, RZ ;  /* 0x0000000708127c24 */ /* 0x008fe4000f8e02ff */
[----:B------:R-:W-:Y:S01]  /*d390*/  IMAD.IADD R235, R233, 0x1, R22 ;  /* 0x00000001e9eb7824 */ /* 0x000fe200078e0216 */
[----:B------:R-:W-:Y:S01]  /*d3a0*/  STL [R1+0x3d4], R22 ;  /* 0x0003d41601007387 */ /* 0x000fe20000100800 */
[----:B------:R-:W-:-:S02]  /*d3b0*/  IMAD.MOV.U32 R234, RZ, RZ, R232 ;  /* 0x000000ffffea7224 */ /* 0x000fc400078e00e8 */
[C---:B------:R-:W-:Y:S01]  /*d3c0*/  IMAD R18, R21.reuse, R9, R18 ;  /* 0x0000000915127224 */ /* 0x040fe200078e0212 */
[----:B------:R-:W-:Y:S01]  /*d3d0*/  STL.64 [R1+0x3d8], R232 ;  /* 0x0003d8e801007387 */ /* 0x000fe20000100a00 */
[----:B------:R-:W-:Y:S01]  /*d3e0*/  IMAD.WIDE.U32 R12, R21, R8, R234 ;  /* 0x00000008150c7225 */ /* 0x000fe200078e00ea */
[----:B------:R-:W-:Y:S02]  /*d3f0*/  ISETP.GT.AND P2, PT, R3, 0x1, PT ;  /* 0x000000010300780c */ /* 0x000fe40003f44270 */
[----:B------:R-:W-:Y:S01]  /*d400*/  STL.64 [R1+0x3c8], R234 ;  /* 0x0003c8ea01007387 */ /* 0x000fe20000100a00 */
[----:B------:R-:W-:Y:S01]  /*d410*/  IMAD.IADD R5, R13, 0x1, R18 ;  /* 0x000000010d057824 */ /* 0x000fe200078e0212 */
[----:B-1----:R-:W-:-:S04]  /*d420*/  LEA R14, P1, R12, R6, 0x1 ;  /* 0x000000060c0e7211 */ /* 0x002fc800078208ff */
[----:B------:R-:W-:-:S05]  /*d430*/  LEA.HI.X R15, R12, R7, R5, 0x1, P1 ;  /* 0x000000070c0f7211 */ /* 0x000fca00008f0c05 */
[----:B------:R1:W3:Y:S01]  /*d440*/  @P0 LDG.E.LTC128B.U16 R12, desc[UR52][R14.64] ;  /* 0x000000340e0c0981 */ /* 0x0002e2000c1e1520 */
[----:B------:R-:W-:Y:S01]  /*d450*/  LOP3.LUT R17, R17, 0xfffffffb, RZ, 0xc0, !PT ;  /* 0xfffffffb11117812 */ /* 0x000fe200078ec0ff */
[----:B------:R-:W-:Y:S03]  /*d460*/  BSSY B1, `(.L_x_30) ;  /* 0x0000013000017945 */ /* 0x000fe60003800000 */
[----:B------:R-:W-:Y:S02]  /*d470*/  @P2 LOP3.LUT R17, R17, 0x4, RZ, 0xfc, !PT ;  /* 0x0000000411112812 */ /* 0x000fe400078efcff */
[----:B-1----:R-:W-:-:S04]  /*d480*/  LEA R14, P1, R4, UR4, 0x1 ;  /* 0x00000004040e7c11 */ /* 0x002fc8000f8208ff */
[----:B------:R-:W-:-:S05]  /*d490*/  LEA.HI.X R15, R4, UR5, R19, 0x1, P1 ;  /* 0x00000005040f7c11 */ /* 0x000fca00088f0c13 */
[----:B------:R-:W-:Y:S01]  /*d4a0*/  STL.64 [R1+0x3c0], R14 ;  /* 0x0003c00e01007387 */ /* 0x000fe20000100a00 */
[----:B---3--:R-:W-:-:S05]  /*d4b0*/  HADD2.F32 R5, -RZ, R12.H0_H0 ;  /* 0x2000000cff057230 */ /* 0x008fca0000004100 */
[----:B------:R-:W-:-:S04]  /*d4c0*/  FMUL R5, R5, R16 ;  /* 0x0000001005057220 */ /* 0x000fc80000400000 */
[----:B--2---:R-:W-:-:S05]  /*d4d0*/  FFMA R5, R20, R2, R5 ;  /* 0x0000000214057223 */ /* 0x004fca0000000005 */
[----:B------:R-:W-:-:S05]  /*d4e0*/  F2FP.F16.F32.PACK_AB R4, RZ, R5 ;  /* 0x00000005ff04723e */ /* 0x000fca00000000ff */
[----:B------:R1:W-:Y:S02]  /*d4f0*/  @P0 STG.E.U16 desc[UR52][R14.64], R4 ;  /* 0x000000040e000986 */ /* 0x0003e4000c101534 */
[----:B-1----:R-:W-:-:S04]  /*d500*/  IMAD.WIDE.U32 R4, R21, R8, R10 ;  /* 0x0000000815047225 */ /* 0x002fc800078e000a */
[----:B------:R-:W-:Y:S02]  /*d510*/  IMAD.IADD R5, R18, 0x1, R5 ;  /* 0x0000000112057824 */ /* 0x000fe400078e0205 */
[----:B------:R-:W-:-:S04]  /*d520*/  IMAD.WIDE.U32 R4, R23, UR42, R4 ;  /* 0x0000002a17047c25 */ /* 0x000fc8000f8e0004 */
[----:B------:R-:W-:Y:S01]  /*d530*/  IMAD.IADD R5, R22, 0x1, R5 ;  /* 0x0000000116057824 */ /* 0x000fe200078e0205 */
[----:B------:R-:W-:-:S04]  /*d540*/  LEA R236, P0, R4, R6, 0x1 ;  /* 0x0000000604ec7211 */ /* 0x000fc800078008ff */
[----:B------:R-:W-:Y:S02]  /*d550*/  LEA.HI.X R237, R4, R7, R5, 0x1, P0 ;  /* 0x0000000704ed7211 */ /* 0x000fe400000f0c05 */
[----:B------:R-:W-:-:S13]  /*d560*/  ISETP.GT.AND P0, PT, R0, RZ, P2 ;  /* 0x000000ff0000720c */ /* 0x000fda0001704270 */
[----:B------:R-:W-:Y:S05]  /*d570*/  @!P0 BRA `(.L_x_31) ;  /* 0x0000000000048947 */ /* 0x000fea0003800000 */
[----:B------:R1:W5:Y:S02]  /*d580*/  LDG.E.LTC128B.U16 R12, desc[UR52][R236.64+0x2] ;  /* 0x00000234ec0c7981 */ /* 0x000364000c1e1520 */
.L_x_31:
[----:B------:R-:W-:Y:S05]  /*d590*/  BSYNC B1 ;  /* 0x0000000000017941 */ /* 0x000fea0003800000 */
.L_x_30:
[----:B------:R-:W2:Y:S01]  /*d5a0*/  LDL.LU R5, [R1+0x384] ;  /* 0x0003840001057983 */ /* 0x000ea20000300800 */
[----:B-----5:R-:W-:-:S03]  /*d5b0*/  HADD2.F32 R4, -RZ, R12.H0_H0 ;  /* 0x2000000cff047230 */ /* 0x020fc60000004100 */
[----:B------:R-:W3:Y:S02]  /*d5c0*/  LDL R20, [R1+0x388] ;  /* 0x0003880001147983 */ /* 0x000ee40000100800 */
[----:B------:R-:W-:-:S04]  /*d5d0*/  FMUL R4, R4, R16 ;  /* 0x0000001004047220 */ /* 0x000fc80000400000 */
[----:B--2---:R-:W-:Y:S01]  /*d5e0*/  FFMA R4, R5, R2, R4 ;  /* 0x0000000205047223 */ /* 0x004fe20000000004 */
[----:B------:R-:W-:Y:S01]  /*d5f0*/  @P0 IMAD.MOV.U32 R5, RZ, RZ, R15 ;  /* 0x000000ffff050224 */ /* 0x000fe200078e000f */
[----:B------:R-:W-:-:S03]  /*d600*/  SHF.L.U64.HI R15, R8, 0x3, R9 ;  /* 0x00000003080f7819 */ /* 0x000fc60000010209 */
[----:B------:R-:W-:-:S04]  /*d610*/  F2FP.F16.F32.PACK_AB R4, RZ, R4 ;  /* 0x00000004ff04723e */ /* 0x000fc800000000ff */
[----:B------:R-:W-:Y:S01]  /*d620*/  PRMT R13, R4, 0x7610, R13 ;  /* 0x00007610040d7816 */ /* 0x000fe2000000000d */
[----:B------:R-:W-:Y:S02]  /*d630*/  @P0 IMAD.MOV.U32 R4, RZ, RZ, R14 ;  /* 0x000000ffff040224 */ /* 0x000fe400078e000e */
[----:B------:R-:W-:-:S03]  /*d640*/  IMAD.SHL.U32 R14, R8, 0x8, RZ ;  /* 0x00000008080e7824 */ /* 0x000fc600078e00ff */
[----:B------:R2:W-:Y:S01]  /*d650*/  @P0 STG.E.U16 desc[UR52][R4.64+0x2], R13 ;  /* 0x0000020d04000986 */ /* 0x0005e2000c101534 */
[----:B------:R-:W-:-:S03]  /*d660*/  ISETP.GT.AND P0, PT, R0, 0x8, P5 ;  /* 0x000000080000780c */ /* 0x000fc60002f04270 */
[----:B------:R4:W-:Y:S01]  /*d670*/  STL.64 [R1+0x380], R14 ;  /* 0x0003800e01007387 */ /* 0x0009e20000100a00 */
[----:B--2---:R-:W-:-:S04]  /*d680*/  IMAD.WIDE.U32 R4, R21, R8, R14 ;  /* 0x0000000815047225 */ /* 0x004fc800078e000e */
[----:B------:R-:W-:Y:S01]  /*d690*/  IMAD.IADD R18, R18, 0x1, R5 ;  /* 0x0000000112127824 */ /* 0x000fe200078e0205 */
[----:B------:R-:W-:-:S05]  /*d6a0*/  IADD3 R5, P1, R232, R4, RZ ;  /* 0x00000004e8057210 */ /* 0x000fca0007f3e0ff */
[----:B------:R-:W-:Y:S01]  /*d6b0*/  IMAD.X R13, R18, 0x1, R235, P1 ;  /* 0x00000001120d7824 */ /* 0x000fe200008e06eb */
[----:B----4-:R-:W-:-:S04]  /*d6c0*/  LEA R14, P1, R5, R6, 0x1 ;  /* 0x00000006050e7211 */ /* 0x010fc800078208ff */
[----:B------:R-:W-:-:S05]  /*d6d0*/  LEA.HI.X R15, R5, R7, R13, 0x1, P1 ;  /* 0x00000007050f7211 */ /* 0x000fca00008f0c0d */
[----:B------:R2:W4:Y:S01]  /*d6e0*/  @P0 LDG.E.LTC128B.U16 R12, desc[UR52][R14.64] ;  /* 0x000000340e0c0981 */ /* 0x000522000c1e1520 */
[----:B------:R-:W-:-:S05]  /*d6f0*/  IADD3 R4, P1, R10, R4, RZ ;  /* 0x000000040a047210 */ /* 0x000fca0007f3e0ff */
[----:B------:R-:W-:Y:S02]  /*d700*/  IMAD.X R5, R11, 0x1, R18, P1 ;  /* 0x000000010b057824 */ /* 0x000fe400008e0612 */
[----:B------:R-:W3:Y:S01]  /*d710*/  LDL.64 R18, [R1+0x3c0] ;  /* 0x0003c00001127983 */ /* 0x000ee20000100a00 */
[----:B------:R-:W-:Y:S01]  /*d720*/  IMAD.U32 R13, RZ, RZ, UR9 ;  /* 0x00000009ff0d7e24 */ /* 0x000fe2000f8e00ff */
[----:B------:R-:W-:Y:S01]  /*d730*/  ISETP.GT.AND P2, PT, R0, 0x8, P2 ;  /* 0x000000080000780c */ /* 0x000fe20001744270 */
[----:B------:R-:W-:Y:S01]  /*d740*/  IMAD.WIDE.U32 R4, R23, UR42, R4 ;  /* 0x0000002a17047c25 */ /* 0x000fe2000f8e0004 */
[----:B------:R-:W-:Y:S03]  /*d750*/  BSSY B1, `(.L_x_32) ;  /* 0x0000013000017945 */ /* 0x000fe60003800000 */
[----:B------:R-:W-:Y:S01]  /*d760*/  IMAD.IADD R5, R22, 0x1, R5 ;  /* 0x0000000116057824 */ /* 0x000fe200078e0205 */
[----:B------:R-:W-:Y:S01]  /*d770*/  LEA R232, P1, R4, R6, 0x1 ;  /* 0x0000000604e87211 */ /* 0x000fe200078208ff */
[----:B--2---:R-:W-:-:S03]  /*d780*/  IMAD.U32 R14, RZ, RZ, UR8 ;  /* 0x00000008ff0e7e24 */ /* 0x004fc6000f8e00ff */
[----:B------:R-:W-:Y:S02]  /*d790*/  LEA.HI.X R233, R4, R7, R5, 0x1, P1 ;  /* 0x0000000704e97211 */ /* 0x000fe400008f0c05 */
[----:B------:R-:W-:-:S05]  /*d7a0*/  SHF.L.U64.HI R15, R14, 0x4, R13 ;  /* 0x000000040e0f7819 */ /* 0x000fca000001020d */
[----:B------:R2:W-:Y:S01]  /*d7b0*/  STL [R1+0x3e4], R15 ;  /* 0x0003e40f01007387 */ /* 0x0005e20000100800 */
[----:B----4-:R-:W-:-:S05]  /*d7c0*/  HADD2.F32 R4, -RZ, R12.H0_H0 ;  /* 0x2000000cff047230 */ /* 0x010fca0000004100 */
[----:B------:R-:W-:-:S04]  /*d7d0*/  FMUL R4, R4, R16 ;  /* 0x0000001004047220 */ /* 0x000fc80000400000 */
[----:B---3--:R-:W-:Y:S01]  /*d7e0*/  FFMA R5, R20, R2, R4 ;  /* 0x0000000214057223 */ /* 0x008fe20000000004 */
[----:B------:R-:W-:-:S04]  /*d7f0*/  IMAD.U32 R4, RZ, RZ, UR8 ;  /* 0x00000008ff047e24 */ /* 0x000fc8000f8e00ff */
[----:B------:R-:W-:Y:S01]  /*d800*/  IMAD.SHL.U32 R20, R4, 0x10, RZ ;  /* 0x0000001004147824 */ /* 0x000fe200078e00ff */
[----:B------:R-:W-:-:S04]  /*d810*/  F2FP.F16.F32.PACK_AB R5, RZ, R5 ;  /* 0x00000005ff05723e */ /* 0x000fc800000000ff */
[----:B------:R-:W-:Y:S02]  /*d820*/  IADD3 R4, P1, R20, R18, RZ ;  /* 0x0000001214047210 */ /* 0x000fe40007f3e0ff */
[----:B------:R-:W-:-:S03]  /*d830*/  PRMT R13, R5, 0x7610, R13 ;  /* 0x00007610050d7816 */ /* 0x000fc6000000000d */
[----:B------:R-:W-:-:S05]  /*d840*/  IMAD.X R5, R15, 0x1, R19, P1 ;  /* 0x000000010f057824 */ /* 0x000fca00008e0613 */
[----:B------:R2:W-:Y:S01]  /*d850*/  @P0 STG.E.U16 desc[UR52][R4.64], R13 ;  /* 0x0000000d04000986 */ /* 0x0005e2000c101534 */
[----:B------:R-:W-:Y:S05]  /*d860*/  @!P2 BRA `(.L_x_33) ;  /* 0x000000000004a947 */ /* 0x000fea0003800000 */
[----:B------:R3:W5:Y:S02]  /*d870*/  LDG.E.LTC128B.U16 R12, desc[UR52][R232.64+0x2] ;  /* 0x00000234e80c7981 */ /* 0x000764000c1e1520 */
.L_x_33:
[----:B------:R-:W-:Y:S05]  /*d880*/  BSYNC B1 ;  /* 0x0000000000017941 */ /* 0x000fea0003800000 */
.L_x_32:
[----:B------:R-:W4:Y:S01]  /*d890*/  LDL.LU R14, [R1+0x38c] ;  /* 0x00038c00010e7983 */ /* 0x000f220000300800 */
[----:B--2--5:R-:W-:Y:S01]  /*d8a0*/  HADD2.F32 R13, -RZ, R12.H0_H0 ;  /* 0x2000000cff0d7230 */ /* 0x024fe20000004100 */
[----:B------:R-:W-:Y:S01]  /*d8b0*/  ISETP.GT.AND P3, PT, R3, 0x8, PT ;  /* 0x000000080300780c */ /* 0x000fe20003f64270 */
[----:B------:R-:W-:Y:S01]  /*d8c0*/  BSSY B1, `(.L_x_34) ;  /* 0x000000a000017945 */ /* 0x000fe20003800000 */
[----:B------:R-:W-:Y:S02]  /*d8d0*/  LOP3.LUT R17, R17, 0xfffffffd, RZ, 0xc0, !PT ;  /* 0xfffffffd11117812 */ /* 0x000fe400078ec0ff */
[----:B------:R-:W-:Y:S01]  /*d8e0*/  FMUL R13, R13, R16 ;  /* 0x000000100d0d7220 */ /* 0x000fe20000400000 */
[----:B------:R-:W-:-:S08]  /*d8f0*/  ISETP.GT.AND P0, PT, R0, RZ, P3 ;  /* 0x000000ff0000720c */ /* 0x000fd00001f04270 */
[----:B------:R-:W-:Y:S01]  /*d900*/  @P3 LOP3.LUT R17, R17, 0x2, RZ, 0xfc, !PT ;  /* 0x0000000211113812 */ /* 0x000fe200078efcff */
[----:B----4-:R-:W-:-:S05]  /*d910*/  FFMA R13, R14, R2, R13 ;  /* 0x000000020e0d7223 */ /* 0x010fca000000000d */
[----:B------:R-:W-:-:S05]  /*d920*/  F2FP.F16.F32.PACK_AB R13, RZ, R13 ;  /* 0x0000000dff0d723e */ /* 0x000fca00000000ff */
[----:B------:R2:W-:Y:S01]  /*d930*/  @P2 STG.E.U16 desc[UR52][R4.64+0x2], R13 ;  /* 0x0000020d04002986 */ /* 0x0005e2000c101534 */
[----:B------:R-:W-:Y:S05]  /*d940*/  @!P0 BRA `(.L_x_35) ;  /* 0x0000000000048947 */ /* 0x000fea0003800000 */
[----:B------:R4:W5:Y:S02]  /*d950*/  LDG.E.LTC128B.U16 R12, desc[UR52][R236.64+0x10] ;  /* 0x00001034ec0c7981 */ /* 0x000964000c1e1520 */
.L_x_35:
[----:B------:R-:W-:Y:S05]  /*d960*/  BSYNC B1 ;  /* 0x0000000000017941 */ /* 0x000fea0003800000 */
.L_x_34:
[----:B------:R-:W3:Y:S01]  /*d970*/  LDL.LU R14, [R1+0x390] ;  /* 0x00039000010e7983 */ /* 0x000ee20000300800 */
[----:B--2--5:R-:W-:Y:S01]  /*d980*/  HADD2.F32 R13, -RZ, R12.H0_H0 ;  /* 0x2000000cff0d7230 */ /* 0x024fe20000004100 */
[----:B------:R-:W-:Y:S01]  /*d990*/  ISETP.GT.AND P6, PT, R3, 0x9, PT ;  /* 0x000000090300780c */ /* 0x000fe20003fc4270 */
[----:B------:R-:W-:Y:S01]  /*d9a0*/  @P0 IMAD.MOV.U32 R15, RZ, RZ, R19 ;  /* 0x000000ffff0f0224 */ /* 0x000fe200078e0013 */
[----:B------:R-:W-:Y:S01]  /*d9b0*/  LOP3.LUT R17, R17, 0xfffffffe, RZ, 0xc0, !PT ;  /* 0xfffffffe11117812 */ /* 0x000fe200078ec0ff */
[----:B------:R-:W-:Y:S01]  /*d9c0*/  BSSY B1, `(.L_x_36) ;  /* 0x000000a000017945 */ /* 0x000fe20003800000 */
[----:B------:R-:W-:Y:S01]  /*d9d0*/  FMUL R13, R13, R16 ;  /* 0x000000100d0d7220 */ /* 0x000fe20000400000 */
[----:B------:R-:W-:-:S08]  /*d9e0*/  ISETP.GT.AND P1, PT, R0, RZ, P6 ;  /* 0x000000ff0000720c */ /* 0x000fd00003724270 */
[----:B------:R-:W-:Y:S01]  /*d9f0*/  @P6 LOP3.LUT R17, R17, 0x1, RZ, 0xfc, !PT ;  /* 0x0000000111116812 */ /* 0x000fe200078efcff */
[----:B---3--:R-:W-:Y:S01]  /*da00*/  FFMA R13, R14, R2, R13 ;  /* 0x000000020e0d7223 */ /* 0x008fe2000000000d */
[----:B------:R-:W-:-:S04]  /*da10*/  @P0 IMAD.MOV.U32 R14, RZ, RZ, R18 ;  /* 0x000000ffff0e0224 */ /* 0x000fc800078e0012 */
[----:B------:R-:W-:-:S05]  /*da20*/  F2FP.F16.F32.PACK_AB R13, RZ, R13 ;  /* 0x0000000dff0d723e */ /* 0x000fca00000000ff */
[----:B------:R2:W-:Y:S01]  /*da30*/  @P0 STG.E.U16 desc[UR52][R14.64+0x10], R13 ;  /* 0x0000100d0e000986 */ /* 0x0005e2000c101534 */
[----:B------:R-:W-:Y:S05]  /*da40*/  @!P1 BRA `(.L_x_37) ;  /* 0x0000000000049947 */ /* 0x000fea0003800000 */
[----:B------:R3:W5:Y:S02]  /*da50*/  LDG.E.LTC128B.U16 R12, desc[UR52][R236.64+0x12] ;  /* 0x00001234ec0c7981 */ /* 0x000764000c1e1520 */
.L_x_37:
[----:B------:R-:W-:Y:S05]  /*da60*/  BSYNC B1 ;  /* 0x0000000000017941 */ /* 0x000fea0003800000 */
.L_x_36:
[----:B--2---:R-:W2:Y:S01]  /*da70*/  LDL.LU R14, [R1+0x394] ;  /* 0x00039400010e7983 */ /* 0x004ea20000300800 */
[----:B-----5:R-:W-:Y:S01]  /*da80*/  HADD2.F32 R13, -RZ, R12.H0_H0 ;  /* 0x2000000cff0d7230 */ /* 0x020fe20000004100 */
[----:B------:R-:W-:Y:S01]  /*da90*/  ISETP.GT.AND P2, PT, R0, 0x8, P3 ;  /* 0x000000080000780c */ /* 0x000fe20001f44270 */
[----:B------:R-:W-:Y:S01]  /*daa0*/  @P1 IMAD.MOV.U32 R15, RZ, RZ, R19 ;  /* 0x000000ffff0f1224 */ /* 0x000fe200078e0013 */
[----:B------:R-:W-:Y:S02]  /*dab0*/  BSSY B1, `(.L_x_38) ;  /* 0x0000008000017945 */ /* 0x000fe40003800000 */
[----:B------:R-:W-:-:S04]  /*dac0*/  FMUL R13, R13, R16 ;  /* 0x000000100d0d7220 */ /* 0x000fc80000400000 */
[----:B--2---:R-:W-:Y:S01]  /*dad0*/  FFMA R13, R14, R2, R13 ;  /* 0x000000020e0d7223 */ /* 0x004fe2000000000d */
[----:B------:R-:W-:-:S04]  /*dae0*/  @P1 IMAD.MOV.U32 R14, RZ, RZ, R18 ;  /* 0x000000ffff0e1224 */ /* 0x000fc800078e0012 */
[----:B------:R-:W-:-:S05]  /*daf0*/  F2FP.F16.F32.PACK_AB R13, RZ, R13 ;  /* 0x0000000dff0d723e */ /* 0x000fca00000000ff */
[----:B------:R2:W-:Y:S01]  /*db00*/  @P1 STG.E.U16 desc[UR52][R14.64+0x12], R13 ;  /* 0x0000120d0e001986 */ /* 0x0005e2000c101534 */
[----:B------:R-:W-:Y:S05]  /*db10*/  @!P2 BRA `(.L_x_39) ;  /* 0x000000000004a947 */ /* 0x000fea0003800000 */
[----:B------:R0:W5:Y:S02]  /*db20*/  LDG.E.LTC128B.U16 R12, desc[UR52][R232.64+0x10] ;  /* 0x00001034e80c7981 */ /* 0x000164000c1e1520 */
.L_x_39:
[----:B------:R-:W-:Y:S05]  /*db30*/  BSYNC B1 ;  /* 0x0000000000017941 */ /* 0x000fea0003800000 */
.L_x_38:
[----:B--2---:R-:W2:Y:S01]  /*db40*/  LDL.LU R14, [R1+0x398] ;  /* 0x00039800010e7983 */ /* 0x004ea20000300800 */
[----:B-----5:R-:W-:Y:S01]  /*db50*/  HADD2.F32 R13, -RZ, R12.H0_H0 ;  /* 0x2000000cff0d7230 */ /* 0x020fe20000004100 */
[----:B------:R-:W-:Y:S01]  /*db60*/  ISETP.GT.AND P0, PT, R0, 0x8, P6 ;  /* 0x000000080000780c */ /* 0x000fe20003704270 */
[----:B------:R-:W-:Y:S03]  /*db70*/  BSSY B1, `(.L_x_40) ;  /* 0x0000007000017945 */ /* 0x000fe60003800000 */
[----:B------:R-:W-:-:S04]  /*db80*/  FMUL R13, R13, R16 ;  /* 0x000000100d0d7220 */ /* 0x000fc80000400000 */
[----:B--2---:R-:W-:-:S05]  /*db90*/  FFMA R13, R14, R2, R13 ;  /* 0x000000020e0d7223 */ /* 0x004fca000000000d */
[----:B------:R-:W-:-:S05]  /*dba0*/  F2FP.F16.F32.PACK_AB R13, RZ, R13 ;  /* 0x0000000dff0d723e */ /* 0x000fca00000000ff */
[----:B------:R2:W-:Y:S01]  /*dbb0*/  @P2 STG.E.U16 desc[UR52][R4.64+0x10], R13 ;  /* 0x0000100d04002986 */ /* 0x0005e2000c101534 */
[----:B------:R-:W-:Y:S05]  /*dbc0*/  @!P0 BRA `(.L_x_41) ;  /* 0x0000000000048947 */ /* 0x000fea0003800000 */
[----:B------:R0:W5:Y:S02]  /*dbd0*/  LDG.E.LTC128B.U16 R12, desc[UR52][R232.64+0x12] ;  /* 0x00001234e80c7981 */ /* 0x000164000c1e1520 */
.L_x_41:
[----:B------:R-:W-:Y:S05]  /*dbe0*/  BSYNC B1 ;  /* 0x0000000000017941 */ /* 0x000fea0003800000 */
.L_x_40:
[----:B------:R-:W3:Y:S01]  /*dbf0*/  LDL.LU R14, [R1+0x39c] ;  /* 0x00039c00010e7983 */ /* 0x000ee20000300800 */
[----:B--2--5:R-:W-:Y:S01]  /*dc00*/  HADD2.F32 R13, -RZ, R12.H0_H0 ;  /* 0x2000000cff0d7230 */ /* 0x024fe20000004100 */
[----:B------:R-:W-:Y:S01]  /*dc10*/  ISETP.GT.AND P3, PT, R3, 0x10, PT ;  /* 0x000000100300780c */ /* 0x000fe20003f64270 */
[----:B------:R-:W-:Y:S03]  /*dc20*/  BSSY B1, `(.L_x_42) ;  /* 0x0000008000017945 */ /* 0x000fe60003800000 */
[----:B------:R-:W-:Y:S01]  /*dc30*/  FMUL R13, R13, R16 ;  /* 0x000000100d0d7220 */ /* 0x000fe20000400000 */
[----:B------:R-:W-:-:S03]  /*dc40*/  ISETP.GT.AND P1, PT, R0, RZ, P3 ;  /* 0x000000ff0000720c */ /* 0x000fc60001f24270 */
[----:B---3--:R-:W-:-:S05]  /*dc50*/  FFMA R13, R14, R2, R13 ;  /* 0x000000020e0d7223 */ /* 0x008fca000000000d */
[----:B------:R-:W-:-:S05]  /*dc60*/  F2FP.F16.F32.PACK_AB R13, RZ, R13 ;  /* 0x0000000dff0d723e */ /* 0x000fca00000000ff */
[----:B------:R2:W-:Y:S01]  /*dc70*/  @P0 STG.E.U16 desc[UR52][R4.64+0x12], R13 ;  /* 0x0000120d04000986 */ /* 0x0005e2000c101534 */
[----:B------:R-:W-:Y:S05]  /*dc80*/  @!P1 BRA `(.L_x_43) ;  /* 0x0000000000049947 */ /* 0x000fea0003800000 */
[----:B------:R3:W5:Y:S02]  /*dc90*/  LDG.E.LTC128B.U16 R12, desc[UR52][R236.64+0x20] ;  /* 0x00002034ec0c7981 */ /* 0x000764000c1e1520 */
.L_x_43:
[----:B------:R-:W-:Y:S05]  /*dca0*/  BSYNC B1 ;  /* 0x0000000000017941 */ /* 0x000fea0003800000 */
.L_x_42:
[----:B------:R-:W4:Y:S01]  /*dcb0*/  LDL.LU R14, [R1+0x3a0] ;  /* 0x0003a000010e7983 */ /* 0x000f220000300800 */
[----:B--2--5:R-:W-:Y:S01]  /*dcc0*/  HADD2.F32 R13, -RZ, R12.H0_H0 ;  /* 0x2000000cff0d7230 */ /* 0x024fe20000004100 */
[----:B------:R-:W-:Y:S01]  /*dcd0*/  ISETP.GT.AND P2, PT, R3, 0x11, PT ;  /* 0x000000110300780c */ /* 0x000fe20003f44270 */
[----:B------:R-:W-:Y:S01]  /*dce0*/  @P1 IMAD.MOV.U32 R15, RZ, RZ, R19 ;  /* 0x000000ffff0f1224 */ /* 0x000fe200078e0013 */
[----:B------:R-:W-:Y:S02]  /*dcf0*/  BSSY B1, `(.L_x_44) ;  /* 0x0000009000017945 */ /* 0x000fe40003800000 */
[----:B------:R-:W-:Y:S01]  /*dd00*/  FMUL R13, R13, R16 ;  /* 0x000000100d0d7220 */ /* 0x000fe20000400000 */
[----:B------:R-:W-:-:S03]  /*dd10*/  ISETP.GT.AND P0, PT, R0, RZ, P2 ;  /* 0x000000ff0000720c */ /* 0x000fc60001704270 */
[----:B----4-:R-:W-:Y:S01]  /*dd20*/  FFMA R13, R14, R2, R13 ;  /* 0x000000020e0d7223 */ /* 0x010fe2000000000d */
[----:B------:R-:W-:-:S04]  /*dd30*/  @P1 IMAD.MOV.U32 R14, RZ, RZ, R18 ;  /* 0x000000ffff0e1224 */ /* 0x000fc800078e0012 */
[----:B------:R-:W-:-:S05]  /*dd40*/  F2FP.F16.F32.PACK_AB R13, RZ, R13 ;  /* 0x0000000dff0d723e */ /* 0x000fca00000000ff */
[----:B------:R2:W-:Y:S01]  /*dd50*/  @P1 STG.E.U16 desc[UR52][R14.64+0x20], R13 ;  /* 0x0000200d0e001986 */ /* 0x0005e2000c101534 */
[----:B------:R-:W-:Y:S05]  /*dd60*/  @!P0 BRA `(.L_x_45) ;  /* 0x0000000000048947 */ /* 0x000fea0003800000 */
[----:B------:R4:W5:Y:S02]  /*dd70*/  LDG.E.LTC128B.U16 R12, desc[UR52][R236.64+0x22] ;  /* 0x00002234ec0c7981 */ /* 0x000964000c1e1520 */
.L_x_45:
[----:B------:R-:W-:Y:S05]  /*dd80*/  BSYNC B1 ;  /* 0x0000000000017941 */ /* 0x000fea0003800000 */
.L_x_44:
[----:B--2---:R-:W2:Y:S01]  /*dd90*/  LDL.LU R14, [R1+0x3a4] ;  /* 0x0003a400010e7983 */ /* 0x004ea20000300800 */
[----:B-----5:R-:W-:Y:S01]  /*dda0*/  HADD2.F32 R13, -RZ, R12.H0_H0 ;  /* 0x2000000cff0d7230 */ /* 0x020fe20000004100 */
[----:B------:R-:W-:Y:S01]  /*ddb0*/  BSSY B1, `(.L_x_46) ;  /* 0x000000a000017945 */ /* 0x000fe20003800000 */
[----:B------:R-:W-:-:S03]  /*ddc0*/  @P0 IMAD.MOV.U32 R15, RZ, RZ, R19 ;  /* 0x000000ffff0f0224 */ /* 0x000fc600078e0013 */
[----:B------:R-:W-:-:S04]  /*ddd0*/  FMUL R13, R13, R16 ;  /* 0x000000100d0d7220 */ /* 0x000fc80000400000 */
[----:B--2---:R-:W-:Y:S01]  /*dde0*/  FFMA R13, R14, R2, R13 ;  /* 0x000000020e0d7223 */ /* 0x004fe2000000000d */
[----:B------:R-:W-:-:S04]  /*ddf0*/  @P0 IMAD.MOV.U32 R14, RZ, RZ, R18 ;  /* 0x000000ffff0e0224 */ /* 0x000fc800078e0012 */
[----:B------:R-:W-:-:S05]  /*de00*/  F2FP.F16.F32.PACK_AB R13, RZ, R13 ;  /* 0x0000000dff0d723e */ /* 0x000fca00000000ff */
[----:B------:R2:W-:Y:S01]  /*de10*/  @P0 STG.E.U16 desc[UR52][R14.64+0x22], R13 ;  /* 0x0000220d0e000986 */ /* 0x0005e2000c101534 */
[----:B------:R-:W-:-:S13]  /*de20*/  ISETP.GT.AND P0, PT, R0, 0x8, P3 ;  /* 0x000000080000780c */ /* 0x000fda0001f04270 */
[----:B--2---:R-:W-:Y:S05]  /*de30*/  @!P0 BRA `(.L_x_47) ;  /* 0x0000000000048947 */ /* 0x004fea0003800000 */
[----:B------:R2:W5:Y:S02]  /*de40*/  LDG.E.LTC128B.U16 R12, desc[UR52][R232.64+0x20] ;  /* 0x00002034e80c7981 */ /* 0x000564000c1e1520 */
.L_x_47:
[----:B------:R-:W-:Y:S05]  /*de50*/  BSYNC B1 ;  /* 0x0000000000017941 */ /* 0x000fea0003800000 */
.L_x_46:
[----:B------:R-:W3:Y:S01]  /*de60*/  LDL.LU R14, [R1+0x3a8] ;  /* 0x0003a800010e7983 */ /* 0x000ee20000300800 */
[----:B-----5:R-:W-:Y:S01]  /*de70*/  HADD2.F32 R13, -RZ, R12.H0_H0 ;  /* 0x2000000cff0d7230 */ /* 0x020fe20000004100 */
[----:B------:R-:W-:Y:S04]  /*de80*/  BSSY B1, `(.L_x_48) ;  /* 0x0000008000017945 */ /* 0x000fe80003800000 */
[----:B------:R-:W-:-:S04]  /*de90*/  FMUL R13, R13, R16 ;  /* 0x000000100d0d7220 */ /* 0x000fc80000400000 */
[----:B---3--:R-:W-:-:S05]  /*dea0*/  FFMA R13, R14, R2, R13 ;  /* 0x000000020e0d7223 */ /* 0x008fca000000000d */
[----:B------:R-:W-:-:S05]  /*deb0*/  F2FP.F16.F32.PACK_AB R13, RZ, R13 ;  /* 0x0000000dff0d723e */ /* 0x000fca00000000ff */
[----:B------:R3:W-:Y:S01]  /*dec0*/  @P0 STG.E.U16 desc[UR52][R4.64+0x20], R13 ;  /* 0x0000200d04000986 */ /* 0x0007e2000c101534 */
[----:B------:R-:W-:-:S13]  /*ded0*/  ISETP.GT.AND P0, PT, R0, 0x8, P2 ;  /* 0x000000080000780c */ /* 0x000fda0001704270 */
[----:B---3--:R-:W-:Y:S05]  /*dee0*/  @!P0 BRA `(.L_x_49) ;  /* 0x0000000000048947 */ /* 0x008fea0003800000 */
[----:B------:R3:W5:Y:S02]  /*def0*/  LDG.E.LTC128B.U16 R12, desc[UR52][R232.64+0x22] ;  /* 0x00002234e80c7981 */ /* 0x000764000c1e1520 */
.L_x_49:
[----:B------:R-:W-:Y:S05]  /*df00*/  BSYNC B1 ;  /* 0x0000000000017941 */ /* 0x000fea0003800000 */
.L_x_48:
[----:B------:R-:W2:Y:S01]  /*df10*/  LDL.LU R14, [R1+0x3ac] ;  /* 0x0003ac00010e7983 */ /* 0x000ea20000300800 */
[----:B-----5:R-:W-:Y:S01]  /*df20*/  HADD2.F32 R13, -RZ, R12.H0_H0 ;  /* 0x2000000cff0d7230 */ /* 0x020fe20000004100 */
[----:B------:R-:W-:Y:S01]  /*df30*/  ISETP.GT.AND P1, PT, R3, 0x18, PT ;  /* 0x000000180300780c */ /* 0x000fe20003f24270 */
[----:B------:R-:W-:Y:S03]  /*df40*/  BSSY B1, `(.L_x_50) ;  /* 0x0000008000017945 */ /* 0x000fe60003800000 */
[----:B------:R-:W-:-:S04]  /*df50*/  FMUL R13, R13, R16 ;  /* 0x000000100d0d7220 */ /* 0x000fc80000400000 */
[----:B--2---:R-:W-:-:S05]  /*df60*/  FFMA R13, R14, R2, R13 ;  /* 0x000000020e0d7223 */ /* 0x004fca000000000d */
[----:B------:R-:W-:-:S05]  /*df70*/  F2FP.F16.F32.PACK_AB R13, RZ, R13 ;  /* 0x0000000dff0d723e */ /* 0x000fca00000000ff */
[----:B------:R2:W-:Y:S01]  /*df80*/  @P0 STG.E.U16 desc[UR52][R4.64+0x22], R13 ;  /* 0x0000220d04000986 */ /* 0x0005e2000c101534 */
[----:B------:R-:W-:-:S13]  /*df90*/  ISETP.GT.AND P0, PT, R0, RZ, P1 ;  /* 0x000000ff0000720c */ /* 0x000fda0000f04270 */
[----:B--2---:R-:W-:Y:S05]  /*dfa0*/  @!P0 BRA `(.L_x_51) ;  /* 0x0000000000048947 */ /* 0x004fea0003800000 */
[----:B------:R2:W5:Y:S02]  /*dfb0*/  LDG.E.LTC128B.U16 R12, desc[UR52][R236.64+0x30] ;  /* 0x00003034ec0c7981 */ /* 0x000564000c1e1520 */
.L_x_51:
[----:B------:R-:W-:Y:S05]  /*dfc0*/  BSYNC B1 ;  /* 0x0000000000017941 */ /* 0x000fea0003800000 */
.L_x_50:
[----:B------:R-:W3:Y:S01]  /*dfd0*/  LDL.LU R14, [R1+0x3b0] ;  /* 0x0003b000010e7983 */ /* 0x000ee20000300800 */
[----:B-----5:R-:W-:Y:S01]  /*dfe0*/  HADD2.F32 R13, -RZ, R12.H0_H0 ;  /* 0x2000000cff0d7230 */ /* 0x020fe20000004100 */
[----:B------:R-:W-:Y:S01]  /*dff0*/  BSSY B1, `(.L_x_52) ;  /* 0x000000b000017945 */ /* 0x000fe20003800000 */
[----:B------:R-:W-:-:S03]  /*e000*/  @P0 IMAD.MOV.U32 R15, RZ, RZ, R19 ;  /* 0x000000ffff0f0224 */ /* 0x000fc600078e0013 */
[----:B------:R-:W-:-:S04]  /*e010*/  FMUL R13, R13, R16 ;  /* 0x000000100d0d7220 */ /* 0x000fc80000400000 */
[----:B---3--:R-:W-:Y:S01]  /*e020*/  FFMA R13, R14, R2, R13 ;  /* 0x000000020e0d7223 */ /* 0x008fe2000000000d */
[----:B------:R-:W-:-:S04]  /*e030*/  @P0 IMAD.MOV.U32 R14, RZ, RZ, R18 ;  /* 0x000000ffff0e0224 */ /* 0x000fc800078e0012 */
[----:B------:R-:W-:-:S05]  /*e040*/  F2FP.F16.F32.PACK_AB R13, RZ, R13 ;  /* 0x0000000dff0d723e */ /* 0x000fca00000000ff */
[----:B------:R3:W-:Y:S01]  /*e050*/  @P0 STG.E.U16 desc[UR52][R14.64+0x30], R13 ;  /* 0x0000300d0e000986 */ /* 0x0007e2000c101534 */
[----:B------:R-:W-:-:S04]  /*e060*/  ISETP.GT.AND P0, PT, R3, 0x19, PT ;  /* 0x000000190300780c */ /* 0x000fc80003f04270 */
[----:B------:R-:W-:-:S13]  /*e070*/  ISETP.GT.AND P4, PT, R0, RZ, P0 ;  /* 0x000000ff0000720c */ /* 0x000fda0000784270 */
[----:B---3--:R-:W-:Y:S05]  /*e080*/  @!P4 BRA `(.L_x_53) ;  /* 0x000000000004c947 */ /* 0x008fea0003800000 */
[----:B------:R3:W5:Y:S02]  /*e090*/  LDG.E.LTC128B.U16 R12, desc[UR52][R236.64+0x32] ;  /* 0x00003234ec0c7981 */ /* 0x000764000c1e1520 */
.L_x_53:
[----:B------:R-:W-:Y:S05]  /*e0a0*/  BSYNC B1 ;  /* 0x0000000000017941 */ /* 0x000fea0003800000 */
.L_x_52:
[----:B------:R-:W2:Y:S01]  /*e0b0*/  LDL.LU R14, [R1+0x3b4] ;  /* 0x0003b400010e7983 */ /* 0x000ea20000300800 */
        /* <DEDUP_REMOVED lines=11> */
.L_x_55:
[----:B------:R-:W-:Y:S05]  /*e170*/  BSYNC B1 ;  /* 0x0000000000017941 */ /* 0x000fea0003800000 */
.L_x_54:
[----:B------:R-:W3:Y:S01]  /*e180*/  LDL.LU R14, [R1+0x3b8] ;  /* 0x0003b800010e7983 */ /* 0x000ee20000300800 */
[----:B-----5:R-:W-:Y:S01]  /*e190*/  HADD2.F32 R13, -RZ, R12.H0_H0 ;  /* 0x2000000cff0d7230 */ /* 0x020fe20000004100 */
[----:B------:R-:W-:Y:S01]  /*e1a0*/  BSSY B1, `(.L_x_56) ;  /* 0x0000009000017945 */ /* 0x000fe20003800000 */
[----:B------:R-:W-:-:S03]  /*e1b0*/  PRMT R20, R12, 0x7610, R20 ;  /* 0x000076100c147816 */ /* 0x000fc60000000014 */
[----:B------:R-:W-:-:S04]  /*e1c0*/  FMUL R13, R13, R16 ;  /* 0x000000100d0d7220 */ /* 0x000fc80000400000 */
[----:B---3--:R-:W-:-:S05]  /*e1d0*/  FFMA R13, R14, R2, R13 ;  /* 0x000000020e0d7223 */ /* 0x008fca000000000d */
[----:B------:R-:W-:-:S05]  /*e1e0*/  F2FP.F16.F32.PACK_AB R13, RZ, R13 ;  /* 0x0000000dff0d723e */ /* 0x000fca00000000ff */
[----:B------:R3:W-:Y:S01]  /*e1f0*/  @P4 STG.E.U16 desc[UR52][R4.64+0x30], R13 ;  /* 0x0000300d04004986 */ /* 0x0007e2000c101534 */
[----:B------:R-:W-:-:S13]  /*e200*/  ISETP.GT.AND P4, PT, R0, 0x8, P0 ;  /* 0x000000080000780c */ /* 0x000fda0000784270 */
[----:B---3--:R-:W-:Y:S05]  /*e210*/  @!P4 BRA `(.L_x_57) ;  /* 0x000000000004c947 */ /* 0x008fea0003800000 */
[----:B------:R3:W5:Y:S02]  /*e220*/  LDG.E.LTC128B.U16 R20, desc[UR52][R232.64+0x32] ;  /* 0x00003234e8147981 */ /* 0x000764000c1e1520 */
.L_x_57:
[----:B------:R-:W-:Y:S05]  /*e230*/  BSYNC B1 ;  /* 0x0000000000017941 */ /* 0x000fea0003800000 */
.L_x_56:
[----:B------:R-:W2:Y:S04]  /*e240*/  LDL.LU R13, [R1+0x3bc] ;  /* 0x0003bc00010d7983 */ /* 0x000ea80000300800 */
[----:B------:R0:W-:Y:S04]  /*e250*/  STL.64 [R1+0x3f8], R26 ;  /* 0x0003f81a01007387 */ /* 0x0001e80000100a00 */
[----:B0-----:R-:W4:Y:S01]  /*e260*/  LDL.64 R26, [R1+0x3c0] ;  /* 0x0003c000011a7983 */ /* 0x001f220000100a00 */
[----:B-----5:R-:W-:Y:S01]  /*e270*/  HADD2.F32 R12, -RZ, R20.H0_H0 ;  /* 0x20000014ff0c7230 */ /* 0x020fe20000004100 */
[----:B------:R-:W-:-:S02]  /*e280*/  USHF.L.U64.HI UR4, UR8, 0x8, UR9 ;  /* 0x0000000808047899 */ /* 0x000fc40008010209 */
[----:B------:R-:W3:Y:S02]  /*e290*/  LDL.LU R19, [R1+0x340] ;  /* 0x0003400001137983 */ /* 0x000ee40000300800 */
[----:B------:R-:W-:Y:S02]  /*e2a0*/  FMUL R12, R12, R16 ;  /* 0x000000100c0c7220 */ /* 0x000fe40000400000 */
[----:B------:R0:W-:Y:S04]  /*e2b0*/  STL.64 [R1+0x3f0], R24 ;  /* 0x0003f01801007387 */ /* 0x0001e80000100a00 */
[----:B0-----:R-:W3:Y:S01]  /*e2c0*/  LDL.64 R24, [R1+0x380] ;  /* 0x0003800001187983 */ /* 0x001ee20000100a00 */
[----:B--2---:R-:W-:-:S05]  /*e2d0*/  FFMA R12, R13, R2, R12 ;  /* 0x000000020d0c7223 */ /* 0x004fca000000000c */
[----:B------:R-:W-:-:S05]  /*e2e0*/  F2FP.F16.F32.PACK_AB R12, RZ, R12 ;  /* 0x0000000cff0c723e */ /* 0x000fca00000000ff */
[----:B------:R0:W-:Y:S01]  /*e2f0*/  @P4 STG.E.U16 desc[UR52][R4.64+0x32], R12 ;  /* 0x0000320c04004986 */ /* 0x0001e2000c101534 */
[----:B------:R-:W-:-:S05]  /*e300*/  IADD3 R18, P4, R21, 0x80, RZ ;  /* 0x0000008015127810 */ /* 0x000fca0007f9e0ff */
[----:B0-----:R-:W-:-:S04]  /*e310*/  IMAD.X R12, RZ, RZ, UR7, P4 ;  /* 0x00000007ff0c7e24 */ /* 0x001fc8000a0e06ff */
[----:B------:R-:W-:-:S04]  /*e320*/  IMAD R12, R12, R8, RZ ;  /* 0x000000080c0c7224 */ /* 0x000fc800078e02ff */
[C---:B------:R-:W-:Y:S02]  /*e330*/  IMAD R21, R18.reuse, R9, R12 ;  /* 0x0000000912157224 */ /* 0x040fe400078e020c */
[----:B------:R-:W-:-:S04]  /*e340*/  IMAD.WIDE.U32 R12, R18, R8, R234 ;  /* 0x00000008120c7225 */ /* 0x000fc800078e00ea */
[----:B------:R-:W-:Y:S01]  /*e350*/  IMAD.IADD R13, R13, 0x1, R21 ;  /* 0x000000010d0d7824 */ /* 0x000fe200078e0215 */
[----:B------:R-:W-:-:S04]  /*e360*/  LEA R14, P4, R12, R6, 0x1 ;  /* 0x000000060c0e7211 */ /* 0x000fc800078808ff */
[----:B------:R-:W-:Y:S01]  /*e370*/  LEA.HI.X R15, R12, R7, R13, 0x1, P4 ;  /* 0x000000070c0f7211 */ /* 0x000fe200020f0c0d */
[----:B------:R-:W-:-:S05]  /*e380*/  IMAD.U32 R12, RZ, RZ, UR8 ;  /* 0x00000008ff0c7e24 */ /* 0x000fca000f8e00ff */
[----:B----4-:R-:W-:-:S04]  /*e390*/  LEA R12, P4, R12, R26, 0x8 ;  /* 0x0000001a0c0c7211 */ /* 0x010fc800078840ff */
[----:B------:R-:W-:Y:S02]  /*e3a0*/  IADD3.X R13, R27, UR4, RZ, P4, !PT ;  /* 0x000000041b0d7c10 */ /* 0x000fe4000a7fe4ff */
[----:B------:R-:W-:Y:S01]  /*e3b0*/  ISETP.GT.AND P4, PT, R0, 0x80, P5 ;  /* 0x000000800000780c */ /* 0x000fe20002f84270 */
[----:B------:R0:W5:-:S12]  /*e3c0*/  LDL.LU.64 R26, [R1+0x3f8] ;  /* 0x0003f800011a7983 */ /* 0x0001580000300a00 */
[----:B------:R-:W2:Y:S02]  /*e3d0*/  @P4 LDG.E.LTC128B.U16 R20, desc[UR52][R14.64] ;  /* 0x000000340e144981 */ /* 0x000ea4000c1e1520 */
[----:B--2---:R-:W-:-:S05]  /*e3e0*/  HADD2.F32 R14, -RZ, R20.H0_H0 ;  /* 0x20000014ff0e7230 */ /* 0x004fca0000004100 */
[----:B------:R-:W-:-:S04]  /*e3f0*/  FMUL R14, R14, R16 ;  /* 0x000000100e0e7220 */ /* 0x000fc80000400000 */
[----:B---3--:R-:W-:-:S05]  /*e400*/  FFMA R14, R19, R2, R14 ;  /* 0x00000002130e7223 */ /* 0x008fca000000000e */
[----:B------:R-:W-:-:S05]  /*e410*/  F2FP.F16.F32.PACK_AB R14, RZ, R14 ;  /* 0x0000000eff0e723e */ /* 0x000fca00000000ff */
[----:B------:R2:W-:Y:S02]  /*e420*/  @P4 STG.E.U16 desc[UR52][R12.64], R14 ;  /* 0x0000000e0c004986 */ /* 0x0005e4000c101534 */
[----:B--2---:R-:W-:-:S04]  /*e430*/  IMAD.WIDE.U32 R14, R18, R8, R10 ;  /* 0x00000008120e7225 */ /* 0x004fc800078e000a */
[----:B------:R-:W-:Y:S02]  /*e440*/  IMAD.IADD R15, R21, 0x1, R15 ;  /* 0x00000001150f7824 */ /* 0x000fe400078e020f */
[----:B------:R-:W-:-:S04]  /*e450*/  IMAD.WIDE.U32 R14, R23, UR42, R14 ;  /* 0x0000002a170e7c25 */ /* 0x000fc8000f8e000e */
[----:B------:R-:W-:Y:S01]  /*e460*/  IMAD.IADD R15, R22, 0x1, R15 ;  /* 0x00000001160f7824 */ /* 0x000fe200078e020f */
[----:B------:R-:W-:-:S04]  /*e470*/  LEA R22, P4, R14, R6, 0x1 ;  /* 0x000000060e167211 */ /* 0x000fc800078808ff */
[----:B------:R-:W-:Y:S02]  /*e480*/  LEA.HI.X R23, R14, R7, R15, 0x1, P4 ;  /* 0x000000070e177211 */ /* 0x000fe400020f0c0f */
[----:B------:R-:W2:Y:S01]  /*e490*/  LDL.64 R14, [R1+0x3d8] ;  /* 0x0003d800010e7983 */ /* 0x000ea20000100a00 */
[----:B------:R-:W-:-:S03]  /*e4a0*/  IMAD.WIDE.U32 R18, R18, R8, R24 ;  /* 0x0000000812127225 */ /* 0x000fc600078e0018 */
[----:B------:R0:W5:Y:S01]  /*e4b0*/  LDL.LU.64 R24, [R1+0x3f0] ;  /* 0x0003f00001187983 */ /* 0x0001620000300a00 */
[----:B------:R-:W-:Y:S01]  /*e4c0*/  IMAD.IADD R21, R21, 0x1, R19 ;  /* 0x0000000115157824 */ /* 0x000fe200078e0213 */
[----:B------:R-:W-:Y:S01]  /*e4d0*/  BSSY B1, `(.L_x_58) ;  /* 0x0000009000017945 */ /* 0x000fe20003800000 */
[----:B--2---:R-:W-:-:S05]  /*e4e0*/  IADD3 R14, P4, R14, R18, RZ ;  /* 0x000000120e0e7210 */ /* 0x004fca0007f9e0ff */
[----:B------:R-:W-:Y:S01]  /*e4f0*/  IMAD.X R15, R21, 0x1, R235, P4 ;  /* 0x00000001150f7824 */ /* 0x000fe200020e06eb */
[----:B------:R-:W-:-:S04]  /*e500*/  LEA R234, P4, R14, R6, 0x1 ;  /* 0x000000060eea7211 */ /* 0x000fc800078808ff */
[----:B------:R-:W-:Y:S02]  /*e510*/  LEA.HI.X R235, R14, R7, R15, 0x1, P4 ;  /* 0x000000070eeb7211 */ /* 0x000fe400020f0c0f */
[----:B------:R-:W-:-:S04]  /*e520*/  LOP3.LUT P4, RZ, R17, 0x4, RZ, 0xc0, !PT ;  /* 0x0000000411ff7812 */ /* 0x000fc8000788c0ff */
[----:B------:R-:W-:-:S13]  /*e530*/  ISETP.GT.AND P4, PT, R0, 0x80, P4 ;  /* 0x000000800000780c */ /* 0x000fda0002784270 */
[----:B0-----:R-:W-:Y:S05]  /*e540*/  @!P4 BRA `(.L_x_59) ;  /* 0x000000000004c947 */ /* 0x001fea0003800000 */
[----:B------:R0:W5:Y:S02]  /*e550*/  LDG.E.LTC128B.U16 R20, desc[UR52][R22.64+0x2] ;  /* 0x0000023416147981 */ /* 0x000164000c1e1520 */
.L_x_59:
[----:B------:R-:W-:Y:S05]  /*e560*/  BSYNC B1 ;  /* 0x0000000000017941 */ /* 0x000fea0003800000 */
.L_x_58:
[----:B------:R-:W2:Y:S01]  /*e570*/  LDL.LU R15, [R1+0x344] ;  /* 0x00034400010f7983 */ /* 0x000ea20000300800 */
[----:B-----5:R-:W-:-:S03]  /*e580*/  HADD2.F32 R14, -RZ, R20.H0_H0 ;  /* 0x20000014ff0e7230 */ /* 0x020fc60000004100 */
[----:B------:R3:W-:Y:S02]  /*e590*/  STL.64 [R1+0x3f0], R4 ;  /* 0x0003f00401007387 */ /* 0x0007e40000100a00 */
[----:B------:R-:W-:Y:S01]  /*e5a0*/  FMUL R14, R14, R16 ;  /* 0x000000100e0e7220 */ /* 0x000fe20000400000 */
[----:B---3--:R-:W-:Y:S02]  /*e5b0*/  IMAD.MOV.U32 R4, RZ, RZ, R12 ;  /* 0x000000ffff047224 */ /* 0x008fe400078e000c */
[----:B------:R-:W-:-:S05]  /*e5c0*/  IMAD.MOV.U32 R5, RZ, RZ, R13 ;  /* 0x000000ffff057224 */ /* 0x000fca00078e000d */
[----:B------:R-:W-:Y:S01]  /*e5d0*/  STL.64 [R1+0x340], R4 ;  /* 0x0003400401007387 */ /* 0x000fe20000100a00 */
[----:B--2---:R-:W-:Y:S01]  /*e5e0*/  FFMA R14, R15, R2, R14 ;  /* 0x000000020f0e7223 */ /* 0x004fe2000000000e */
[----:B------:R-:W-:-:S04]  /*e5f0*/  IMAD.U32 R15, RZ, RZ, UR8 ;  /* 0x00000008ff0f7e24 */ /* 0x000fc8000f8e00ff */
[----:B------:R-:W-:Y:S01]  /*e600*/  F2FP.F16.F32.PACK_AB R14, RZ, R14 ;  /* 0x0000000eff0e723e */ /* 0x000fe200000000ff */
[----:B------:R-:W-:-:S04]  /*e610*/  IMAD.SHL.U32 R15, R15, 0x10, RZ ;  /* 0x000000100f0f7824 */ /* 0x000fc800078e00ff */
[----:B------:R2:W-:Y:S04]  /*e620*/  @P4 STG.E.U16 desc[UR52][R4.64+0x2], R14 ;  /* 0x0000020e04004986 */ /* 0x0005e8000c101534 */
[----:B--2---:R2:W5:Y:S01]  /*e630*/  LDL.LU.64 R4, [R1+0x3f0] ;  /* 0x0003f00001047983 */ /* 0x0045620000300a00 */
[----:B------:R-:W-:-:S03]  /*e640*/  IADD3 R14, P4, R12, R15, RZ ;  /* 0x0000000f0c0e7210 */ /* 0x000fc60007f9e0ff */
[----:B------:R-:W3:Y:S01]  /*e650*/  LDL R15, [R1+0x3e4] ;  /* 0x0003e400010f7983 */ /* 0x000ee20000100800 */
[----:B------:R-:W-:Y:S03]  /*e660*/  BSSY B1, `(.L_x_60) ;  /* 0x0000007000017945 */ /* 0x000fe60003800000 */
[----:B------:R2:W-:Y:S01]  /*e670*/  STL.S16 [R1+0x38c], R20 ;  /* 0x00038c1401007387 */ /* 0x0005e20000100600 */
[----:B---3--:R-:W-:Y:S01]  /*e680*/  IMAD.X R15, R13, 0x1, R15, P4 ;  /* 0x000000010d0f7824 */ /* 0x008fe200020e060f */
[----:B------:R-:W-:-:S13]  /*e690*/  ISETP.GT.AND P4, PT, R0, 0x88, P5 ;  /* 0x000000880000780c */ /* 0x000fda0002f84270 */
[----:B--2---:R-:W-:Y:S05]  /*e6a0*/  @!P4 BRA `(.L_x_61) ;  /* 0x000000000008c947 */ /* 0x004fea0003800000 */
[----:B------:R-:W2:Y:S04]  /*e6b0*/  LDG.E.LTC128B.U16 R20, desc[UR52][R234.64] ;  /* 0x00000034ea147981 */ /* 0x000ea8000c1e1520 */
[----:B--2---:R2:W-:Y:S02]  /*e6c0*/  STL [R1+0x38c], R20 ;  /* 0x00038c1401007387 */ /* 0x0045e40000100800 */
.L_x_61:
[----:B------:R-:W-:Y:S05]  /*e6d0*/  BSYNC B1 ;  /* 0x0000000000017941 */ /* 0x000fea0003800000 */
.L_x_60:
[----:B------:R3:W-:Y:S04]  /*e6e0*/  STL [R1+0x3f0], R3 ;  /* 0x0003f00301007387 */ /* 0x0007e80000100800 */
[----:B---3--:R-:W3:Y:S04]  /*e6f0*/  LDL.LU R3, [R1+0x348] ;  /* 0x0003480001037983 */ /* 0x008ee80000300800 */
[----:B--2---:R-:W2:Y:S04]  /*e700*/  LDL R20, [R1+0x3d4] ;  /* 0x0003d40001147983 */ /* 0x004ea80000100800 */
[----:B------:R-:W4:Y:S02]  /*e710*/  LDL.LU R235, [R1+0x38c] ;  /* 0x00038c0001eb7983 */ /* 0x000f240000300800 */
[----:B----4-:R-:W-:-:S05]  /*e720*/  HADD2.F32 R19, -RZ, R235.H0_H0 ;  /* 0x200000ebff137230 */ /* 0x010fca0000004100 */
[----:B------:R-:W-:-:S04]  /*e730*/  FMUL R19, R19, R16 ;  /* 0x0000001013137220 */ /* 0x000fc80000400000 */
[----:B---3--:R-:W-:Y:S02]  /*e740*/  FFMA R19, R3, R2, R19 ;  /* 0x0000000203137223 */ /* 0x008fe40000000013 */
[----:B------:R3:W5:Y:S03]  /*e750*/  LDL.LU R3, [R1+0x3f0] ;  /* 0x0003f00001037983 */ /* 0x0007660000300800 */
[----:B------:R-:W-:-:S05]  /*e760*/  F2FP.F16.F32.PACK_AB R19, RZ, R19 ;  /* 0x00000013ff13723e */ /* 0x000fca00000000ff */
[----:B------:R4:W-:Y:S01]  /*e770*/  @P4 STG.E.U16 desc[UR52][R14.64], R19 ;  /* 0x000000130e004986 */ /* 0x0009e2000c101534 */
[----:B------:R-:W-:-:S05]  /*e780*/  IADD3 R18, P4, R10, R18, RZ ;  /* 0x000000120a127210 */ /* 0x000fca0007f9e0ff */
[----:B----4-:R-:W-:Y:S02]  /*e790*/  IMAD.X R19, R11, 0x1, R21, P4 ;  /* 0x000000010b137824 */ /* 0x010fe400020e0615 */
[----:B------:R-:W4:Y:S02]  /*e7a0*/  LDL R21, [R1+0x3d0] ;  /* 0x0003d00001157983 */ /* 0x000f240000100800 */
[----:B----4-:R-:W-:-:S04]  /*e7b0*/  IMAD.WIDE.U32 R18, R21, UR42, R18 ;  /* 0x0000002a15127c25 */ /* 0x010fc8000f8e0012 */
[----:B--2---:R-:W-:Y:S01]  /*e7c0*/  IMAD.IADD R19, R20, 0x1, R19 ;  /* 0x0000000114137824 */ /* 0x004fe200078e0213 */
[----:B------:R-:W-:-:S04]  /*e7d0*/  LEA R20, P4, R18, R6, 0x1 ;  /* 0x0000000612147211 */ /* 0x000fc800078808ff */
[----:B------:R-:W-:Y:S02]  /*e7e0*/  LEA.HI.X R21, R18, R7, R19, 0x1, P4 ;  /* 0x0000000712157211 */ /* 0x000fe400020f0c13 */
[----:B------:R-:W-:-:S05]  /*e7f0*/  MOV R19, UR8 ;  /* 0x0000000800137c02 */ /* 0x000fca0008000f00 */
[----:B------:R-:W-:-:S05]  /*e800*/  IMAD.SHL.U32 R19, R19, 0x10, RZ ;  /* 0x0000001013137824 */ /* 0x000fca00078e00ff */
[----:B------:R-:W-:Y:S02]  /*e810*/  IADD3 R18, P4, R19, R12, RZ ;  /* 0x0000000c13127210 */ /* 0x000fe40007f9e0ff */
[----:B------:R-:W2:Y:S01]  /*e820*/  LDL R19, [R1+0x3e4] ;  /* 0x0003e40001137983 */ /* 0x000ea20000100800 */
[----:B------:R-:W-:Y:S01]  /*e830*/  BSSY B1, `(.L_x_62) ;  /* 0x0000007000017945 */ /* 0x000fe20003800000 */
[----:B------:R-:W-:Y:S01]  /*e840*/  PRMT R234, R235, 0x7610, R234 ;  /* 0x00007610ebea7816 */ /* 0x000fe200000000ea */
[----:B--2---:R-:W-:Y:S01]  /*e850*/  IMAD.X R19, R19, 0x1, R13, P4 ;  /* 0x0000000113137824 */ /* 0x004fe200020e060d */
[----:B------:R-:W-:-:S04]  /*e860*/  LOP3.LUT P4, RZ, R17, 0x4, RZ, 0xc0, !PT ;  /* 0x0000000411ff7812 */ /* 0x000fc8000788c0ff */
[----:B------:R-:W-:-:S13]  /*e870*/  ISETP.GT.AND P4, PT, R0, 0x88, P4 ;  /* 0x000000880000780c */ /* 0x000fda0002784270 */
[----:B---3--:R-:W-:Y:S05]  /*e880*/  @!P4 BRA `(.L_x_63) ;  /* 0x000000000004c947 */ /* 0x008fea0003800000 */
[----:B------:R2:W5:Y:S02]  /*e890*/  LDG.E.LTC128B.U16 R234, desc[UR52][R20.64+0x2] ;  /* 0x0000023414ea7981 */ /* 0x000564000c1e1520 */
.L_x_63:
[----:B------:R-:W-:Y:S05]  /*e8a0*/  BSYNC B1 ;  /* 0x0000000000017941 */ /* 0x000fea0003800000 */
.L_x_62:
[----:B-----5:R3:W-:Y:S04]  /*e8b0*/  STL [R1+0x3f0], R3 ;  /* 0x0003f00301007387 */ /* 0x0207e80000100800 */
[----:B---3--:R-:W3:Y:S01]  /*e8c0*/  LDL.LU R3, [R1+0x34c] ;  /* 0x00034c0001037983 */ /* 0x008ee20000300800 */
[----:B------:R-:W-:-:S05]  /*e8d0*/  HADD2.F32 R235, -RZ, R234.H0_H0 ;  /* 0x200000eaffeb7230 */ /* 0x000fca0000004100 */
[----:B------:R-:W-:-:S04]  /*e8e0*/  FMUL R235, R235, R16 ;  /* 0x00000010ebeb7220 */ /* 0x000fc80000400000 */
[----:B---3--:R-:W-:Y:S02]  /*e8f0*/  FFMA R235, R3, R2, R235 ;  /* 0x0000000203eb7223 */ /* 0x008fe400000000eb */
[----:B------:R3:W5:Y:S01]  /*e900*/  LDL.LU R3, [R1+0x3f0] ;  /* 0x0003f00001037983 */ /* 0x0007620000300800 */
[----:B------:R-:W-:Y:S02]  /*e910*/  BSSY B1, `(.L_x_64) ;  /* 0x0000007000017945 */ /* 0x000fe40003800000 */
[----:B------:R-:W-:-:S05]  /*e920*/  F2FP.F16.F32.PACK_AB R235, RZ, R235 ;  /* 0x000000ebffeb723e */ /* 0x000fca00000000ff */
[----:B------:R3:W-:Y:S01]  /*e930*/  @P4 STG.E.U16 desc[UR52][R18.64+0x2], R235 ;  /* 0x000002eb12004986 */ /* 0x0007e2000c101534 */
[----:B------:R-:W-:-:S04]  /*e940*/  LOP3.LUT P4, RZ, R17, 0x2, RZ, 0xc0, !PT ;  /* 0x0000000211ff7812 */ /* 0x000fc8000788c0ff */
[----:B------:R-:W-:-:S13]  /*e950*/  ISETP.GT.AND P4, PT, R0, 0x80, P4 ;  /* 0x000000800000780c */ /* 0x000fda0002784270 */
[----:B---3--:R-:W-:Y:S05]  /*e960*/  @!P4 BRA `(.L_x_65) ;  /* 0x000000000004c947 */ /* 0x008fea0003800000 */
[----:B------:R3:W5:Y:S02]  /*e970*/  LDG.E.LTC128B.U16 R234, desc[UR52][R22.64+0x10] ;  /* 0x0000103416ea7981 */ /* 0x000764000c1e1520 */
.L_x_65:
[----:B------:R-:W-:Y:S05]  /*e980*/  BSYNC B1 ;  /* 0x0000000000017941 */ /* 0x000fea0003800000 */
.L_x_64:
[----:B-----5:R4:W-:Y:S04]  /*e990*/  STL [R1+0x3f0], R3 ;  /* 0x0003f00301007387 */ /* 0x0209e80000100800 */
[----:B----4-:R-:W4:Y:S01]  /*e9a0*/  LDL.LU R3, [R1+0x350] ;  /* 0x0003500001037983 */ /* 0x010f220000300800 */
[----:B------:R-:W-:-:S05]  /*e9b0*/  HADD2.F32 R235, -RZ, R234.H0_H0 ;  /* 0x200000eaffeb7230 */ /* 0x000fca0000004100 */
[----:B------:R-:W-:-:S04]  /*e9c0*/  FMUL R235, R235, R16 ;  /* 0x00000010ebeb7220 */ /* 0x000fc80000400000 */
[----:B----4-:R-:W-:Y:S02]  /*e9d0*/  FFMA R235, R3, R2, R235 ;  /* 0x0000000203eb7223 */ /* 0x010fe400000000eb */
[----:B------:R4:W5:Y:S01]  /*e9e0*/  LDL.LU R3, [R1+0x3f0] ;  /* 0x0003f00001037983 */ /* 0x0009620000300800 */
[----:B------:R-:W-:Y:S02]  /*e9f0*/  BSSY B1, `(.L_x_66) ;  /* 0x0000006000017945 */ /* 0x000fe40003800000 */
[----:B------:R-:W-:-:S05]  /*ea00*/  F2FP.F16.F32.PACK_AB R235, RZ, R235 ;  /* 0x000000ebffeb723e */ /* 0x000fca00000000ff */
[----:B------:R4:W-:Y:S01]  /*ea10*/  @P4 STG.E.U16 desc[UR52][R12.64+0x10], R235 ;  /* 0x000010eb0c004986 */ /* 0x0009e2000c101534 */
[----:B------:R-:W-:-:S13]  /*ea20*/  ISETP.GT.AND P4, PT, R0, 0x80, P6 ;  /* 0x000000800000780c */ /* 0x000fda0003784270 */
[----:B----4-:R-:W-:Y:S05]  /*ea30*/  @!P4 BRA `(.L_x_67) ;  /* 0x000000000004c947 */ /* 0x010fea0003800000 */
[----:B------:R4:W5:Y:S02]  /*ea40*/  LDG.E.LTC128B.U16 R234, desc[UR52][R22.64+0x12] ;  /* 0x0000123416ea7981 */ /* 0x000964000c1e1520 */
.L_x_67:
[----:B------:R-:W-:Y:S05]  /*ea50*/  BSYNC B1 ;  /* 0x0000000000017941 */ /* 0x000fea0003800000 */
.L_x_66:
[----:B-----5:R0:W-:Y:S04]  /*ea60*/  STL [R1+0x3f8], R3 ;  /* 0x0003f80301007387 */ /* 0x0201e80000100800 */
[----:B0-----:R-:W2:Y:S04]  /*ea70*/  LDL.LU R3, [R1+0x354] ;  /* 0x0003540001037983 */ /* 0x001ea80000300800 */
[----:B------:R0:W-:Y:S04]  /*ea80*/  STL.64 [R1+0x3f0], R4 ;  /* 0x0003f00401007387 */ /* 0x0001e80000100a00 */
[----:B0-----:R-:W3:Y:S01]  /*ea90*/  LDL.64 R4, [R1+0x340] ;  /* 0x0003400001047983 */ /* 0x001ee20000100a00 */
[----:B------:R-:W-:-:S05]  /*eaa0*/  HADD2.F32 R235, -RZ, R234.H0_H0 ;  /* 0x200000eaffeb7230 */ /* 0x000fca0000004100 */
[----:B------:R-:W-:-:S04]  /*eab0*/  FMUL R235, R235, R16 ;  /* 0x00000010ebeb7220 */ /* 0x000fc80000400000 */
[----:B--2---:R-:W-:Y:S02]  /*eac0*/  FFMA R235, R3, R2, R235 ;  /* 0x0000000203eb7223 */ /* 0x004fe400000000eb */
[----:B------:R0:W5:Y:S03]  /*ead0*/  LDL.LU R3, [R1+0x3f8] ;  /* 0x0003f80001037983 */ /* 0x0001660000300800 */
[----:B------:R-:W-:-:S05]  /*eae0*/  F2FP.F16.F32.PACK_AB R235, RZ, R235 ;  /* 0x000000ebffeb723e */ /* 0x000fca00000000ff */
[----:B---3--:R2:W-:Y:S04]  /*eaf0*/  @P4 STG.E.U16 desc[UR52][R4.64+0x12], R235 ;  /* 0x000012eb04004986 */ /* 0x0085e8000c101534 */
[----:B--2---:R0:W5:Y:S01]  /*eb00*/  LDL.LU.64 R4, [R1+0x3f0] ;  /* 0x0003f00001047983 */ /* 0x0041620000300a00 */
[----:B------:R-:W-:Y:S01]  /*eb10*/  LOP3.LUT P4, RZ, R17, 0x2, RZ, 0xc0, !PT ;  /* 0x0000000211ff7812 */ /* 0x000fe2000788c0ff */
[----:B------:R-:W-:Y:S03]  /*eb20*/  BSSY B1, `(.L_x_68) ;  /* 0x0000004000017945 */ /* 0x000fe60003800000 */
[----:B------:R-:W-:-:S13]  /*eb30*/  ISETP.GT.AND P4, PT, R0, 0x88, P4 ;  /* 0x000000880000780c */ /* 0x000fda0002784270 */
[----:B0-----:R-:W-:Y:S05]  /*eb40*/  @!P4 BRA `(.L_x_69) ;  /* 0x000000000004c947 */ /* 0x001fea0003800000 */
[----:B------:R0:W5:Y:S02]  /*eb50*/  LDG.E.LTC128B.U16 R234, desc[UR52][R20.64+0x10] ;  /* 0x0000103414ea7981 */ /* 0x000164000c1e1520 */
.L_x_69:
[----:B------:R-:W-:Y:S05]  /*eb60*/  BSYNC B1 ;  /* 0x0000000000017941 */ /* 0x000fea0003800000 */
.L_x_68:
[----:B-----5:R2:W-:Y:S04]  /*eb70*/  STL [R1+0x3f0], R3 ;  /* 0x0003f00301007387 */ /* 0x0205e80000100800 */
[----:B--2---:R-:W2:Y:S01]  /*eb80*/  LDL.LU R3, [R1+0x358] ;  /* 0x0003580001037983 */ /* 0x004ea20000300800 */
[----:B------:R-:W-:-:S05]  /*eb90*/  HADD2.F32 R235, -RZ, R234.H0_H0 ;  /* 0x200000eaffeb7230 */ /* 0x000fca0000004100 */
[----:B------:R-:W-:-:S04]  /*eba0*/  FMUL R235, R235, R16 ;  /* 0x00000010ebeb7220 */ /* 0x000fc80000400000 */
[----:B--2---:R-:W-:Y:S02]  /*ebb0*/  FFMA R235, R3, R2, R235 ;  /* 0x0000000203eb7223 */ /* 0x004fe400000000eb */
[----:B------:R2:W5:Y:S01]  /*ebc0*/  LDL.LU R3, [R1+0x3f0] ;  /* 0x0003f00001037983 */ /* 0x0005620000300800 */
[----:B------:R-:W-:Y:S02]  /*ebd0*/  BSSY B1, `(.L_x_70) ;  /* 0x0000006000017945 */ /* 0x000fe40003800000 */
[----:B------:R-:W-:-:S05]  /*ebe0*/  F2FP.F16.F32.PACK_AB R235, RZ, R235 ;  /* 0x000000ebffeb723e */ /* 0x000fca00000000ff */
[----:B------:R2:W-:Y:S01]  /*ebf0*/  @P4 STG.E.U16 desc[UR52][R14.64+0x10], R235 ;  /* 0x000010eb0e004986 */ /* 0x0005e2000c101534 */
[----:B------:R-:W-:-:S13]  /*ec00*/  ISETP.GT.AND P4, PT, R0, 0x88, P6 ;  /* 0x000000880000780c */ /* 0x000fda0003784270 */
[----:B--2---:R-:W-:Y:S05]  /*ec10*/  @!P4 BRA `(.L_x_71) ;  /* 0x000000000004c947 */ /* 0x004fea0003800000 */
[----:B------:R2:W5:Y:S02]  /*ec20*/  LDG.E.LTC128B.U16 R234, desc[UR52][R20.64+0x12] ;  /* 0x0000123414ea7981 */ /* 0x000564000c1e1520 */
.L_x_71:
[----:B------:R-:W-:Y:S05]  /*ec30*/  BSYNC B1 ;  /* 0x0000000000017941 */ /* 0x000fea0003800000 */
.L_x_70:
[----:B------:R3:W-:Y:S04]  /*ec40*/  STL.64 [R1+0x3f0], R4 ;  /* 0x0003f00401007387 */ /* 0x0007e80000100a00 */
[----:B---3--:R-:W3:Y:S01]  /*ec50*/  LDL.LU R5, [R1+0x35c] ;  /* 0x00035c0001057983 */ /* 0x008ee20000300800 */
[----:B-----5:R-:W-:Y:S02]  /*ec60*/  HADD2.F32 R235, -RZ, R234.H0_H0 ;  /* 0x200000eaffeb7230 */ /* 0x020fe40000004100 */
[----:B------:R-:W-:-:S03]  /*ec70*/  IMAD.MOV.U32 R4, RZ, RZ, R18 ;  /* 0x000000ffff047224 */ /* 0x000fc600078e0012 */
[----:B------:R-:W-:-:S04]  /*ec80*/  FMUL R235, R235, R16 ;  /* 0x00000010ebeb7220 */ /* 0x000fc80000400000 */
[----:B---3--:R-:W-:Y:S01]  /*ec90*/  FFMA R235, R5, R2, R235 ;  /* 0x0000000205eb7223 */ /* 0x008fe200000000eb */
[----:B------:R-:W-:-:S04]  /*eca0*/  IMAD.MOV.U32 R5, RZ, RZ, R19 ;  /* 0x000000ffff057224 */ /* 0x000fc800078e0013 */
[----:B------:R-:W-:Y:S01]  /*ecb0*/  F2FP.F16.F32.PACK_AB R235, RZ, R235 ;  /* 0x000000ebffeb723e */ /* 0x000fe200000000ff */
[----:B------:R-:W-:Y:S04]  /*ecc0*/  STL.64 [R1+0x348], R4 ;  /* 0x0003480401007387 */ /* 0x000fe80000100a00 */
[----:B------:R3:W-:Y:S04]  /*ecd0*/  @P4 STG.E.U16 desc[UR52][R4.64+0x12], R235 ;  /* 0x000012eb04004986 */ /* 0x0007e8000c101534 */
[----:B---3--:R3:W5:Y:S01]  /*ece0*/  LDL.LU.64 R4, [R1+0x3f0] ;  /* 0x0003f00001047983 */ /* 0x0087620000300a00 */
[----:B------:R-:W-:Y:S01]  /*ecf0*/  ISETP.GT.AND P4, PT, R0, 0x80, P3 ;  /* 0x000000800000780c */ /* 0x000fe20001f84270 */
[----:B------:R-:W-:Y:S01]  /*ed00*/  BSSY B1, `(.L_x_72) ;  /* 0x0000004000017945 */ /* 0x000fe20003800000 */
[----:B------:R-:W-:-:S11]  /*ed10*/  PRMT R18, R234, 0x7610, R18 ;  /* 0x00007610ea127816 */ /* 0x000fd60000000012 */
[----:B---3--:R-:W-:Y:S05]  /*ed20*/  @!P4 BRA `(.L_x_73) ;  /* 0x000000000004c947 */ /* 0x008fea0003800000 */
[----:B------:R3:W5:Y:S02]  /*ed30*/  LDG.E.LTC128B.U16 R18, desc[UR52][R22.64+0x20] ;  /* 0x0000203416127981 */ /* 0x000764000c1e1520 */
.L_x_73:
[----:B------:R-:W-:Y:S05]  /*ed40*/  BSYNC B1 ;  /* 0x0000000000017941 */ /* 0x000fea0003800000 */
.L_x_72:
[----:B------:R-:W2:Y:S01]  /*ed50*/  LDL.LU R234, [R1+0x360] ;  /* 0x0003600001ea7983 */ /* 0x000ea20000300800 */
[----:B-----5:R-:W-:Y:S01]  /*ed60*/  HADD2.F32 R19, -RZ, R18.H0_H0 ;  /* 0x20000012ff137230 */ /* 0x020fe20000004100 */
[----:B------:R-:W-:Y:S04]  /*ed70*/  BSSY B1, `(.L_x_74) ;  /* 0x0000008000017945 */ /* 0x000fe80003800000 */
[----:B------:R-:W-:-:S04]  /*ed80*/  FMUL R19, R19, R16 ;  /* 0x0000001013137220 */ /* 0x000fc80000400000 */
[----:B--2---:R-:W-:-:S05]  /*ed90*/  FFMA R19, R234, R2, R19 ;  /* 0x00000002ea137223 */ /* 0x004fca0000000013 */
[----:B------:R-:W-:-:S05]  /*eda0*/  F2FP.F16.F32.PACK_AB R19, RZ, R19 ;  /* 0x00000013ff13723e */ /* 0x000fca00000000ff */
[----:B------:R2:W-:Y:S01]  /*edb0*/  @P4 STG.E.U16 desc[UR52][R12.64+0x20], R19 ;  /* 0x000020130c004986 */ /* 0x0005e2000c101534 */
[----:B------:R-:W-:-:S13]  /*edc0*/  ISETP.GT.AND P4, PT, R0, 0x80, P2 ;  /* 0x000000800000780c */ /* 0x000fda0001784270 */
[----:B--2---:R-:W-:Y:S05]  /*edd0*/  @!P4 BRA `(.L_x_75) ;  /* 0x000000000004c947 */ /* 0x004fea0003800000 */
[----:B------:R2:W5:Y:S02]  /*ede0*/  LDG.E.LTC128B.U16 R18, desc[UR52][R22.64+0x22] ;  /* 0x0000223416127981 */ /* 0x000564000c1e1520 */
.L_x_75:
[----:B------:R-:W-:Y:S05]  /*edf0*/  BSYNC B1 ;  /* 0x0000000000017941 */ /* 0x000fea0003800000 */
.L_x_74:
[----:B------:R0:W-:Y:S04]  /*ee00*/  STL [R1+0x3f0], R3 ;  /* 0x0003f00301007387 */ /* 0x0001e80000100800 */
[----:B0-----:R-:W3:Y:S04]  /*ee10*/  LDL.LU R3, [R1+0x364] ;  /* 0x0003640001037983 */ /* 0x001ee80000300800 */
[----:B------:R-:W4:Y:S01]  /*ee20*/  LDL.64 R234, [R1+0x340] ;  /* 0x0003400001ea7983 */ /* 0x000f220000100a00 */
[----:B-----5:R-:W-:-:S05]  /*ee30*/  HADD2.F32 R19, -RZ, R18.H0_H0 ;  /* 0x20000012ff137230 */ /* 0x020fca0000004100 */
[----:B------:R-:W-:-:S04]  /*ee40*/  FMUL R19, R19, R16 ;  /* 0x0000001013137220 */ /* 0x000fc80000400000 */
[----:B---3--:R-:W-:Y:S02]  /*ee50*/  FFMA R19, R3, R2, R19 ;  /* 0x0000000203137223 */ /* 0x008fe40000000013 */
[----:B------:R0:W5:Y:S01]  /*ee60*/  LDL.LU R3, [R1+0x3f0] ;  /* 0x0003f00001037983 */ /* 0x0001620000300800 */
[----:B------:R-:W-:Y:S02]  /*ee70*/  BSSY B1, `(.L_x_76) ;  /* 0x0000006000017945 */ /* 0x000fe40003800000 */
[----:B------:R-:W-:-:S05]  /*ee80*/  F2FP.F16.F32.PACK_AB R19, RZ, R19 ;  /* 0x00000013ff13723e */ /* 0x000fca00000000ff */
[----:B----4-:R0:W-:Y:S01]  /*ee90*/  @P4 STG.E.U16 desc[UR52][R234.64+0x22], R19 ;  /* 0x00002213ea004986 */ /* 0x0101e2000c101534 */
[----:B------:R-:W-:-:S13]  /*eea0*/  ISETP.GT.AND P4, PT, R0, 0x88, P3 ;  /* 0x000000880000780c */ /* 0x000fda0001f84270 */
[----:B0-----:R-:W-:Y:S05]  /*eeb0*/  @!P4 BRA `(.L_x_77) ;  /* 0x000000000004c947 */ /* 0x001fea0003800000 */
[----:B------:R0:W5:Y:S02]  /*eec0*/  LDG.E.LTC128B.U16 R18, desc[UR52][R20.64+0x20] ;  /* 0x0000203414127981 */ /* 0x000164000c1e1520 */
.L_x_77:
[----:B------:R-:W-:Y:S05]  /*eed0*/  BSYNC B1 ;  /* 0x0000000000017941 */ /* 0x000fea0003800000 */
.L_x_76:
        /* <DEDUP_REMOVED lines=10> */
.L_x_79:
[----:B------:R-:W-:Y:S05]  /*ef80*/  BSYNC B1 ;  /* 0x0000000000017941 */ /* 0x000fea0003800000 */
.L_x_78:
[----:B------:R4:W-:Y:S04]  /*ef90*/  STL [R1+0x3f0], R3 ;  /* 0x0003f00301007387 */ /* 0x0009e80000100800 */
[----:B----4-:R-:W4:Y:S04]  /*efa0*/  LDL.LU R3, [R1+0x36c] ;  /* 0x00036c0001037983 */ /* 0x010f280000300800 */
[----:B------:R-:W2:Y:S01]  /*efb0*/  LDL.64 R234, [R1+0x348] ;  /* 0x0003480001ea7983 */ /* 0x000ea20000100a00 */
[----:B-----5:R-:W-:-:S05]  /*efc0*/  HADD2.F32 R19, -RZ, R18.H0_H0 ;  /* 0x20000012ff137230 */ /* 0x020fca0000004100 */
[----:B------:R-:W-:-:S04]  /*efd0*/  FMUL R19, R19, R16 ;  /* 0x0000001013137220 */ /* 0x000fc80000400000 */
[----:B----4-:R-:W-:Y:S02]  /*efe0*/  FFMA R19, R3, R2, R19 ;  /* 0x0000000203137223 */ /* 0x010fe40000000013 */
[----:B------:R4:W5:Y:S01]  /*eff0*/  LDL.LU R3, [R1+0x3f0] ;  /* 0x0003f00001037983 */ /* 0x0009620000300800 */
[----:B------:R-:W-:Y:S02]  /*f000*/  BSSY B1, `(.L_x_80) ;  /* 0x0000006000017945 */ /* 0x000fe40003800000 */
[----:B------:R-:W-:-:S05]  /*f010*/  F2FP.F16.F32.PACK_AB R19, RZ, R19 ;  /* 0x00000013ff13723e */ /* 0x000fca00000000ff */
[----:B--2---:R4:W-:Y:S01]  /*f020*/  @P4 STG.E.U16 desc[UR52][R234.64+0x22], R19 ;  /* 0x00002213ea004986 */ /* 0x0049e2000c101534 */
[----:B------:R-:W-:-:S13]  /*f030*/  ISETP.GT.AND P4, PT, R0, 0x80, P1 ;  /* 0x000000800000780c */ /* 0x000fda0000f84270 */
[----:B----4-:R-:W-:Y:S05]  /*f040*/  @!P4 BRA `(.L_x_81) ;  /* 0x000000000004c947 */ /* 0x010fea0003800000 */
[----:B------:R2:W5:Y:S02]  /*f050*/  LDG.E.LTC128B.U16 R18, desc[UR52][R22.64+0x30] ;  /* 0x0000303416127981 */ /* 0x000564000c1e1520 */
.L_x_81:
[----:B------:R-:W-:Y:S05]  /*f060*/  BSYNC B1 ;  /* 0x0000000000017941 */ /* 0x000fea0003800000 */
.L_x_80:
[----:B------:R-:W4:Y:S01]  /*f070*/  LDL.LU R234, [R1+0x370] ;  /* 0x0003700001ea7983 */ /* 0x000f220000300800 */
[----:B-----5:R-:W-:Y:S01]  /*f080*/  HADD2.F32 R19, -RZ, R18.H0_H0 ;  /* 0x20000012ff137230 */ /* 0x020fe20000004100 */
[----:B------:R-:W-:Y:S04]  /*f090*/  BSSY B1, `(.L_x_82) ;  /* 0x0000009000017945 */ /* 0x000fe80003800000 */
[----:B------:R-:W-:-:S04]  /*f0a0*/  FMUL R19, R19, R16 ;  /* 0x0000001013137220 */ /* 0x000fc80000400000 */
[----:B----4-:R-:W-:-:S05]  /*f0b0*/  FFMA R19, R234, R2, R19 ;  /* 0x00000002ea137223 */ /* 0x010fca0000000013 */
[----:B------:R-:W-:-:S05]  /*f0c0*/  F2FP.F16.F32.PACK_AB R19, RZ, R19 ;  /* 0x00000013ff13723e */ /* 0x000fca00000000ff */
[----:B------:R4:W-:Y:S01]  /*f0d0*/  @P4 STG.E.U16 desc[UR52][R12.64+0x30], R19 ;  /* 0x000030130c004986 */ /* 0x0009e2000c101534 */
[----:B------:R-:W-:Y:S02]  /*f0e0*/  ISETP.GT.AND P4, PT, R0, 0x80, P0 ;  /* 0x000000800000780c */ /* 0x000fe40000784270 */
[----:B----4-:R-:W-:-:S11]  /*f0f0*/  PRMT R12, R18, 0x7610, R12 ;  /* 0x00007610120c7816 */ /* 0x010fd6000000000c */
[----:B------:R-:W-:Y:S05]  /*f100*/  @!P4 BRA `(.L_x_83) ;  /* 0x000000000004c947 */ /* 0x000fea0003800000 */
[----:B------:R4:W5:Y:S02]  /*f110*/  LDG.E.LTC128B.U16 R12, desc[UR52][R22.64+0x32] ;  /* 0x00003234160c7981 */ /* 0x000964000c1e1520 */
.L_x_83:
[----:B------:R-:W-:Y:S05]  /*f120*/  BSYNC B1 ;  /* 0x0000000000017941 */ /* 0x000fea0003800000 */
.L_x_82:
[----:B------:R-:W2:Y:S04]  /*f130*/  LDL.LU R235, [R1+0x374] ;  /* 0x0003740001eb7983 */ /* 0x000ea80000300800 */
[----:B------:R-:W3:Y:S01]  /*f140*/  LDL.64 R18, [R1+0x340] ;  /* 0x0003400001127983 */ /* 0x000ee20000100a00 */
[----:B-----5:R-:W-:Y:S01]  /*f150*/  HADD2.F32 R13, -RZ, R12.H0_H0 ;  /* 0x2000000cff0d7230 */ /* 0x020fe20000004100 */
[----:B------:R-:W-:Y:S01]  /*f160*/  BSSY B1, `(.L_x_84) ;  /* 0x0000009000017945 */ /* 0x000fe20003800000 */
[----:B------:R-:W-:-:S03]  /*f170*/  PRMT R234, R12, 0x7610, R234 ;  /* 0x000076100cea7816 */ /* 0x000fc600000000ea */
[----:B------:R-:W-:-:S04]  /*f180*/  FMUL R13, R13, R16 ;  /* 0x000000100d0d7220 */ /* 0x000fc80000400000 */
[----:B--2---:R-:W-:-:S05]  /*f190*/  FFMA R13, R235, R2, R13 ;  /* 0x00000002eb0d7223 */ /* 0x004fca000000000d */
[----:B------:R-:W-:-:S05]  /*f1a0*/  F2FP.F16.F32.PACK_AB R13, RZ, R13 ;  /* 0x0000000dff0d723e */ /* 0x000fca00000000ff */
[----:B---3--:R2:W-:Y:S01]  /*f1b0*/  @P4 STG.E.U16 desc[UR52][R18.64+0x32], R13 ;  /* 0x0000320d12004986 */ /* 0x0085e2000c101534 */
[----:B------:R-:W-:-:S13]  /*f1c0*/  ISETP.GT.AND P4, PT, R0, 0x88, P1 ;  /* 0x000000880000780c */ /* 0x000fda0000f84270 */
[----:B--2---:R-:W-:Y:S05]  /*f1d0*/  @!P4 BRA `(.L_x_85) ;  /* 0x000000000004c947 */ /* 0x004fea0003800000 */
[----:B------:R2:W5:Y:S02]  /*f1e0*/  LDG.E.LTC128B.U16 R234, desc[UR52][R20.64+0x30] ;  /* 0x0000303414ea7981 */ /* 0x000564000c1e1520 */
.L_x_85:
[----:B------:R-:W-:Y:S05]  /*f1f0*/  BSYNC B1 ;  /* 0x0000000000017941 */ /* 0x000fea0003800000 */
.L_x_84:
[----:B------:R-:W3:Y:S04]  /*f200*/  LDL.LU R18, [R1+0x378] ;  /* 0x0003780001127983 */ /* 0x000ee80000300800 */
[----:B------:R-:W4:Y:S01]  /*f210*/  LDL R13, [R1+0x3e0] ;  /* 0x0003e000010d7983 */ /* 0x000f220000100800 */
[----:B-----5:R-:W-:-:S05]  /*f220*/  HADD2.F32 R12, -RZ, R234.H0_H0 ;  /* 0x200000eaff0c7230 */ /* 0x020fca0000004100 */
[----:B------:R-:W-:-:S04]  /*f230*/  FMUL R12, R12, R16 ;  /* 0x000000100c0c7220 */ /* 0x000fc80000400000 */
[----:B---3--:R-:W-:-:S05]  /*f240*/  FFMA R12, R18, R2, R12 ;  /* 0x00000002120c7223 */ /* 0x008fca000000000c */
[----:B------:R-:W-:-:S05]  /*f250*/  F2FP.F16.F32.PACK_AB R12, RZ, R12 ;  /* 0x0000000cff0c723e */ /* 0x000fca00000000ff */
[----:B------:R4:W-:Y:S02]  /*f260*/  @P4 STG.E.U16 desc[UR52][R14.64+0x30], R12 ;  /* 0x0000300c0e004986 */ /* 0x0009e4000c101534 */
[----:B----4-:R-:W-:-:S05]  /*f270*/  IADD3 R15, P4, R13, 0x100, RZ ;  /* 0x000001000d0f7810 */ /* 0x010fca0007f9e0ff */
[----:B------:R-:W-:-:S04]  /*f280*/  IMAD.X R12, RZ, RZ, UR7, P4 ;  /* 0x00000007ff0c7e24 */ /* 0x000fc8000a0e06ff */
[----:B------:R-:W-:-:S04]  /*f290*/  IMAD R12, R12, R8, RZ ;  /* 0x000000080c0c7224 */ /* 0x000fc800078e02ff */
[C---:B------:R-:W-:Y:S02]  /*f2a0*/  IMAD R18, R15.reuse, R9, R12 ;  /* 0x000000090f127224 */ /* 0x040fe400078e020c */
[----:B------:R-:W3:Y:S01]  /*f2b0*/  LDL.64 R12, [R1+0x3c8] ;  /* 0x0003c800010c7983 */ /* 0x000ee20000100a00 */
[----:B------:R-:W-:Y:S01]  /*f2c0*/  BSSY B1, `(.L_x_86) ;  /* 0x000000a000017945 */ /* 0x000fe20003800000 */
[----:B------:R-:W-:Y:S02]  /*f2d0*/  PRMT R14, R234, 0x7610, R14 ;  /* 0x00007610ea0e7816 */ /* 0x000fe4000000000e */
[----:B------:R4:W-:Y:S01]  /*f2e0*/  STL [R1+0x350], R18 ;  /* 0x0003501201007387 */ /* 0x0009e20000100800 */
[----:B---3--:R-:W-:-:S04]  /*f2f0*/  IMAD.WIDE.U32 R12, R15, R8, R12 ;  /* 0x000000080f0c7225 */ /* 0x008fc800078e000c */
[----:B------:R-:W-:Y:S01]  /*f300*/  IMAD.IADD R13, R13, 0x1, R18 ;  /* 0x000000010d0d7824 */ /* 0x000fe200078e0212 */
[----:B----4-:R-:W-:-:S04]  /*f310*/  LEA R18, P4, R12, R6, 0x1 ;  /* 0x000000060c127211 */ /* 0x010fc800078808ff */
[----:B------:R-:W-:Y:S02]  /*f320*/  LEA.HI.X R19, R12, R7, R13, 0x1, P4 ;  /* 0x000000070c137211 */ /* 0x000fe400020f0c0d */
[----:B------:R-:W-:-:S13]  /*f330*/  ISETP.GT.AND P4, PT, R0, 0x88, P0 ;  /* 0x000000880000780c */ /* 0x000fda0000784270 */
[----:B------:R-:W-:Y:S05]  /*f340*/  @!P4 BRA `(.L_x_87) ;  /* 0x000000000004c947 */ /* 0x000fea0003800000 */
[----:B------:R3:W5:Y:S02]  /*f350*/  LDG.E.LTC128B.U16 R14, desc[UR52][R20.64+0x32] ;  /* 0x00003234140e7981 */ /* 0x000764000c1e1520 */
.L_x_87:
[----:B------:R-:W-:Y:S05]  /*f360*/  BSYNC B1 ;  /* 0x0000000000017941 */ /* 0x000fea0003800000 */
.L_x_86:
[----:B------:R4:W-:Y:S04]  /*f370*/  STL [R1+0x410], R9 ;  /* 0x0004100901007387 */ /* 0x0009e80000100800 */
[----:B----4-:R-:W4:Y:S04]  /*f380*/  LDL.LU R9, [R1+0x37c] ;  /* 0x00037c0001097983 */ /* 0x010f280000300800 */
[----:B------:R-:W4:Y:S04]  /*f390*/  LDL.64 R234, [R1+0x348] ;  /* 0x0003480001ea7983 */ /* 0x000f280000100a00 */
[----:B------:R0:W-:Y:S04]  /*f3a0*/  STL.64 [R1+0x408], R22 ;  /* 0x0004081601007387 */ /* 0x0001e80000100a00 */
[----:B0-----:R-:W4:Y:S01]  /*f3b0*/  LDL.64 R22, [R1+0x3c0] ;  /* 0x0003c00001167983 */ /* 0x001f220000100a00 */
[----:B-----5:R-:W-:Y:S01]  /*f3c0*/  HADD2.F32 R12, -RZ, R14.H0_H0 ;  /* 0x2000000eff0c7230 */ /* 0x020fe20000004100 */
[----:B------:R-:W-:-:S02]  /*f3d0*/  USHF.L.U64.HI UR4, UR8, 0x9, UR9 ;  /* 0x0000000908047899 */ /* 0x000fc40008010209 */
[----:B------:R-:W4:Y:S02]  /*f3e0*/  LDL.LU R13, [R1+0x300] ;  /* 0x00030000010d7983 */ /* 0x000f240000300800 */
[----:B------:R-:W-:Y:S02]  /*f3f0*/  FMUL R12, R12, R16 ;  /* 0x000000100c0c7220 */ /* 0x000fe40000400000 */
[----:B------:R2:W-:Y:S04]  /*f400*/  STL.64 [R1+0x400], R20 ;  /* 0x0004001401007387 */ /* 0x0005e80000100a00 */
[----:B--23--:R-:W2:Y:S04]  /*f410*/  LDL.64 R20, [R1+0x3d8] ;  /* 0x0003d80001147983 */ /* 0x00cea80000100a00 */
[----:B------:R0:W-:Y:S04]  /*f420*/  STL [R1+0x3f8], R3 ;  /* 0x0003f80301007387 */ /* 0x0001e80000100800 */
[----:B0-----:R-:W3:Y:S04]  /*f430*/  LDL.LU R3, [R1+0x350] ;  /* 0x0003500001037983 */ /* 0x001ee80000300800 */
[----:B------:R0:W-:Y:S04]  /*f440*/  STL.64 [R1+0x3f0], R4 ;  /* 0x0003f00401007387 */ /* 0x0001e80000100a00 */
[----:B0-----:R-:W2:Y:S01]  /*f450*/  LDL.64 R4, [R1+0x3c8] ;  /* 0x0003c80001047983 */ /* 0x001ea20000100a00 */
[----:B----4-:R-:W-:-:S03]  /*f460*/  FFMA R12, R9, R2, R12 ;  /* 0x00000002090c7223 */ /* 0x010fc6000000000c */
[----:B------:R0:W5:Y:S02]  /*f470*/  LDL.LU R9, [R1+0x410] ;  /* 0x0004100001097983 */ /* 0x0001640000300800 */
[----:B------:R-:W-:-:S05]  /*f480*/  F2FP.F16.F32.PACK_AB R12, RZ, R12 ;  /* 0x0000000cff0c723e */ /* 0x000fca00000000ff */
[----:B------:R4:W-:Y:S02]  /*f490*/  @P4 STG.E.U16 desc[UR52][R234.64+0x32], R12 ;  /* 0x0000320cea004986 */ /* 0x0009e4000c101534 */
[----:B----4-:R-:W-:-:S05]  /*f4a0*/  IMAD.U32 R234, RZ, RZ, UR8 ;  /* 0x00000008ffea7e24 */ /* 0x010fca000f8e00ff */
[----:B------:R-:W-:-:S04]  /*f4b0*/  LEA R234, P4, R234, R22, 0x9 ;  /* 0x00000016eaea7211 */ /* 0x000fc800078848ff */
[----:B------:R-:W-:Y:S02]  /*f4c0*/  IADD3.X R235, R23, UR4, RZ, P4, !PT ;  /* 0x0000000417eb7c10 */ /* 0x000fe4000a7fe4ff */
[----:B------:R-:W-:Y:S01]  /*f4d0*/  ISETP.GT.AND P4, PT, R0, 0x100, P5 ;  /* 0x000001000000780c */ /* 0x000fe20002f84270 */
[----:B------:R0:W5:-:S12]  /*f4e0*/  LDL.LU.64 R22, [R1+0x408] ;  /* 0x0004080001167983 */ /* 0x0001580000300a00 */
[----:B------:R-:W4:Y:S04]  /*f4f0*/  @P4 LDG.E.LTC128B.U16 R14, desc[UR52][R18.64] ;  /* 0x00000034120e4981 */ /* 0x000f28000c1e1520 */
[----:B------:R-:W2:Y:S04]  /*f500*/  LDL R18, [R1+0x3d0] ;  /* 0x0003d00001127983 */ /* 0x000ea80000100800 */
[----:B------:R-:W2:Y:S01]  /*f510*/  LDL R19, [R1+0x3d4] ;  /* 0x0003d40001137983 */ /* 0x000ea20000100800 */
[----:B----4-:R-:W-:-:S05]  /*f520*/  HADD2.F32 R12, -RZ, R14.H0_H0 ;  /* 0x2000000eff0c7230 */ /* 0x010fca0000004100 */
[----:B------:R-:W-:-:S04]  /*f530*/  FMUL R12, R12, R16 ;  /* 0x000000100c0c7220 */ /* 0x000fc80000400000 */
[----:B------:R-:W-:-:S05]  /*f540*/  FFMA R12, R13, R2, R12 ;  /* 0x000000020d0c7223 */ /* 0x000fca000000000c */
[----:B------:R-:W-:-:S05]  /*f550*/  F2FP.F16.F32.PACK_AB R12, RZ, R12 ;  /* 0x0000000cff0c723e */ /* 0x000fca00000000ff */
[----:B------:R4:W-:Y:S02]  /*f560*/  @P4 STG.E.U16 desc[UR52][R234.64], R12 ;  /* 0x0000000cea004986 */ /* 0x0009e4000c101534 */
[----:B----4-:R-:W-:-:S04]  /*f570*/  IMAD.WIDE.U32 R12, R15, R8, R10 ;  /* 0x000000080f0c7225 */ /* 0x010fc800078e000a */
[----:B---3--:R-:W-:Y:S02]  /*f580*/  IMAD.IADD R13, R3, 0x1, R13 ;  /* 0x00000001030d7824 */ /* 0x008fe400078e020d */
[----:B--2---:R-:W-:-:S04]  /*f590*/  IMAD.WIDE.U32 R12, R18, UR42, R12 ;  /* 0x0000002a120c7c25 */ /* 0x004fc8000f8e000c */
[----:B------:R-:W-:Y:S01]  /*f5a0*/  IMAD.IADD R13, R19, 0x1, R13 ;  /* 0x00000001130d7824 */ /* 0x000fe200078e020d */
[----:B------:R-:W-:-:S04]  /*f5b0*/  LEA R18, P4, R12, R6, 0x1 ;  /* 0x000000060c127211 */ /* 0x000fc800078808ff */
[----:B------:R-:W-:Y:S02]  /*f5c0*/  LEA.HI.X R19, R12, R7, R13, 0x1, P4 ;  /* 0x000000070c137211 */ /* 0x000fe400020f0c0d */
[----:B------:R-:W2:Y:S02]  /*f5d0*/  LDL.64 R12, [R1+0x380] ;  /* 0x00038000010c7983 */ /* 0x000ea40000100a00 */
[----:B--2---:R-:W-:-:S04]  /*f5e0*/  IMAD.WIDE.U32 R12, R15, R8, R12 ;  /* 0x000000080f0c7225 */ /* 0x004fc800078e000c */
[----:B------:R-:W-:Y:S01]  /*f5f0*/  IMAD.IADD R3, R3, 0x1, R13 ;  /* 0x0000000103037824 */ /* 0x000fe200078e020d */
[----:B------:R-:W-:Y:S02]  /*f600*/  IADD3 R15, P4, R20, R12, RZ ;  /* 0x0000000c140f7210 */ /* 0x000fe40007f9e0ff */
[----:B------:R0:W5:Y:S04]  /*f610*/  LDL.LU.64 R20, [R1+0x400] ;  /* 0x0004000001147983 */ /* 0x0001680000300a00 */
[----:B------:R2:W-:Y:S02]  /*f620*/  STL [R1+0x360], R3 ;  /* 0x0003600301007387 */ /* 0x0005e40000100800 */
[----:B--2---:R-:W-:Y:S01]  /*f630*/  IMAD.X R3, R3, 0x1, R5, P4 ;  /* 0x0000000103037824 */ /* 0x004fe200020e0605 */
[----:B------:R-:W-:-:S04]  /*f640*/  LEA R4, P4, R15, R6, 0x1 ;  /* 0x000000060f047211 */ /* 0x000fc800078808ff */
[----:B------:R-:W-:Y:S02]  /*f650*/  LEA.HI.X R5, R15, R7, R3, 0x1, P4 ;  /* 0x000000070f057211 */ /* 0x000fe400020f0c03 */
[----:B------:R0:W5:Y:S04]  /*f660*/  LDL.LU R3, [R1+0x3f8] ;  /* 0x0003f80001037983 */ /* 0x0001680000300800 */
[----:B------:R2:W-:Y:S04]  /*f670*/  STL.64 [R1+0x358], R4 ;  /* 0x0003580401007387 */ /* 0x0005e80000100a00 */
[----:B--2---:R0:W5:Y:S01]  /*f680*/  LDL.LU.64 R4, [R1+0x3f0] ;  /* 0x0003f00001047983 */ /* 0x0041620000300a00 */
[----:B------:R-:W-:Y:S01]  /*f690*/  LOP3.LUT P4, RZ, R17, 0x4, RZ, 0xc0, !PT ;  /* 0x0000000411ff7812 */ /* 0x000fe2000788c0ff */
[----:B------:R-:W-:Y:S03]  /*f6a0*/  BSSY B1, `(.L_x_88) ;  /* 0x0000004000017945 */ /* 0x000fe60003800000 */
[----:B------:R-:W-:-:S13]  /*f6b0*/  ISETP.GT.AND P4, PT, R0, 0x100, P4 ;  /* 0x000001000000780c */ /* 0x000fda0002784270 */
[----:B0-----:R-:W-:Y:S05]  /*f6c0*/  @!P4 BRA `(.L_x_89) ;  /* 0x000000000004c947 */ /* 0x001fea0003800000 */
[----:B------:R0:W5:Y:S02]  /*f6d0*/  LDG.E.LTC128B.U16 R14, desc[UR52][R18.64+0x2] ;  /* 0x00000234120e7981 */ /* 0x000164000c1e1520 */
.L_x_89:
[----:B------:R-:W-:Y:S05]  /*f6e0*/  BSYNC B1 ;  /* 0x0000000000017941 */ /* 0x000fea0003800000 */
.L_x_88:
[----:B-----5:R2:W-:Y:S04]  /*f6f0*/  STL.64 [R1+0x3f0], R4 ;  /* 0x0003f00401007387 */ /* 0x0205e80000100a00 */
[----:B--2---:R-:W2:Y:S01]  /*f700*/  LDL.LU R5, [R1+0x304] ;  /* 0x0003040001057983 */ /* 0x004ea20000300800 */
[----:B------:R-:W-:-:S05]  /*f710*/  HADD2.F32 R15, -RZ, R14.H0_H0 ;  /* 0x2000000eff0f7230 */ /* 0x000fca0000004100 */
[----:B------:R-:W-:-:S04]  /*f720*/  FMUL R15, R15, R16 ;  /* 0x000000100f0f7220 */ /* 0x000fc80000400000 */
[----:B--2---:R-:W-:Y:S01]  /*f730*/  FFMA R15, R5, R2, R15 ;  /* 0x00000002050f7223 */ /* 0x004fe2000000000f */
[----:B------:R-:W-:-:S04]  /*f740*/  IMAD.U32 R5, RZ, RZ, UR8 ;  /* 0x00000008ff057e24 */ /* 0x000fc8000f8e00ff */
[----:B------:R-:W-:Y:S01]  /*f750*/  F2FP.F16.F32.PACK_AB R15, RZ, R15 ;  /* 0x0000000fff0f723e */ /* 0x000fe200000000ff */
[----:B------:R-:W-:-:S04]  /*f760*/  IMAD.SHL.U32 R5, R5, 0x10, RZ ;  /* 0x0000001005057824 */ /* 0x000fc800078e00ff */
[----:B------:R2:W-:Y:S04]  /*f770*/  @P4 STG.E.U16 desc[UR52][R234.64+0x2], R15 ;  /* 0x0000020fea004986 */ /* 0x0005e8000c101534 */
[----:B--2---:R-:W2:Y:S01]  /*f780*/  LDL R15, [R1+0x3e4] ;  /* 0x0003e400010f7983 */ /* 0x004ea20000100800 */
[----:B------:R-:W-:Y:S01]  /*f790*/  IADD3 R4, P4, R234, R5, RZ ;  /* 0x00000005ea047210 */ /* 0x000fe20007f9e0ff */
[----:B------:R-:W-:Y:S04]  /*f7a0*/  BSSY B1, `(.L_x_90) ;  /* 0x000000a000017945 */ /* 0x000fe80003800000 */
[----:B--2---:R-:W-:-:S05]  /*f7b0*/  IMAD.X R5, R235, 0x1, R15, P4 ;  /* 0x00000001eb057824 */ /* 0x004fca00020e060f */
[----:B------:R2:W-:Y:S01]  /*f7c0*/  STL.64 [R1+0x350], R4 ;  /* 0x0003500401007387 */ /* 0x0005e20000100a00 */
[----:B------:R-:W-:-:S03]  /*f7d0*/  ISETP.GT.AND P4, PT, R0, 0x108, P5 ;  /* 0x000001080000780c */ /* 0x000fc60002f84270 */
[----:B--2---:R2:W5:Y:S04]  /*f7e0*/  LDL.LU.64 R4, [R1+0x3f0] ;  /* 0x0003f00001047983 */ /* 0x0045680000300a00 */
[----:B------:R2:W-:Y:S06]  /*f7f0*/  STL.S16 [R1+0x300], R14 ;  /* 0x0003000e01007387 */ /* 0x0005ec0000100600 */
[----:B------:R-:W-:Y:S05]  /*f800*/  @!P4 BRA `(.L_x_91) ;  /* 0x00000000000cc947 */ /* 0x000fea0003800000 */
[----:B--2---:R-:W2:Y:S04]  /*f810*/  LDL.LU.64 R14, [R1+0x358] ;  /* 0x00035800010e7983 */ /* 0x004ea80000300a00 */
[----:B--2---:R-:W2:Y:S04]  /*f820*/  LDG.E.LTC128B.U16 R14, desc[UR52][R14.64] ;  /* 0x000000340e0e7981 */ /* 0x004ea8000c1e1520 */
[----:B--2---:R3:W-:Y:S02]  /*f830*/  STL [R1+0x300], R14 ;  /* 0x0003000e01007387 */ /* 0x0047e40000100800 */
.L_x_91:
[----:B------:R-:W-:Y:S05]  /*f840*/  BSYNC B1 ;  /* 0x0000000000017941 */ /* 0x000fea0003800000 */
.L_x_90:
[----:B-----5:R4:W-:Y:S04]  /*f850*/  STL [R1+0x400], R5 ;  /* 0x0004000501007387 */ /* 0x0209e80000100800 */
[----:B----4-:R-:W4:Y:S04]  /*f860*/  LDL.LU R5, [R1+0x308] ;  /* 0x0003080001057983 */ /* 0x010f280000300800 */
[----:B------:R0:W-:Y:S04]  /*f870*/  STL.64 [R1+0x3f8], R8 ;  /* 0x0003f80801007387 */ /* 0x0001e80000100a00 */
[----:B------:R-:W4:Y:S04]  /*f880*/  LDL R15, [R1+0x3d0] ;  /* 0x0003d000010f7983 */ /* 0x000f280000100800 */
[----:B--23--:R-:W2:Y:S04]  /*f890*/  LDL R14, [R1+0x3d4] ;  /* 0x0003d400010e7983 */ /* 0x00cea80000100800 */
[----:B0-----:R-:W3:Y:S04]  /*f8a0*/  LDL.64 R8, [R1+0x350] ;  /* 0x0003500001087983 */ /* 0x001ee80000100a00 */
[----:B------:R0:W-:Y:S04]  /*f8b0*/  STL [R1+0x3f4], R4 ;  /* 0x0003f40401007387 */ /* 0x0001e80000100800 */
[----:B0-----:R-:W4:Y:S04]  /*f8c0*/  LDL.LU R4, [R1+0x300] ;  /* 0x0003000001047983 */ /* 0x001f280000300800 */
[----:B------:R-:W-:Y:S01]  /*f8d0*/  STL [R1+0x3f0], R3 ;  /* 0x0003f00301007387 */ /* 0x000fe20000100800 */
[----:B----4-:R-:W-:-:S05]  /*f8e0*/  HADD2.F32 R13, -RZ, R4.H0_H0 ;  /* 0x20000004ff0d7230 */ /* 0x010fca0000004100 */
[----:B------:R-:W-:-:S04]  /*f8f0*/  FMUL R13, R13, R16 ;  /* 0x000000100d0d7220 */ /* 0x000fc80000400000 */
[----:B------:R-:W-:Y:S02]  /*f900*/  FFMA R13, R5, R2, R13 ;  /* 0x00000002050d7223 */ /* 0x000fe4000000000d */
[----:B------:R0:W5:Y:S03]  /*f910*/  LDL.LU R5, [R1+0x400] ;  /* 0x0004000001057983 */ /* 0x0001660000300800 */
[----:B------:R-:W-:-:S05]  /*f920*/  F2FP.F16.F32.PACK_AB R13, RZ, R13 ;  /* 0x0000000dff0d723e */ /* 0x000fca00000000ff */
[----:B---3--:R3:W-:Y:S04]  /*f930*/  @P4 STG.E.U16 desc[UR52][R8.64], R13 ;  /* 0x0000000d08004986 */ /* 0x0087e8000c101534 */
[----:B---3--:R0:W5:Y:S04]  /*f940*/  LDL.LU.64 R8, [R1+0x3f8] ;  /* 0x0003f80001087983 */ /* 0x0081680000300a00 */
[----:B------:R-:W3:Y:S01]  /*f950*/  LDL.LU R13, [R1+0x360] ;  /* 0x00036000010d7983 */ /* 0x000ee20000300800 */
[----:B------:R-:W-:Y:S02]  /*f960*/  IADD3 R12, P4, R10, R12, RZ ;  /* 0x0000000c0a0c7210 */ /* 0x000fe40007f9e0ff */
[----:B------:R-:W-:-:S03]  /*f970*/  PRMT R3, R4, 0x7610, R3 ;  /* 0x0000761004037816 */ /* 0x000fc60000000003 */
[----:B---3--:R-:W-:Y:S02]  /*f980*/  IMAD.X R13, R11, 0x1, R13, P4 ;  /* 0x000000010b0d7824 */ /* 0x008fe400020e060d */
[----:B------:R-:W-:-:S04]  /*f990*/  IMAD.WIDE.U32 R12, R15, UR42, R12 ;  /* 0x0000002a0f0c7c25 */ /* 0x000fc8000f8e000c */
[----:B--2---:R-:W-:Y:S01]  /*f9a0*/  IMAD.IADD R13, R14, 0x1, R13 ;  /* 0x000000010e0d7824 */ /* 0x004fe200078e020d */
[----:B------:R-:W-:-:S04]  /*f9b0*/  LEA R14, P4, R12, R6, 0x1 ;  /* 0x000000060c0e7211 */ /* 0x000fc800078808ff */
[----:B------:R-:W-:Y:S01]  /*f9c0*/  LEA.HI.X R15, R12, R7, R13, 0x1, P4 ;  /* 0x000000070c0f7211 */ /* 0x000fe200020f0c0d */
[----:B------:R-:W-:-:S04]  /*f9d0*/  IMAD.U32 R13, RZ, RZ, UR8 ;  /* 0x00000008ff0d7e24 */ /* 0x000fc8000f8e00ff */
[----:B------:R-:W-:-:S05]  /*f9e0*/  IMAD.SHL.U32 R13, R13, 0x10, RZ ;  /* 0x000000100d0d7824 */ /* 0x000fca00078e00ff */
[----:B------:R-:W-:Y:S02]  /*f9f0*/  IADD3 R12, P4, R13, R234, RZ ;  /* 0x000000ea0d0c7210 */ /* 0x000fe40007f9e0ff */
[----:B------:R-:W2:Y:S04]  /*fa00*/  LDL R13, [R1+0x3e4] ;  /* 0x0003e400010d7983 */ /* 0x000ea80000100800 */
[----:B------:R0:W5:Y:S04]  /*fa10*/  LDL.LU R4, [R1+0x3f4] ;  /* 0x0003f40001047983 */ /* 0x0001680000300800 */
[----:B------:R3:W-:Y:S04]  /*fa20*/  STL.S16 [R1+0x300], R3 ;  /* 0x0003000301007387 */ /* 0x0007e80000100600 */
[----:B---3--:R0:W5:Y:S01]  /*fa30*/  LDL.LU R3, [R1+0x3f0] ;  /* 0x0003f00001037983 */ /* 0x0081620000300800 */
[----:B------:R-:W-:Y:S01]  /*fa40*/  BSSY B1, `(.L_x_92) ;  /* 0x0000009000017945 */ /* 0x000fe20003800000 */
[----:B--2---:R-:W-:Y:S01]  /*fa50*/  IMAD.X R13, R13, 0x1, R235, P4 ;  /* 0x000000010d0d7824 */ /* 0x004fe200020e06eb */
[----:B------:R-:W-:-:S04]  /*fa60*/  LOP3.LUT P4, RZ, R17, 0x4, RZ, 0xc0, !PT ;  /* 0x0000000411ff7812 */ /* 0x000fc8000788c0ff */
[----:B------:R-:W-:-:S13]  /*fa70*/  ISETP.GT.AND P4, PT, R0, 0x108, P4 ;  /* 0x000001080000780c */ /* 0x000fda0002784270 */
[----:B0-----:R-:W-:Y:S05]  /*fa80*/  @!P4 BRA `(.L_x_93) ;  /* 0x000000000010c947 */ /* 0x001fea0003800000 */
[----:B------:R0:W-:Y:S04]  /*fa90*/  STL [R1+0x3f0], R0 ;  /* 0x0003f00001007387 */ /* 0x0001e80000100800 */
[----:B0-----:R-:W2:Y:S04]  /*faa0*/  LDG.E.LTC128B.U16 R0, desc[UR52][R14.64+0x2] ;  /* 0x000002340e007981 */ /* 0x001ea8000c1e1520 */
[----:B--2---:R0:W-:Y:S04]  /*fab0*/  STL [R1+0x300], R0 ;  /* 0x0003000001007387 */ /* 0x0041e80000100800 */
[----:B0-----:R0:W5:Y:S02]  /*fac0*/  LDL.LU R0, [R1+0x3f0] ;  /* 0x0003f00001007983 */ /* 0x0011640000300800 */
.L_x_93:
[----:B------:R-:W-:Y:S05]  /*fad0*/  BSYNC B1 ;  /* 0x0000000000017941 */ /* 0x000fea0003800000 */
.L_x_92:
[----:B-----5:R-:W-:Y:S04]  /*fae0*/  STL [R1+0x408], R9 ;  /* 0x0004080901007387 */ /* 0x020fe80000100800 */
[----:B------:R2:W-:Y:S04]  /*faf0*/  STL [R1+0x404], R8 ;  /* 0x0004040801007387 */ /* 0x0005e80000100800 */
[----:B--2---:R-:W2:Y:S04]  /*fb00*/  LDL.LU R8, [R1+0x30c] ;  /* 0x00030c0001087983 */ /* 0x004ea80000300800 */
[----:B------:R-:W-:Y:S04]  /*fb10*/  STL [R1+0x400], R7 ;  /* 0x0004000701007387 */ /* 0x000fe80000100800 */
[----:B------:R-:W-:Y:S04]  /*fb20*/  STL [R1+0x3fc], R6 ;  /* 0x0003fc0601007387 */ /* 0x000fe80000100800 */
[----:B------:R-:W-:Y:S04]  /*fb30*/  STL [R1+0x3f8], R5 ;  /* 0x0003f80501007387 */ /* 0x000fe80000100800 */
[----:B------:R3:W-:Y:S04]  /*fb40*/  STL [R1+0x3f4], R4 ;  /* 0x0003f40401007387 */ /* 0x0007e80000100800 */
[----:B---3--:R-:W3:Y:S04]  /*fb50*/  LDL.LU R4, [R1+0x300] ;  /* 0x0003000001047983 */ /* 0x008ee80000300800 */
[----:B------:R4:W-:Y:S01]  /*fb60*/  STL [R1+0x3f0], R3 ;  /* 0x0003f00301007387 */ /* 0x0009e20000100800 */
[----:B---3--:R-:W-:-:S05]  /*fb70*/  HADD2.F32 R9, -RZ, R4.H0_H0 ;  /* 0x20000004ff097230 */ /* 0x008fca0000004100 */
[----:B------:R-:W-:-:S04]  /*fb80*/  FMUL R9, R9, R16 ;  /* 0x0000001009097220 */ /* 0x000fc80000400000 */
[----:B--2---:R-:W-:Y:S01]  /*fb90*/  FFMA R8, R8, R2, R9 ;  /* 0x0000000208087223 */ /* 0x004fe20000000009 */
[----:B----4-:R-:W-:Y:S01]  /*fba0*/  PRMT R3, R4, 0x7610, R3 ;  /* 0x0000761004037816 */ /* 0x010fe20000000003 */
[----:B------:R2:W5:Y:S03]  /*fbb0*/  LDL.LU R9, [R1+0x408] ;  /* 0x0004080001097983 */ /* 0x0005660000300800 */
[----:B------:R-:W-:Y:S02]  /*fbc0*/  F2FP.F16.F32.PACK_AB R7, RZ, R8 ;  /* 0x00000008ff07723e */ /* 0x000fe400000000ff */
[----:B------:R2:W5:Y:S02]  /*fbd0*/  LDL.LU R8, [R1+0x404] ;  /* 0x0004040001087983 */ /* 0x0005640000300800 */
[----:B------:R-:W-:Y:S02]  /*fbe0*/  PRMT R6, R7, 0x7610, R6 ;  /* 0x0000761007067816 */ /* 0x000fe40000000006 */
[----:B------:R2:W5:Y:S02]  /*fbf0*/  LDL.LU R7, [R1+0x400] ;  /* 0x0004000001077983 */ /* 0x0005640000300800 */
[----:B------:R-:W-:-:S02]  /*fc00*/  PRMT R5, R6, 0x7610, R5 ;  /* 0x0000761006057816 */ /* 0x000fc40000000005 */
[----:B------:R2:W5:Y:S04]  /*fc10*/  LDL.LU R6, [R1+0x3fc] ;  /* 0x0003fc0001067983 */ /* 0x0005680000300800 */
[----:B------:R3:W-:Y:S04]  /*fc20*/  @P4 STG.E.U16 desc[UR52][R12.64+0x2], R5 ;  /* 0x000002050c004986 */ /* 0x0007e8000c101534 */
[----:B---3--:R2:W5:Y:S01]  /*fc30*/  LDL.LU R5, [R1+0x3f8] ;  /* 0x0003f80001057983 */ /* 0x0085620000300800 */
[----:B------:R-:W-:-:S03]  /*fc40*/  LOP3.LUT P4, RZ, R17, 0x2, RZ, 0xc0, !PT ;  /* 0x0000000211ff7812 */ /* 0x000fc6000788c0ff */
[----:B------:R2:W5:Y:S04]  /*fc50*/  LDL.LU R4, [R1+0x3f4] ;  /* 0x0003f40001047983 */ /* 0x0005680000300800 */
[----:B------:R3:W-:Y:S04]  /*fc60*/  STL.S16 [R1+0x300], R3 ;  /* 0x0003000301007387 */ /* 0x0007e80000100600 */
[----:B---3--:R2:W5:Y:S01]  /*fc70*/  LDL.LU R3, [R1+0x3f0] ;  /* 0x0003f00001037983 */ /* 0x0085620000300800 */
[----:B------:R-:W-:Y:S01]  /*fc80*/  ISETP.GT.AND P4, PT, R0, 0x100, P4 ;  /* 0x000001000000780c */ /* 0x000fe20002784270 */
[----:B------:R-:W-:-:S12]  /*fc90*/  BSSY B1, `(.L_x_94) ;  /* 0x0000006000017945 */ /* 0x000fd80003800000 */
[----:B--2---:R-:W-:Y:S05]  /*fca0*/  @!P4 BRA `(.L_x_95) ;  /* 0x000000000010c947 */ /* 0x004fea0003800000 */
[----:B------:R2:W-:Y:S04]  /*fcb0*/  STL [R1+0x3f0], R0 ;  /* 0x0003f00001007387 */ /* 0x0005e80000100800 */
[----:B--2---:R-:W2:Y:S04]  /*fcc0*/  LDG.E.LTC128B.U16 R0, desc[UR52][R18.64+0x10] ;  /* 0x0000103412007981 */ /* 0x004ea8000c1e1520 */
[----:B--2---:R2:W-:Y:S04]  /*fcd0*/  STL [R1+0x300], R0 ;  /* 0x0003000001007387 */ /* 0x0045e80000100800 */
[----:B--2---:R2:W5:Y:S02]  /*fce0*/  LDL.LU R0, [R1+0x3f0] ;  /* 0x0003f00001007983 */ /* 0x0045640000300800 */
.L_x_95:
[----:B------:R-:W-:Y:S05]  /*fcf0*/  BSYNC B1 ;  /* 0x0000000000017941 */ /* 0x000fea0003800000 */
.L_x_94:
[----:B-----5:R-:W-:Y:S04]  /*fd00*/  STL [R1+0x40c], R9 ;  /* 0x00040c0901007387 */ /* 0x020fe80000100800 */
[----:B------:R3:W-:Y:S04]  /*fd10*/  STL [R1+0x408], R8 ;  /* 0x0004080801007387 */ /* 0x0007e80000100800 */
[----:B---3--:R-:W3:Y:S04]  /*fd20*/  LDL.LU R8, [R1+0x310] ;  /* 0x0003100001087983 */ /* 0x008ee80000300800 */
[----:B------:R-:W-:Y:S04]  /*fd30*/  STL.64 [R1+0x400], R6 ;  /* 0x0004000601007387 */ /* 0x000fe80000100a00 */
[----:B------:R-:W-:Y:S04]  /*fd40*/  STL [R1+0x3f8], R5 ;  /* 0x0003f80501007387 */ /* 0x000fe80000100800 */
[----:B------:R4:W-:Y:S04]  /*fd50*/  STL [R1+0x3f4], R4 ;  /* 0x0003f40401007387 */ /* 0x0009e80000100800 */
[----:B----4-:R-:W4:Y:S04]  /*fd60*/  LDL.LU R4, [R1+0x300] ;  /* 0x0003000001047983 */ /* 0x010f280000300800 */
[----:B------:R0:W-:Y:S01]  /*fd70*/  STL [R1+0x3f0], R3 ;  /* 0x0003f00301007387 */ /* 0x0001e20000100800 */
[----:B----4-:R-:W-:-:S05]  /*fd80*/  HADD2.F32 R9, -RZ, R4.H0_H0 ;  /* 0x20000004ff097230 */ /* 0x010fca0000004100 */
[----:B------:R-:W-:-:S04]  /*fd90*/  FMUL R9, R9, R16 ;  /* 0x0000001009097220 */ /* 0x000fc80000400000 */
[----:B---3--:R-:W-:Y:S01]  /*fda0*/  FFMA R8, R8, R2, R9 ;  /* 0x0000000208087223 */ /* 0x008fe20000000009 */
[----:B0-----:R-:W-:Y:S01]  /*fdb0*/  PRMT R3, R4, 0x7610, R3 ;  /* 0x0000761004037816 */ /* 0x001fe20000000003 */
[----:B------:R0:W5:Y:S03]  /*fdc0*/  LDL.LU R9, [R1+0x40c] ;  /* 0x00040c0001097983 */ /* 0x0001660000300800 */
[----:B------:R-:W-:Y:S02]  /*fdd0*/  F2FP.F16.F32.PACK_AB R7, RZ, R8 ;  /* 0x00000008ff07723e */ /* 0x000fe400000000ff */
[----:B------:R0:W5:Y:S02]  /*fde0*/  LDL.LU R8, [R1+0x408] ;  /* 0x0004080001087983 */ /* 0x0001640000300800 */
[----:B------:R-:W-:Y:S01]  /*fdf0*/  PRMT R6, R7, 0x7610, R6 ;  /* 0x0000761007067816 */ /* 0x000fe20000000006 */
[----:B------:R-:W-:-:S03]  /*fe00*/  @P4 IMAD.MOV.U32 R7, RZ, RZ, R235 ;  /* 0x000000ffff074224 */ /* 0x000fc600078e00eb */
[----:B------:R-:W-:Y:S01]  /*fe10*/  PRMT R5, R6, 0x7610, R5 ;  /* 0x0000761006057816 */ /* 0x000fe20000000005 */
[----:B------:R-:W-:-:S05]  /*fe20*/  @P4 IMAD.MOV.U32 R6, RZ, RZ, R234 ;  /* 0x000000ffff064224 */ /* 0x000fca00078e00ea */
[----:B------:R3:W-:Y:S04]  /*fe30*/  @P4 STG.E.U16 desc[UR52][R6.64+0x10], R5 ;  /* 0x0000100506004986 */ /* 0x0007e8000c101534 */
[----:B---3--:R0:W5:Y:S04]  /*fe40*/  LDL.LU.64 R6, [R1+0x400] ;  /* 0x0004000001067983 */ /* 0x0081680000300a00 */
[----:B------:R0:W5:Y:S04]  /*fe50*/  LDL.LU R5, [R1+0x3f8] ;  /* 0x0003f80001057983 */ /* 0x0001680000300800 */
[----:B------:R0:W5:Y:S04]  /*fe60*/  LDL.LU R4, [R1+0x3f4] ;  /* 0x0003f40001047983 */ /* 0x0001680000300800 */
[----:B------:R3:W-:Y:S04]  /*fe70*/  STL.S16 [R1+0x300], R3 ;  /* 0x0003000301007387 */ /* 0x0007e80000100600 */
[----:B---3--:R0:W5:Y:S01]  /*fe80*/  LDL.LU R3, [R1+0x3f0] ;  /* 0x0003f00001037983 */ /* 0x0081620000300800 */
[----:B------:R-:W-:Y:S01]  /*fe90*/  ISETP.GT.AND P4, PT, R0, 0x100, P6 ;  /* 0x000001000000780c */ /* 0x000fe20003784270 */
[----:B------:R-:W-:-:S12]  /*fea0*/  BSSY B1, `(.L_x_96) ;  /* 0x0000006000017945 */ /* 0x000fd80003800000 */
[----:B0-----:R-:W-:Y:S05]  /*feb0*/  @!P4 BRA `(.L_x_97) ;  /* 0x000000000010c947 */ /* 0x001fea0003800000 */
[----:B------:R0:W-:Y:S04]  /*fec0*/  STL [R1+0x3f0], R0 ;  /* 0x0003f00001007387 */ /* 0x0001e80000100800 */
[----:B0-----:R-:W3:Y:S04]  /*fed0*/  LDG.E.LTC128B.U16 R0, desc[UR52][R18.64+0x12] ;  /* 0x0000123412007981 */ /* 0x001ee8000c1e1520 */
[----:B---3--:R0:W-:Y:S04]  /*fee0*/  STL [R1+0x300], R0 ;  /* 0x0003000001007387 */ /* 0x0081e80000100800 */
[----:B0-----:R0:W5:Y:S02]  /*fef0*/  LDL.LU R0, [R1+0x3f0] ;  /* 0x0003f00001007983 */ /* 0x0011640000300800 */
.L_x_97:
[----:B------:R-:W-:Y:S05]  /*ff00*/  BSYNC B1 ;  /* 0x0000000000017941 */ /* 0x000fea0003800000 */
.L_x_96:
[----:B-----5:R-:W-:Y:S04]  /*ff10*/  STL [R1+0x408], R9 ;  /* 0x0004080901007387 */ /* 0x020fe80000100800 */
[----:B------:R3:W-:Y:S04]  /*ff20*/  STL [R1+0x404], R8 ;  /* 0x0004040801007387 */ /* 0x0007e80000100800 */
[----:B---3--:R-:W3:Y:S04]  /*ff30*/  LDL.LU R8, [R1+0x314] ;  /* 0x0003140001087983 */ /* 0x008ee80000300800 */
[----:B------:R-:W-:Y:S04]  /*ff40*/  STL [R1+0x400], R7 ;  /* 0x0004000701007387 */ /* 0x000fe80000100800 */
[----:B------:R-:W-:Y:S04]  /*ff50*/  STL [R1+0x3fc], R6 ;  /* 0x0003fc0601007387 */ /* 0x000fe80000100800 */
[----:B------:R-:W-:Y:S04]  /*ff60*/  STL [R1+0x3f8], R5 ;  /* 0x0003f80501007387 */ /* 0x000fe80000100800 */
[----:B------:R4:W-:Y:S04]  /*ff70*/  STL [R1+0x3f4], R4 ;  /* 0x0003f40401007387 */ /* 0x0009e80000100800 */
[----:B----4-:R-:W4:Y:S04]  /*ff80*/  LDL.LU R4, [R1+0x300] ;  /* 0x0003000001047983 */ /* 0x010f280000300800 */
[----:B------:R1:W-:Y:S01]  /*ff90*/  STL [R1+0x3f0], R3 ;  /* 0x0003f00301007387 */ /* 0x0003e20000100800 */
[----:B----4-:R-:W-:-:S05]  /*ffa0*/  HADD2.F32 R9, -RZ, R4.H0_H0 ;  /* 0x20000004ff097230 */ /* 0x010fca0000004100 */
[----:B------:R-:W-:-:S04]  /*ffb0*/  FMUL R9, R9, R16 ;  /* 0x0000001009097220 */ /* 0x000fc80000400000 */
[----:B---3--:R-:W-:Y:S01]  /*ffc0*/  FFMA R8, R8, R2, R9 ;  /* 0x0000000208087223 */ /* 0x008fe20000000009 */
[----:B-1----:R-:W-:Y:S01]  /*ffd0*/  PRMT R3, R4, 0x7610, R3 ;  /* 0x0000761004037816 */ /* 0x002fe20000000003 */
        /* <DEDUP_REMOVED lines=15> */
[----:B-1----:R-:W-:Y:S05]  /*100d0*/  @!P4 BRA `(.L_x_99) ;  /* 0x000000000010c947 */ /* 0x002fea0003800000 */
[----:B------:R1:W-:Y:S04]  /*100e0*/  STL [R1+0x3f0], R0 ;  /* 0x0003f00001007387 */ /* 0x0003e80000100800 */
[----:B-1----:R-:W3:Y:S04]  /*100f0*/  LDG.E.LTC128B.U16 R0, desc[UR52][R14.64+0x10] ;  /* 0x000010340e007981 */ /* 0x002ee8000c1e1520 */
[----:B---3--:R1:W-:Y:S04]  /*10100*/  STL [R1+0x300], R0 ;  /* 0x0003000001007387 */ /* 0x0083e80000100800 */
[----:B-1----:R1:W5:Y:S02]  /*10110*/  LDL.LU R0, [R1+0x3f0] ;  /* 0x0003f00001007983 */ /* 0x0023640000300800 */
.L_x_99:
[----:B------:R-:W-:Y:S05]  /*10120*/  BSYNC B1 ;  /* 0x0000000000017941 */ /* 0x000fea0003800000 */
.L_x_98:
[----:B------:R-:W-:Y:S04]  /*10130*/  STL [R1+0x414], R11 ;  /* 0x0004140b01007387 */ /* 0x000fe80000100800 */
[----:B------:R3:W-:Y:S04]  /*10140*/  STL [R1+0x410], R10 ;  /* 0x0004100a01007387 */ /* 0x0007e80000100800 */
[----:B---3--:R-:W3:Y:S04]  /*10150*/  LDL.LU R10, [R1+0x318] ;  /* 0x00031800010a7983 */ /* 0x008ee80000300800 */
[----:B-----5:R-:W-:Y:S04]  /*10160*/  STL [R1+0x40c], R9 ;  /* 0x00040c0901007387 */ /* 0x020fe80000100800 */
[----:B------:R-:W-:Y:S04]  /*10170*/  STL [R1+0x408], R8 ;  /* 0x0004080801007387 */ /* 0x000fe80000100800 */
[----:B------:R4:W-:Y:S04]  /*10180*/  STL.64 [R1+0x400], R6 ;  /* 0x0004000601007387 */ /* 0x0009e80000100a00 */
[----:B----4-:R-:W4:Y:S04]  /*10190*/  LDL.64 R6, [R1+0x350] ;  /* 0x0003500001067983 */ /* 0x010f280000100a00 */
[----:B------:R-:W-:Y:S04]  /*101a0*/  STL [R1+0x3f8], R5 ;  /* 0x0003f80501007387 */ /* 0x000fe80000100800 */
[----:B------:R0:W-:Y:S04]  /*101b0*/  STL [R1+0x3f4], R4 ;  /* 0x0003f40401007387 */ /* 0x0001e80000100800 */
[----:B0-----:R-:W2:Y:S04]  /*101c0*/  LDL.LU R4, [R1+0x300] ;  /* 0x0003000001047983 */ /* 0x001ea80000300800 */
[----:B------:R0:W-:Y:S01]  /*101d0*/  STL [R1+0x3f0], R3 ;  /* 0x0003f00301007387 */ /* 0x0001e20000100800 */
[----:B--2---:R-:W-:-:S05]  /*101e0*/  HADD2.F32 R11, -RZ, R4.H0_H0 ;  /* 0x20000004ff0b7230 */ /* 0x004fca0000004100 */
[----:B------:R-:W-:-:S04]  /*101f0*/  FMUL R11, R11, R16 ;  /* 0x000000100b0b7220 */ /* 0x000fc80000400000 */
[----:B---3--:R-:W-:Y:S02]  /*10200*/  FFMA R10, R10, R2, R11 ;  /* 0x000000020a0a7223 */ /* 0x008fe4000000000b */
[----:B------:R2:W5:Y:S03]  /*10210*/  LDL.LU R11, [R1+0x414] ;  /* 0x00041400010b7983 */ /* 0x0005660000300800 */
[----:B------:R-:W-:Y:S02]  /*10220*/  F2FP.F16.F32.PACK_AB R9, RZ, R10 ;  /* 0x0000000aff09723e */ /* 0x000fe400000000ff */
[----:B------:R2:W5:Y:S02]  /*10230*/  LDL.LU R10, [R1+0x410] ;  /* 0x00041000010a7983 */ /* 0x0005640000300800 */
[----:B------:R-:W-:Y:S02]  /*10240*/  PRMT R8, R9, 0x7610, R8 ;  /* 0x0000761009087816 */ /* 0x000fe40000000008 */
[----:B------:R2:W5:Y:S02]  /*10250*/  LDL.LU R9, [R1+0x40c] ;  /* 0x00040c0001097983 */ /* 0x0005640000300800 */
[----:B------:R-:W-:-:S02]  /*10260*/  PRMT R5, R8, 0x7610, R5 ;  /* 0x0000761008057816 */ /* 0x000fc40000000005 */
[----:B0-----:R-:W-:Y:S01]  /*10270*/  PRMT R3, R4, 0x7610, R3 ;  /* 0x0000761004037816 */ /* 0x001fe20000000003 */
[----:B------:R2:W5:Y:S04]  /*10280*/  LDL.LU R8, [R1+0x408] ;  /* 0x0004080001087983 */ /* 0x0005680000300800 */
[----:B----4-:R0:W-:Y:S04]  /*10290*/  @P4 STG.E.U16 desc[UR52][R6.64+0x10], R5 ;  /* 0x0000100506004986 */ /* 0x0101e8000c101534 */
[----:B0-----:R2:W5:Y:S04]  /*102a0*/  LDL.LU.64 R6, [R1+0x400] ;  /* 0x0004000001067983 */ /* 0x0015680000300a00 */
[----:B------:R2:W5:Y:S04]  /*102b0*/  LDL.LU R5, [R1+0x3f8] ;  /* 0x0003f80001057983 */ /* 0x0005680000300800 */
[----:B------:R2:W5:Y:S04]  /*102c0*/  LDL.LU R4, [R1+0x3f4] ;  /* 0x0003f40001047983 */ /* 0x0005680000300800 */
[----:B------:R0:W-:Y:S04]  /*102d0*/  STL.S16 [R1+0x308], R3 ;  /* 0x0003080301007387 */ /* 0x0001e80000100600 */
[----:B0-----:R2:W5:Y:S01]  /*102e0*/  LDL.LU R3, [R1+0x3f0] ;  /* 0x0003f00001037983 */ /* 0x0015620000300800 */
[----:B------:R-:W-:Y:S01]  /*102f0*/  ISETP.GT.AND P4, PT, R0, 0x108, P6 ;  /* 0x000001080000780c */ /* 0x000fe20003784270 */
[----:B------:R-:W-:-:S12]  /*10300*/  BSSY B1, `(.L_x_100) ;  /* 0x0000006000017945 */ /* 0x000fd80003800000 */
[----:B--2---:R-:W-:Y:S05]  /*10310*/  @!P4 BRA `(.L_x_101) ;  /* 0x000000000010c947 */ /* 0x004fea0003800000 */
[----:B------:R0:W-:Y:S04]  /*10320*/  STL [R1+0x3f0], R0 ;  /* 0x0003f00001007387 */ /* 0x0001e80000100800 */
[----:B0-----:R-:W2:Y:S04]  /*10330*/  LDG.E.LTC128B.U16 R0, desc[UR52][R14.64+0x12] ;  /* 0x000012340e007981 */ /* 0x001ea8000c1e1520 */
[----:B--2---:R0:W-:Y:S04]  /*10340*/  STL [R1+0x308], R0 ;  /* 0x0003080001007387 */ /* 0x0041e80000100800 */
[----:B0-----:R0:W5:Y:S02]  /*10350*/  LDL.LU R0, [R1+0x3f0] ;  /* 0x0003f00001007983 */ /* 0x0011640000300800 */
.L_x_101:
[----:B------:R-:W-:Y:S05]  /*10360*/  BSYNC B1 ;  /* 0x0000000000017941 */ /* 0x000fea0003800000 */
.L_x_100:
[----:B-----5:R2:W-:Y:S04]  /*10370*/  STL [R1+0x404], R7 ;  /* 0x0004040701007387 */ /* 0x0205e80000100800 */
[----:B--2---:R-:W2:Y:S04]  /*10380*/  LDL R7, [R1+0x308] ;  /* 0x0003080001077983 */ /* 0x004ea80000100800 */
[----:B------:R3:W-:Y:S04]  /*10390*/  STL [R1+0x400], R6 ;  /* 0x0004000601007387 */ /* 0x0007e80000100800 */
[----:B---3--:R-:W3:Y:S04]  /*103a0*/  LDL.LU R6, [R1+0x31c] ;  /* 0x00031c0001067983 */ /* 0x008ee80000300800 */
[----:B------:R4:W-:Y:S04]  /*103b0*/  STL.64 [R1+0x3f8], R4 ;  /* 0x0003f80401007387 */ /* 0x0009e80000100a00 */
[----:B------:R1:W-:Y:S01]  /*103c0*/  STL [R1+0x3f0], R3 ;  /* 0x0003f00301007387 */ /* 0x0003e20000100800 */
[----:B--2---:R-:W-:-:S05]  /*103d0*/  HADD2.F32 R7, -RZ, R7.H0_H0 ;  /* 0x20000007ff077230 */ /* 0x004fca0000004100 */
[----:B------:R-:W-:-:S04]  /*103e0*/  FMUL R7, R7, R16 ;  /* 0x0000001007077220 */ /* 0x000fc80000400000 */
[----:B---3--:R-:W-:Y:S02]  /*103f0*/  FFMA R6, R6, R2, R7 ;  /* 0x0000000206067223 */ /* 0x008fe40000000007 */
[----:B------:R2:W5:Y:S03]  /*10400*/  LDL.LU R7, [R1+0x404] ;  /* 0x0004040001077983 */ /* 0x0005660000300800 */
[----:B----4-:R-:W-:Y:S02]  /*10410*/  F2FP.F16.F32.PACK_AB R5, RZ, R6 ;  /* 0x00000006ff05723e */ /* 0x010fe400000000ff */
[----:B------:R2:W5:Y:S02]  /*10420*/  LDL.LU R6, [R1+0x400] ;  /* 0x0004000001067983 */ /* 0x0005640000300800 */
[----:B------:R-:W-:Y:S01]  /*10430*/  PRMT R4, R5, 0x7610, R4 ;  /* 0x0000761005047816 */ /* 0x000fe20000000004 */
[----:B------:R-:W-:-:S02]  /*10440*/  IMAD.MOV.U32 R5, RZ, RZ, R13 ;  /* 0x000000ffff057224 */ /* 0x000fc400078e000d */
[----:B------:R-:W3:Y:S01]  /*10450*/  LDL.LU R13, [R1+0x308] ;  /* 0x00030800010d7983 */ /* 0x000ee20000300800 */
[----:B-1----:R-:W-:Y:S01]  /*10460*/  PRMT R3, R4, 0x7610, R3 ;  /* 0x0000761004037816 */ /* 0x002fe20000000003 */
[----:B------:R-:W-:-:S05]  /*10470*/  IMAD.MOV.U32 R4, RZ, RZ, R12 ;  /* 0x000000ffff047224 */ /* 0x000fca00078e000c */
[----:B------:R-:W-:Y:S04]  /*10480*/  STL.64 [R1+0x300], R4 ;  /* 0x0003000401007387 */ /* 0x000fe80000100a00 */
[----:B------:R1:W-:Y:S01]  /*10490*/  @P4 STG.E.U16 desc[UR52][R4.64+0x12], R3 ;  /* 0x0000120304004986 */ /* 0x0003e2000c101534 */
[----:B------:R-:W-:-:S03]  /*104a0*/  ISETP.GT.AND P4, PT, R0, 0x100, P3 ;  /* 0x000001000000780c */ /* 0x000fc60001f84270 */
[----:B-1----:R2:W5:Y:S04]  /*104b0*/  LDL.LU.64 R4, [R1+0x3f8] ;  /* 0x0003f80001047983 */ /* 0x0025680000300a00 */
[----:B------:R2:W5:Y:S01]  /*104c0*/  LDL.LU R3, [R1+0x3f0] ;  /* 0x0003f00001037983 */ /* 0x0005620000300800 */
[----:B------:R-:W-:Y:S01]  /*104d0*/  BSSY B1, `(.L_x_102) ;  /* 0x0000006000017945 */ /* 0x000fe20003800000 */
[----:B---3--:R-:W-:-:S05]  /*104e0*/  PRMT R12, R13, 0x7610, R12 ;  /* 0x000076100d0c7816 */ /* 0x008fca000000000c */
[----:B------:R2:W-:Y:S01]  /*104f0*/  STL.S16 [R1+0x314], R12 ;  /* 0x0003140c01007387 */ /* 0x0005e20000100600 */
[----:B------:R-:W-:Y:S05]  /*10500*/  @!P4 BRA `(.L_x_103) ;  /* 0x000000000008c947 */ /* 0x000fea0003800000 */
[----:B--2---:R-:W2:Y:S04]  /*10510*/  LDG.E.LTC128B.U16 R12, desc[UR52][R18.64+0x20] ;  /* 0x00002034120c7981 */ /* 0x004ea8000c1e1520 */
[----:B--2---:R1:W-:Y:S02]  /*10520*/  STL [R1+0x314], R12 ;  /* 0x0003140c01007387 */ /* 0x0043e40000100800 */
.L_x_103:
[----:B------:R-:W-:Y:S05]  /*10530*/  BSYNC B1 ;  /* 0x0000000000017941 */ /* 0x000fea0003800000 */
.L_x_102:
[----:B------:R-:W3:Y:S04]  /*10540*/  LDL.LU R13, [R1+0x320] ;  /* 0x00032000010d7983 */ /* 0x000ee80000300800 */
[----:B------:R4:W-:Y:S04]  /*10550*/  STL [R1+0x414], R17 ;  /* 0x0004141101007387 */ /* 0x0009e80000100800 */
[----:B----4-:R-:W4:Y:S04]  /*10560*/  LDL.LU R17, [R1+0x3e0] ;  /* 0x0003e00001117983 */ /* 0x010f280000300800 */
[----:B-----5:R-:W-:Y:S04]  /*10570*/  STL [R1+0x410], R3 ;  /* 0x0004100301007387 */ /* 0x020fe80000100800 */
[----:B------:R0:W-:Y:S04]  /*10580*/  STL.64 [R1+0x408], R20 ;  /* 0x0004081401007387 */ /* 0x0001e80000100a00 */
[----:B0-----:R-:W4:Y:S04]  /*10590*/  LDL.LU.64 R20, [R1+0x380] ;  /* 0x0003800001147983 */ /* 0x001f280000300a00 */
[----:B------:R-:W-:Y:S04]  /*105a0*/  STL.64 [R1+0x400], R18 ;  /* 0x0004001201007387 */ /* 0x000fe80000100a00 */
[----:B------:R0:W-:Y:S04]  /*105b0*/  STL.64 [R1+0x3f8], R14 ;  /* 0x0003f80e01007387 */ /* 0x0001e80000100a00 */
[----:B0-----:R-:W4:Y:S01]  /*105c0*/  LDL.LU.64 R14, [R1+0x3c8] ;  /* 0x0003c800010e7983 */ /* 0x001f220000300a00 */
[----:B-12---:R-:W-:-:S03]  /*105d0*/  HADD2.F32 R12, -RZ, R12.H0_H0 ;  /* 0x2000000cff0c7230 */ /* 0x006fc60000004100 */
[----:B------:R0:W-:Y:S02]  /*105e0*/  STL.64 [R1+0x3f0], R4 ;  /* 0x0003f00401007387 */ /* 0x0001e40000100a00 */
[----:B------:R-:W-:Y:S02]  /*105f0*/  FMUL R12, R12, R16 ;  /* 0x000000100c0c7220 */ /* 0x000fe40000400000 */
[----:B0-----:R-:W2:Y:S02]  /*10600*/  LDL.LU R5, [R1+0x3d4] ;  /* 0x0003d40001057983 */ /* 0x001ea40000300800 */
[----:B---3--:R-:W-:Y:S01]  /*10610*/  FFMA R12, R13, R2, R12 ;  /* 0x000000020d0c7223 */ /* 0x008fe2000000000c */
[----:B------:R-:W-:-:S04]  /*10620*/  @P4 IMAD.MOV.U32 R13, RZ, RZ, R235 ;  /* 0x000000ffff0d4224 */ /* 0x000fc800078e00eb */
[----:B------:R-:W-:-:S04]  /*10630*/  F2FP.F16.F32.PACK_AB R12, RZ, R12 ;  /* 0x0000000cff0c723e */ /* 0x000fc800000000ff */
[----:B------:R-:W-:Y:S01]  /*10640*/  PRMT R3, R12, 0x7610, R3 ;  /* 0x000076100c037816 */ /* 0x000fe20000000003 */
[----:B------:R-:W-:-:S05]  /*10650*/  @P4 IMAD.MOV.U32 R12, RZ, RZ, R234 ;  /* 0x000000ffff0c4224 */ /* 0x000fca00078e00ea */
[----:B------:R0:W-:Y:S01]  /*10660*/  @P4 STG.E.U16 desc[UR52][R12.64+0x20], R3 ;  /* 0x000020030c004986 */ /* 0x0001e2000c101534 */
[----:B----4-:R-:W-:-:S05]  /*10670*/  IADD3 R17, P4, R17, 0x180, RZ ;  /* 0x0000018011117810 */ /* 0x010fca0007f9e0ff */
[----:B0-----:R-:W-:-:S04]  /*10680*/  IMAD.X R12, RZ, RZ, UR7, P4 ;  /* 0x00000007ff0c7e24 */ /* 0x001fc8000a0e06ff */
[----:B------:R-:W-:-:S04]  /*10690*/  IMAD R12, R12, R8, RZ ;  /* 0x000000080c0c7224 */ /* 0x000fc800078e02ff */
[C---:B------:R-:W-:Y:S02]  /*106a0*/  IMAD R3, R17.reuse, R9, R12 ;  /* 0x0000000911037224 */ /* 0x040fe400078e020c */
[----:B------:R-:W-:-:S04]  /*106b0*/  IMAD.WIDE.U32 R12, R17, R8, R14 ;  /* 0x00000008110c7225 */ /* 0x000fc800078e000e */
[----:B------:R-:W-:Y:S01]  /*106c0*/  IMAD.IADD R9, R13, 0x1, R3 ;  /* 0x000000010d097824 */ /* 0x000fe200078e0203 */
[----:B------:R-:W-:-:S04]  /*106d0*/  LEA R18, P4, R12, R6, 0x1 ;  /* 0x000000060c127211 */ /* 0x000fc800078808ff */
[----:B------:R-:W-:-:S05]  /*106e0*/  LEA.HI.X R19, R12, R7, R9, 0x1, P4 ;  /* 0x000000070c137211 */ /* 0x000fca00020f0c09 */
[----:B------:R0:W-:Y:S02]  /*106f0*/  STL.64 [R1+0x358], R18 ;  /* 0x0003581201007387 */ /* 0x0001e40000100a00 */
[----:B0-----:R-:W-:-:S04]  /*10700*/  IMAD.WIDE.U32 R18, R17, R8, R20 ;  /* 0x0000000811127225 */ /* 0x001fc800078e0014 */
[----:B------:R-:W-:Y:S01]  /*10710*/  IMAD.IADD R4, R3, 0x1, R19 ;  /* 0x0000000103047824 */ /* 0x000fe200078e0213 */
[----:B------:R-:W-:Y:S01]  /*10720*/  IADD3 R20, P4, R10, R18, RZ ;  /* 0x000000120a147210 */ /* 0x000fe20007f9e0ff */
[----:B------:R-:W-:Y:S02]  /*10730*/  IMAD.WIDE.U32 R8, R17, R8, R10 ;  /* 0x0000000811087225 */ /* 0x000fe400078e000a */
[----:B------:R0:W5:Y:S02]  /*10740*/  LDL.LU R17, [R1+0x414] ;  /* 0x0004140001117983 */ /* 0x0001640000300800 */
[----:B------:R-:W-:Y:S02]  /*10750*/  IMAD.X R21, R11, 0x1, R4, P4 ;  /* 0x000000010b157824 */ /* 0x000fe400020e0604 */
[----:B------:R-:W3:Y:S01]  /*10760*/  LDL.LU R11, [R1+0x3d0] ;  /* 0x0003d000010b7983 */ /* 0x000ee20000300800 */
[----:B------:R-:W-:-:S03]  /*10770*/  IMAD.IADD R9, R3, 0x1, R9 ;  /* 0x0000000103097824 */ /* 0x000fc600078e0209 */
[----:B------:R0:W5:Y:S01]  /*10780*/  LDL.LU R3, [R1+0x410] ;  /* 0x0004100001037983 */ /* 0x0001620000300800 */
[----:B---3--:R-:W-:-:S04]  /*10790*/  IMAD.WIDE.U32 R8, R11, UR42, R8 ;  /* 0x0000002a0b087c25 */ /* 0x008fc8000f8e0008 */
[----:B--2---:R-:W-:Y:S01]  /*107a0*/  IMAD.IADD R9, R5, 0x1, R9 ;  /* 0x0000000105097824 */ /* 0x004fe200078e0209 */
[----:B------:R-:W-:-:S04]  /*107b0*/  LEA R12, P4, R8, R6, 0x1 ;  /* 0x00000006080c7211 */ /* 0x000fc800078808ff */
[----:B------:R-:W-:Y:S01]  /*107c0*/  LEA.HI.X R13, R8, R7, R9, 0x1, P4 ;  /* 0x00000007080d7211 */ /* 0x000fe200020f0c09 */
[----:B------:R-:W-:Y:S02]  /*107d0*/  IMAD.WIDE.U32 R8, R11, UR42, R20 ;  /* 0x0000002a0b087c25 */ /* 0x000fe4000f8e0014 */
[----:B------:R0:W5:Y:S02]  /*107e0*/  LDL.LU.64 R20, [R1+0x408] ;  /* 0x0004080001147983 */ /* 0x0001640000300a00 */
[----:B------:R-:W-:Y:S01]  /*107f0*/  IMAD.IADD R9, R5, 0x1, R9 ;  /* 0x0000000105097824 */ /* 0x000fe200078e0209 */
[----:B------:R-:W-:-:S04]  /*10800*/  LEA R10, P4, R8, R6, 0x1 ;  /* 0x00000006080a7211 */ /* 0x000fc800078808ff */
[-C--:B------:R-:W-:Y:S02]  /*10810*/  LEA.HI.X R11, R8, R7.reuse, R9, 0x1, P4 ;  /* 0x00000007080b7211 */ /* 0x080fe400020f0c09 */
[----:B------:R-:W2:Y:S02]  /*10820*/  LDL.LU.64 R8, [R1+0x3d8] ;  /* 0x0003d80001087983 */ /* 0x000ea40000300a00 */
[----:B--2---:R-:W-:Y:S02]  /*10830*/  IADD3 R8, P4, R8, R18, RZ ;  /* 0x0000001208087210 */ /* 0x004fe40007f9e0ff */
[----:B------:R0:W5:Y:S03]  /*10840*/  LDL.LU.64 R18, [R1+0x400] ;  /* 0x0004000001127983 */ /* 0x0001660000300a00 */
[----:B------:R-:W-:Y:S01]  /*10850*/  IMAD.X R9, R4, 0x1, R15, P4 ;  /* 0x0000000104097824 */ /* 0x000fe200020e060f */
[C---:B------:R-:W-:Y:S01]  /*10860*/  LEA R4, P4, R8.reuse, R6, 0x1 ;  /* 0x0000000608047211 */ /* 0x040fe200078808ff */
[----:B------:R0:W5:Y:S03]  /*10870*/  LDL.LU.64 R14, [R1+0x3f8] ;  /* 0x0003f800010e7983 */ /* 0x0001660000300a00 */
[----:B------:R-:W-:-:S05]  /*10880*/  LEA.HI.X R5, R8, R7, R9, 0x1, P4 ;  /* 0x0000000708057211 */ /* 0x000fca00020f0c09 */
[----:B------:R1:W-:Y:S04]  /*10890*/  STL.64 [R1+0x318], R4 ;  /* 0x0003180401007387 */ /* 0x0003e80000100a00 */
[----:B-1----:R0:W5:Y:S04]  /*108a0*/  LDL.LU.64 R4, [R1+0x3f0] ;  /* 0x0003f00001047983 */ /* 0x0021680000300a00 */
[----:B------:R-:W2:Y:S01]  /*108b0*/  LDL.LU R9, [R1+0x314] ;  /* 0x0003140001097983 */ /* 0x000ea20000300800 */
[----:B------:R-:W-:Y:S01]  /*108c0*/  ISETP.GT.AND P4, PT, R0, 0x100, P2 ;  /* 0x000001000000780c */ /* 0x000fe20001784270 */
[----:B------:R-:W-:Y:S01]  /*108d0*/  BSSY B1, `(.L_x_104) ;  /* 0x0000004000017945 */ /* 0x000fe20003800000 */
[----:B--2---:R-:W-:-:S11]  /*108e0*/  PRMT R6, R9, 0x7610, R6 ;  /* 0x0000761009067816 */ /* 0x004fd60000000006 */
[----:B0-----:R-:W-:Y:S05]  /*108f0*/  @!P4 BRA `(.L_x_105) ;  /* 0x000000000004c947 */ /* 0x001fea0003800000 */
[----:B-----5:R0:W5:Y:S02]  /*10900*/  LDG.E.LTC128B.U16 R6, desc[UR52][R18.64+0x22] ;  /* 0x0000223412067981 */ /* 0x020164000c1e1520 */
.L_x_105:
[----:B------:R-:W-:Y:S05]  /*10910*/  BSYNC B1 ;  /* 0x0000000000017941 */ /* 0x000fea0003800000 */
.L_x_104:
        /* <DEDUP_REMOVED lines=8> */
[----:B-1----:R-:W-:Y:S05]  /*109a0*/  @!P4 BRA `(.L_x_107) ;  /* 0x000000000004c947 */ /* 0x002fea0003800000 */
[----:B------:R1:W5:Y:S02]  /*109b0*/  LDG.E.LTC128B.U16 R6, desc[UR52][R14.64+0x20] ;  /* 0x000020340e067981 */ /* 0x000364000c1e1520 */
.L_x_107:
[----:B------:R-:W-:Y:S05]  /*109c0*/  BSYNC B1 ;  /* 0x0000000000017941 */ /* 0x000fea0003800000 */
.L_x_106:
[----:B------:R2:W-:Y:S04]  /*109d0*/  STL [R1+0x3f0], R3 ;  /* 0x0003f00301007387 */ /* 0x0005e80000100800 */
[----:B--2---:R-:W2:Y:S04]  /*109e0*/  LDL.LU R3, [R1+0x328] ;  /* 0x0003280001037983 */ /* 0x004ea80000300800 */
[----:B------:R-:W3:Y:S01]  /*109f0*/  LDL.64 R8, [R1+0x350] ;  /* 0x0003500001087983 */ /* 0x000ee20000100a00 */
[----:B-----5:R-:W-:-:S05]  /*10a00*/  HADD2.F32 R7, -RZ, R6.H0_H0 ;  /* 0x20000006ff077230 */ /* 0x020fca0000004100 */
[----:B------:R-:W-:-:S04]  /*10a10*/  FMUL R7, R7, R16 ;  /* 0x0000001007077220 */ /* 0x000fc80000400000 */
[----:B--2---:R-:W-:Y:S02]  /*10a20*/  FFMA R7, R3, R2, R7 ;  /* 0x0000000203077223 */ /* 0x004fe40000000007 */
[----:B------:R2:W5:Y:S01]  /*10a30*/  LDL.LU R3, [R1+0x3f0] ;  /* 0x0003f00001037983 */ /* 0x0005620000300800 */
[----:B------:R-:W-:Y:S02]  /*10a40*/  BSSY B1, `(.L_x_108) ;  /* 0x0000006000017945 */ /* 0x000fe40003800000 */
[----:B------:R-:W-:-:S05]  /*10a50*/  F2FP.F16.F32.PACK_AB R7, RZ, R7 ;  /* 0x00000007ff07723e */ /* 0x000fca00000000ff */
[----:B---3--:R2:W-:Y:S01]  /*10a60*/  @P4 STG.E.U16 desc[UR52][R8.64+0x20], R7 ;  /* 0x0000200708004986 */ /* 0x0085e2000c101534 */
[----:B------:R-:W-:-:S13]  /*10a70*/  ISETP.GT.AND P4, PT, R0, 0x108, P2 ;  /* 0x000001080000780c */ /* 0x000fda0001784270 */
[----:B--2---:R-:W-:Y:S05]  /*10a80*/  @!P4 BRA `(.L_x_109) ;  /* 0x000000000004c947 */ /* 0x004fea0003800000 */
[----:B------:R2:W5:Y:S02]  /*10a90*/  LDG.E.LTC128B.U16 R6, desc[UR52][R14.64+0x22] ;  /* 0x000022340e067981 */ /* 0x000564000c1e1520 */
.L_x_109:
[----:B------:R-:W-:Y:S05]  /*10aa0*/  BSYNC B1 ;  /* 0x0000000000017941 */ /* 0x000fea0003800000 */
.L_x_108:
[----:B-----5:R3:W-:Y:S04]  /*10ab0*/  STL [R1+0x3f0], R3 ;  /* 0x0003f00301007387 */ /* 0x0207e80000100800 */
[----:B---3--:R-:W3:Y:S04]  /*10ac0*/  LDL.LU R3, [R1+0x32c] ;  /* 0x00032c0001037983 */ /* 0x008ee80000300800 */
[----:B------:R-:W4:Y:S01]  /*10ad0*/  LDL.64 R8, [R1+0x300] ;  /* 0x0003000001087983 */ /* 0x000f220000100a00 */
[----:B------:R-:W-:-:S05]  /*10ae0*/  HADD2.F32 R7, -RZ, R6.H0_H0 ;  /* 0x20000006ff077230 */ /* 0x000fca0000004100 */
[----:B------:R-:W-:-:S04]  /*10af0*/  FMUL R7, R7, R16 ;  /* 0x0000001007077220 */ /* 0x000fc80000400000 */
[----:B---3--:R-:W-:Y:S02]  /*10b00*/  FFMA R7, R3, R2, R7 ;  /* 0x0000000203077223 */ /* 0x008fe40000000007 */
[----:B------:R3:W5:Y:S01]  /*10b10*/  LDL.LU R3, [R1+0x3f0] ;  /* 0x0003f00001037983 */ /* 0x0007620000300800 */
[----:B------:R-:W-:Y:S02]  /*10b20*/  BSSY B1, `(.L_x_110) ;  /* 0x0000006000017945 */ /* 0x000fe40003800000 */
[----:B------:R-:W-:-:S05]  /*10b30*/  F2FP.F16.F32.PACK_AB R7, RZ, R7 ;  /* 0x00000007ff07723e */ /* 0x000fca00000000ff */
[----:B----4-:R3:W-:Y:S01]  /*10b40*/  @P4 STG.E.U16 desc[UR52][R8.64+0x22], R7 ;  /* 0x0000220708004986 */ /* 0x0107e2000c101534 */
[----:B------:R-:W-:-:S13]  /*10b50*/  ISETP.GT.AND P4, PT, R0, 0x100, P1 ;  /* 0x000001000000780c */ /* 0x000fda0000f84270 */
[----:B---3--:R-:W-:Y:S05]  /*10b60*/  @!P4 BRA `(.L_x_111) ;  /* 0x000000000004c947 */ /* 0x008fea0003800000 */
[----:B------:R3:W5:Y:S02]  /*10b70*/  LDG.E.LTC128B.U16 R6, desc[UR52][R18.64+0x30] ;  /* 0x0000303412067981 */ /* 0x000764000c1e1520 */
.L_x_111:
[----:B------:R-:W-:Y:S05]  /*10b80*/  BSYNC B1 ;  /* 0x0000000000017941 */ /* 0x000fea0003800000 */
.L_x_110:
[----:B------:R-:W4:Y:S01]  /*10b90*/  LDL.LU R8, [R1+0x330] ;  /* 0x0003300001087983 */ /* 0x000f220000300800 */
[----:B-----5:R-:W-:Y:S01]  /*10ba0*/  HADD2.F32 R7, -RZ, R6.H0_H0 ;  /* 0x20000006ff077230 */ /* 0x020fe20000004100 */
[----:B------:R-:W-:Y:S01]  /*10bb0*/  BSSY B1, `(.L_x_112) ;  /* 0x000000a000017945 */ /* 0x000fe20003800000 */
[----:B------:R-:W-:-:S03]  /*10bc0*/  @P4 IMAD.MOV.U32 R9, RZ, RZ, R235 ;  /* 0x000000ffff094224 */ /* 0x000fc600078e00eb */
[----:B------:R-:W-:-:S04]  /*10bd0*/  FMUL R7, R7, R16 ;  /* 0x0000001007077220 */ /* 0x000fc80000400000 */
[----:B----4-:R-:W-:Y:S01]  /*10be0*/  FFMA R7, R8, R2, R7 ;  /* 0x0000000208077223 */ /* 0x010fe20000000007 */
[----:B------:R-:W-:-:S04]  /*10bf0*/  @P4 IMAD.MOV.U32 R8, RZ, RZ, R234 ;  /* 0x000000ffff084224 */ /* 0x000fc800078e00ea */
[----:B------:R-:W-:-:S05]  /*10c00*/  F2FP.F16.F32.PACK_AB R7, RZ, R7 ;  /* 0x00000007ff07723e */ /* 0x000fca00000000ff */
[----:B------:R4:W-:Y:S01]  /*10c10*/  @P4 STG.E.U16 desc[UR52][R8.64+0x30], R7 ;  /* 0x0000300708004986 */ /* 0x0009e2000c101534 */
[----:B------:R-:W-:-:S13]  /*10c20*/  ISETP.GT.AND P4, PT, R0, 0x100, P0 ;  /* 0x000001000000780c */ /* 0x000fda0000784270 */
[----:B----4-:R-:W-:Y:S05]  /*10c30*/  @!P4 BRA `(.L_x_113) ;  /* 0x000000000004c947 */ /* 0x010fea0003800000 */
[----:B------:R4:W5:Y:S02]  /*10c40*/  LDG.E.LTC128B.U16 R6, desc[UR52][R18.64+0x32] ;  /* 0x0000323412067981 */ /* 0x000964000c1e1520 */
.L_x_113:
[----:B------:R-:W-:Y:S05]  /*10c50*/  BSYNC B1 ;  /* 0x0000000000017941 */ /* 0x000fea0003800000 */
.L_x_112:
        /* <DEDUP_REMOVED lines=10> */
.L_x_115:
[----:B------:R-:W-:Y:S05]  /*10d00*/  BSYNC B1 ;  /* 0x0000000000017941 */ /* 0x000fea0003800000 */
.L_x_114:
[----:B------:R0:W-:Y:S04]  /*10d10*/  STL [R1+0x3f0], R3 ;  /* 0x0003f00301007387 */ /* 0x0001e80000100800 */
[----:B0-----:R-:W3:Y:S04]  /*10d20*/  LDL.LU R3, [R1+0x338] ;  /* 0x0003380001037983 */ /* 0x001ee80000300800 */
[----:B------:R-:W4:Y:S01]  /*10d30*/  LDL.LU.64 R8, [R1+0x350] ;  /* 0x0003500001087983 */ /* 0x000f220000300a00 */
        /* <DEDUP_REMOVED lines=10> */
.L_x_117:
[----:B------:R-:W-:Y:S05]  /*10de0*/  BSYNC B1 ;  /* 0x0000000000017941 */ /* 0x000fea0003800000 */
.L_x_116:
[----:B------:R-:W3:Y:S04]  /*10df0*/  LDL.LU R9, [R1+0x33c] ;  /* 0x00033c0001097983 */ /* 0x000ee80000300800 */
[----:B------:R4:W-:Y:S04]  /*10e00*/  STL.64 [R1+0x400], R10 ;  /* 0x0004000a01007387 */ /* 0x0009e80000100a00 */
[----:B----4-:R-:W4:Y:S04]  /*10e10*/  LDL.64 R10, [R1+0x300] ;  /* 0x00030000010a7983 */ /* 0x010f280000100a00 */
[----:B------:R1:W-:Y:S04]  /*10e20*/  STL.64 [R1+0x3f8], R4 ;  /* 0x0003f80401007387 */ /* 0x0003e80000100a00 */
[----:B-1----:R-:W2:Y:S01]  /*10e30*/  LDL.LU.64 R4, [R1+0x358] ;  /* 0x0003580001047983 */ /* 0x002ea20000300a00 */
[----:B-----5:R-:W-:-:S03]  /*10e40*/  HADD2.F32 R7, -RZ, R6.H0_H0 ;  /* 0x20000006ff077230 */ /* 0x020fc60000004100 */
[----:B------:R-:W2:Y:S02]  /*10e50*/  LDL.LU R8, [R1+0x2c0] ;  /* 0x0002c00001087983 */ /* 0x000ea40000300800 */
[----:B------:R-:W-:Y:S02]  /*10e60*/  FMUL R7, R7, R16 ;  /* 0x0000001007077220 */ /* 0x000fe40000400000 */
[----:B------:R-:W-:Y:S02]  /*10e70*/  STL [R1+0x3f0], R3 ;  /* 0x0003f00301007387 */ /* 0x000fe40000100800 */
[----:B---3--:R-:W-:-:S05]  /*10e80*/  FFMA R7, R9, R2, R7 ;  /* 0x0000000209077223 */ /* 0x008fca0000000007 */
[----:B------:R-:W-:-:S05]  /*10e90*/  F2FP.F16.F32.PACK_AB R7, RZ, R7 ;  /* 0x00000007ff07723e */ /* 0x000fca00000000ff */
[----:B----4-:R1:W-:Y:S01]  /*10ea0*/  @P4 STG.E.U16 desc[UR52][R10.64+0x32], R7 ;  /* 0x000032070a004986 */ /* 0x0103e2000c101534 */
[----:B------:R-:W-:-:S03]  /*10eb0*/  ISETP.GT.AND P4, PT, R0, 0x180, P5 ;  /* 0x000001800000780c */ /* 0x000fc60002f84270 */
[----:B-1----:R1:W5:Y:S10]  /*10ec0*/  LDL.LU.64 R10, [R1+0x400] ;  /* 0x00040000010a7983 */ /* 0x0023740000300a00 */
[----:B--2---:R-:W2:Y:S01]  /*10ed0*/  @P4 LDG.E.LTC128B.U16 R6, desc[UR52][R4.64] ;  /* 0x0000003404064981 */ /* 0x004ea2000c1e1520 */
[----:B------:R-:W-:-:S03]  /*10ee0*/  IMAD.U32 R7, RZ, RZ, UR9 ;  /* 0x00000009ff077e24 */ /* 0x000fc6000f8e00ff */
[----:B------:R1:W5:Y:S01]  /*10ef0*/  LDL.LU.64 R4, [R1+0x3f8] ;  /* 0x0003f80001047983 */ /* 0x0003620000300a00 */
[----:B------:R-:W-:Y:S02]  /*10f00*/  IMAD R7, R7, 0x300, RZ ;  /* 0x0000030007077824 */ /* 0x000fe400078e02ff */
[----:B------:R-:W-:Y:S01]  /*10f10*/  IMAD.U32 R9, RZ, RZ, UR8 ;  /* 0x00000008ff097e24 */ /* 0x000fe2000f8e00ff */
[----:B--2---:R2:W-:Y:S02]  /*10f20*/  STL [R1+0x310], R6 ;  /* 0x0003100601007387 */ /* 0x0045e40000100800 */
[----:B--2---:R-:W-:-:S05]  /*10f30*/  HADD2.F32 R6, -RZ, R6.H0_H0 ;  /* 0x20000006ff067230 */ /* 0x004fca0000004100 */
[----:B------:R-:W-:-:S04]  /*10f40*/  FMUL R6, R6, R16 ;  /* 0x0000001006067220 */ /* 0x000fc80000400000 */
[----:B------:R-:W-:Y:S02]  /*10f50*/  FFMA R8, R8, R2, R6 ;  /* 0x0000000208087223 */ /* 0x000fe40000000006 */
[----:B------:R-:W2:Y:S03]  /*10f60*/  LDL.LU.64 R6, [R1+0x3c0] ;  /* 0x0003c00001067983 */ /* 0x000ea60000300a00 */
[----:B------:R-:W-:-:S04]  /*10f70*/  F2FP.F16.F32.PACK_AB R8, RZ, R8 ;  /* 0x00000008ff08723e */ /* 0x000fc800000000ff */
[----:B------:R-:W-:Y:S01]  /*10f80*/  PRMT R3, R8, 0x7610, R3 ;  /* 0x0000761008037816 */ /* 0x000fe20000000003 */
[----:B--2---:R2:W-:Y:S02]  /*10f90*/  STL.64 [R1+0x308], R6 ;  /* 0x0003080601007387 */ /* 0x0045e40000100a00 */
[----:B--2---:R-:W-:-:S04]  /*10fa0*/  IMAD.WIDE.U32 R6, R9, 0x300, R6 ;  /* 0x0000030009067825 */ /* 0x004fc800078e0006 */
[----:B------:R-:W-:Y:S02]  /*10fb0*/  IMAD.U32 R9, RZ, RZ, UR9 ;  /* 0x00000009ff097e24 */ /* 0x000fe4000f8e00ff */
[----:B------:R-:W-:Y:S02]  /*10fc0*/  @P4 IMAD.MOV.U32 R8, RZ, RZ, R6 ;  /* 0x000000ffff084224 */ /* 0x000fe400078e0006 */
[----:B------:R-:W-:-:S04]  /*10fd0*/  IMAD R9, R9, 0x300, RZ ;  /* 0x0000030009097824 */ /* 0x000fc800078e02ff */
[----:B------:R-:W-:-:S05]  /*10fe0*/  IMAD.IADD R9, R7, 0x1, R9 ;  /* 0x0000000107097824 */ /* 0x000fca00078e0209 */
[----:B------:R2:W-:Y:S04]  /*10ff0*/  @P4 STG.E.U16 desc[UR52][R8.64], R3 ;  /* 0x0000000308004986 */ /* 0x0005e8000c101534 */
[----:B--2---:R1:W5:Y:S01]  /*11000*/  LDL.LU R3, [R1+0x3f0] ;  /* 0x0003f00001037983 */ /* 0x0043620000300800 */
[----:B------:R-:W-:Y:S01]  /*11010*/  LOP3.LUT P4, RZ, R17, 0x4, RZ, 0xc0, !PT ;  /* 0x0000000411ff7812 */ /* 0x000fe2000788c0ff */
[----:B------:R-:W-:Y:S03]  /*11020*/  BSSY B1, `(.L_x_118) ;  /* 0x0000007000017945 */ /* 0x000fe60003800000 */
[----:B------:R-:W-:-:S13]  /*11030*/  ISETP.GT.AND P4, PT, R0, 0x180, P4 ;  /* 0x000001800000780c */ /* 0x000fda0002784270 */
[----:B-1----:R-:W-:Y:S05]  /*11040*/  @!P4 BRA `(.L_x_119) ;  /* 0x000000000010c947 */ /* 0x002fea0003800000 */
[----:B------:R1:W-:Y:S04]  /*11050*/  STL [R1+0x3f0], R0 ;  /* 0x0003f00001007387 */ /* 0x0003e80000100800 */
[----:B-1----:R-:W2:Y:S04]  /*11060*/  LDG.E.LTC128B.U16 R0, desc[UR52][R12.64+0x2] ;  /* 0x000002340c007981 */ /* 0x002ea8000c1e1520 */
[----:B--2---:R1:W-:Y:S04]  /*11070*/  STL [R1+0x310], R0 ;  /* 0x0003100001007387 */ /* 0x0043e80000100800 */
[----:B-1----:R1:W5:Y:S02]  /*11080*/  LDL.LU R0, [R1+0x3f0] ;  /* 0x0003f00001007983 */ /* 0x0023640000300800 */
.L_x_119:
[----:B------:R-:W-:Y:S05]  /*11090*/  BSYNC B1 ;  /* 0x0000000000017941 */ /* 0x000fea0003800000 */
.L_x_118:
[----:B-----5:R-:W-:Y:S04]  /*110a0*/  STL [R1+0x408], R5 ;  /* 0x0004080501007387 */ /* 0x020fe80000100800 */
[----:B------:R2:W-:Y:S04]  /*110b0*/  STL.64 [R1+0x400], R12 ;  /* 0x0004000c01007387 */ /* 0x0005e80000100a00 */
[----:B--2---:R-:W2:Y:S04]  /*110c0*/  LDL.LU R13, [R1+0x2c4] ;  /* 0x0002c400010d7983 */ /* 0x004ea80000300800 */
[----:B------:R-:W-:Y:S04]  /*110d0*/  STL.64 [R1+0x3f8], R10 ;  /* 0x0003f80a01007387 */ /* 0x000fe80000100a00 */
[----:B------:R3:W-:Y:S04]  /*110e0*/  STL [R1+0x3f4], R4 ;  /* 0x0003f40401007387 */ /* 0x0007e80000100800 */
[----:B---3--:R-:W3:Y:S04]  /*110f0*/  LDL.LU R4, [R1+0x310] ;  /* 0x0003100001047983 */ /* 0x008ee80000300800 */
[----:B------:R-:W-:Y:S01]  /*11100*/  STL [R1+0x3f0], R3 ;  /* 0x0003f00301007387 */ /* 0x000fe20000100800 */
[----:B---3--:R-:W-:-:S05]  /*11110*/  HADD2.F32 R5, -RZ, R4.H0_H0 ;  /* 0x20000004ff057230 */ /* 0x008fca0000004100 */
[----:B------:R-:W-:-:S04]  /*11120*/  FMUL R5, R5, R16 ;  /* 0x0000001005057220 */ /* 0x000fc80000400000 */
[----:B--2---:R-:W-:Y:S02]  /*11130*/  FFMA R13, R13, R2, R5 ;  /* 0x000000020d0d7223 */ /* 0x004fe40000000005 */
[----:B------:R2:W5:Y:S03]  /*11140*/  LDL.LU R5, [R1+0x408] ;  /* 0x0004080001057983 */ /* 0x0005660000300800 */
[----:B------:R-:W-:Y:S01]  /*11150*/  F2FP.F16.F32.PACK_AB R11, RZ, R13 ;  /* 0x0000000dff0b723e */ /* 0x000fe200000000ff */
[----:B------:R-:W-:-:S03]  /*11160*/  @P4 IMAD.MOV.U32 R13, RZ, RZ, R9 ;  /* 0x000000ffff0d4224 */ /* 0x000fc600078e0009 */
[----:B------:R-:W-:Y:S01]  /*11170*/  PRMT R12, R11, 0x7610, R12 ;  /* 0x000076100b0c7816 */ /* 0x000fe2000000000c */
[----:B------:R-:W-:-:S03]  /*11180*/  IMAD.U32 R11, RZ, RZ, UR8 ;  /* 0x00000008ff0b7e24 */ /* 0x000fc6000f8e00ff */
[----:B------:R-:W-:Y:S01]  /*11190*/  PRMT R10, R12, 0x7610, R10 ;  /* 0x000076100c0a7816 */ /* 0x000fe2000000000a */
[----:B------:R-:W-:Y:S02]  /*111a0*/  @P4 IMAD.MOV.U32 R12, RZ, RZ, R6 ;  /* 0x000000ffff0c4224 */ /* 0x000fe400078e0006 */
[----:B------:R-:W-:-:S03]  /*111b0*/  IMAD.SHL.U32 R11, R11, 0x10, RZ ;  /* 0x000000100b0b7824 */ /* 0x000fc600078e00ff */
[----:B------:R3:W-:Y:S04]  /*111c0*/  @P4 STG.E.U16 desc[UR52][R12.64+0x2], R10 ;  /* 0x0000020a0c004986 */ /* 0x0007e8000c101534 */
[----:B---3--:R2:W5:Y:S01]  /*111d0*/  LDL.LU.64 R12, [R1+0x400] ;  /* 0x00040000010c7983 */ /* 0x0085620000300a00 */
[----:B------:R-:W-:-:S03]  /*111e0*/  IADD3 R10, P4, R11, R6, RZ ;  /* 0x000000060b0a7210 */ /* 0x000fc60007f9e0ff */
[----:B------:R-:W3:Y:S01]  /*111f0*/  LDL R11, [R1+0x3e4] ;  /* 0x0003e400010b7983 */ /* 0x000ee20000100800 */
[----:B------:R-:W-:Y:S02]  /*11200*/  PRMT R3, R4, 0x7610, R3 ;  /* 0x0000761004037816 */ /* 0x000fe40000000003 */
[----:B------:R-:W-:Y:S01]  /*11210*/  ISETP.GT.AND P5, PT, R0, 0x188, P5 ;  /* 0x000001880000780c */ /* 0x000fe20002fa4270 */
[----:B---3--:R-:W-:-:S05]  /*11220*/  IMAD.X R11, R9, 0x1, R11, P4 ;  /* 0x00000001090b7824 */ /* 0x008fca00020e060b */
[----:B------:R3:W-:Y:S04]  /*11230*/  STL.64 [R1+0x2c0], R10 ;  /* 0x0002c00a01007387 */ /* 0x0007e80000100a00 */
[----:B---3--:R2:W5:Y:S04]  /*11240*/  LDL.LU.64 R10, [R1+0x3f8] ;  /* 0x0003f800010a7983 */ /* 0x0085680000300a00 */
[----:B------:R2:W5:Y:S04]  /*11250*/  LDL.LU R4, [R1+0x3f4] ;  /* 0x0003f40001047983 */ /* 0x0005680000300800 */
[----:B------:R3:W-:Y:S04]  /*11260*/  STL.S16 [R1+0x310], R3 ;  /* 0x0003100301007387 */ /* 0x0007e80000100600 */
[----:B---3--:R2:W5:Y:S01]  /*11270*/  LDL.LU R3, [R1+0x3f0] ;  /* 0x0003f00001037983 */ /* 0x0085620000300800 */
[----:B------:R-:W-:Y:S04]  /*11280*/  BSSY B1, `(.L_x_120) ;  /* 0x0000009000017945 */ /* 0x000fe80003800000 */
[----:B------:R-:W-:Y:S05]  /*11290*/  @!P5 BRA `(.L_x_121) ;  /* 0x00000000001cd947 */ /* 0x000fea0003800000 */
[----:B-----5:R3:W-:Y:S04]  /*112a0*/  STL.64 [R1+0x3f8], R2 ;  /* 0x0003f80201007387 */ /* 0x0207e80000100a00 */
[----:B---3--:R-:W3:Y:S04]  /*112b0*/  LDL.LU.64 R2, [R1+0x318] ;  /* 0x0003180001027983 */ /* 0x008ee80000300a00 */
[----:B------:R3:W-:Y:S04]  /*112c0*/  STL [R1+0x3f0], R0 ;  /* 0x0003f00001007387 */ /* 0x0007e80000100800 */
[----:B---3--:R-:W3:Y:S04]  /*112d0*/  LDG.E.LTC128B.U16 R0, desc[UR52][R2.64] ;  /* 0x0000003402007981 */ /* 0x008ee8000c1e1520 */
[----:B------:R4:W5:Y:S04]  /*112e0*/  LDL.LU.64 R2, [R1+0x3f8] ;  /* 0x0003f80001027983 */ /* 0x0009680000300a00 */
[----:B---3--:R3:W-:Y:S04]  /*112f0*/  STL [R1+0x310], R0 ;  /* 0x0003100001007387 */ /* 0x0087e80000100800 */
[----:B---3--:R4:W5:Y:S02]  /*11300*/  LDL.LU R0, [R1+0x3f0] ;  /* 0x0003f00001007983 */ /* 0x0089640000300800 */
.L_x_121:
[----:B------:R-:W-:Y:S05]  /*11310*/  BSYNC B1 ;  /* 0x0000000000017941 */ /* 0x000fea0003800000 */
.L_x_120:
[----:B-----5:R-:W-:Y:S04]  /*11320*/  STL [R1+0x414], R11 ;  /* 0x0004140b01007387 */ /* 0x020fe80000100800 */
[----:B------:R3:W-:Y:S04]  /*11330*/  STL [R1+0x410], R10 ;  /* 0x0004100a01007387 */ /* 0x0007e80000100800 */
[----:B---3--:R-:W3:Y:S04]  /*11340*/  LDL.LU R10, [R1+0x2c8] ;  /* 0x0002c800010a7983 */ /* 0x008ee80000300800 */
[----:B------:R-:W-:Y:S04]  /*11350*/  STL [R1+0x40c], R9 ;  /* 0x00040c0901007387 */ /* 0x000fe80000100800 */
[----:B------:R-:W-:Y:S04]  /*11360*/  STL [R1+0x408], R8 ;  /* 0x0004080801007387 */ /* 0x000fe80000100800 */
[----:B------:R0:W-:Y:S04]  /*11370*/  STL.64 [R1+0x400], R6 ;  /* 0x0004000601007387 */ /* 0x0001e80000100a00 */
[----:B0-----:R-:W2:Y:S04]  /*11380*/  LDL.64 R6, [R1+0x2c0] ;  /* 0x0002c00001067983 */ /* 0x001ea80000100a00 */
[----:B------:R-:W-:Y:S04]  /*11390*/  STL [R1+0x3f8], R5 ;  /* 0x0003f80501007387 */ /* 0x000fe80000100800 */
[----:B------:R0:W-:Y:S04]  /*113a0*/  STL [R1+0x3f4], R4 ;  /* 0x0003f40401007387 */ /* 0x0001e80000100800 */
[----:B0-----:R-:W4:Y:S01]  /*113b0*/  LDL.LU R4, [R1+0x310] ;  /* 0x0003100001047983 */ /* 0x001f220000300800 */
[----:B------:R-:W-:-:S03]  /*113c0*/  LOP3.LUT P4, RZ, R17, 0x4, RZ, 0xc0, !PT ;  /* 0x0000000411ff7812 */ /* 0x000fc6000788c0ff */
[----:B------:R0:W-:Y:S01]  /*113d0*/  STL [R1+0x3f0], R3 ;  /* 0x0003f00301007387 */ /* 0x0001e20000100800 */
[----:B----4-:R-:W-:-:S05]  /*113e0*/  HADD2.F32 R11, -RZ, R4.H0_H0 ;  /* 0x20000004ff0b7230 */ /* 0x010fca0000004100 */
        /* <DEDUP_REMOVED lines=10> */
[----:B--2---:R0:W-:Y:S04]  /*11490*/  @P5 STG.E.U16 desc[UR52][R6.64], R5 ;  /* 0x0000000506005986 */ /* 0x0041e8000c101534 */
[----:B0-----:R3:W5:Y:S04]  /*114a0*/  LDL.LU.64 R6, [R1+0x400] ;  /* 0x0004000001067983 */ /* 0x0017680000300a00 */
[----:B------:R3:W5:Y:S01]  /*114b0*/  LDL.LU R5, [R1+0x3f8] ;  /* 0x0003f80001057983 */ /* 0x0007620000300800 */
[----:B------:R-:W-:-:S03]  /*114c0*/  ISETP.GT.AND P4, PT, R0, 0x188, P4 ;  /* 0x000001880000780c */ /* 0x000fc60002784270 */
[----:B------:R3:W5:Y:S04]  /*114d0*/  LDL.LU R4, [R1+0x3f4] ;  /* 0x0003f40001047983 */ /* 0x0007680000300800 */
[----:B------:R0:W-:Y:S04]  /*114e0*/  STL.S16 [R1+0x2c8], R3 ;  /* 0x0002c80301007387 */ /* 0x0001e80000100600 */
[----:B0-----:R3:W5:Y:S01]  /*114f0*/  LDL.LU R3, [R1+0x3f0] ;  /* 0x0003f00001037983 */ /* 0x0017620000300800 */
[----:B------:R-:W-:Y:S04]  /*11500*/  BSSY B1, `(.L_x_122) ;  /* 0x0000006000017945 */ /* 0x000fe80003800000 */
[----:B------:R-:W-:Y:S05]  /*11510*/  @!P4 BRA `(.L_x_123) ;  /* 0x000000000010c947 */ /* 0x000fea0003800000 */
[----:B------:R0:W-:Y:S04]  /*11520*/  STL [R1+0x3f0], R0 ;  /* 0x0003f00001007387 */ /* 0x0001e80000100800 */
[----:B0----5:R-:W2:Y:S04]  /*11530*/  LDG.E.LTC128B.U16 R0, desc[UR52][R10.64+0x2] ;  /* 0x000002340a007981 */ /* 0x021ea8000c1e1520 */
[----:B--2---:R0:W-:Y:S04]  /*11540*/  STL [R1+0x2c8], R0 ;  /* 0x0002c80001007387 */ /* 0x0041e80000100800 */
[----:B0-----:R0:W5:Y:S02]  /*11550*/  LDL.LU R0, [R1+0x3f0] ;  /* 0x0003f00001007983 */ /* 0x0011640000300800 */
.L_x_123:
[----:B------:R-:W-:Y:S05]  /*11560*/  BSYNC B1 ;  /* 0x0000000000017941 */ /* 0x000fea0003800000 */
.L_x_122:
[----:B-----5:R-:W-:Y:S04]  /*11570*/  STL [R1+0x414], R11 ;  /* 0x0004140b01007387 */ /* 0x020fe80000100800 */
[----:B------:R2:W-:Y:S04]  /*11580*/  STL [R1+0x410], R10 ;  /* 0x0004100a01007387 */ /* 0x0005e80000100800 */
[----:B--2---:R-:W2:Y:S04]  /*11590*/  LDL.LU R10, [R1+0x2cc] ;  /* 0x0002cc00010a7983 */ /* 0x004ea80000300800 */
[----:B------:R-:W-:Y:S04]  /*115a0*/  STL [R1+0x40c], R9 ;  /* 0x00040c0901007387 */ /* 0x000fe80000100800 */
[----:B------:R-:W-:Y:S04]  /*115b0*/  STL [R1+0x408], R8 ;  /* 0x0004080801007387 */ /* 0x000fe80000100800 */
[----:B------:R4:W-:Y:S04]  /*115c0*/  STL.64 [R1+0x400], R6 ;  /* 0x0004000601007387 */ /* 0x0009e80000100a00 */
[----:B----4-:R-:W4:Y:S04]  /*115d0*/  LDL.64 R6, [R1+0x2c0] ;  /* 0x0002c00001067983 */ /* 0x010f280000100a00 */
[----:B------:R-:W-:Y:S04]  /*115e0*/  STL [R1+0x3f8], R5 ;  /* 0x0003f80501007387 */ /* 0x000fe80000100800 */
[----:B------:R1:W-:Y:S04]  /*115f0*/  STL [R1+0x3f4], R4 ;  /* 0x0003f40401007387 */ /* 0x0003e80000100800 */
[----:B-1----:R-:W3:Y:S01]  /*11600*/  LDL.LU R4, [R1+0x2c8] ;  /* 0x0002c80001047983 */ /* 0x002ee20000300800 */
[----:B------:R-:W-:-:S03]  /*11610*/  LOP3.LUT P5, RZ, R17, 0x2, RZ, 0xc0, !PT ;  /* 0x0000000211ff7812 */ /* 0x000fc600078ac0ff */
[----:B------:R1:W-:Y:S01]  /*11620*/  STL [R1+0x3f0], R3 ;  /* 0x0003f00301007387 */ /* 0x0003e20000100800 */
[----:B---3--:R-:W-:-:S05]  /*11630*/  HADD2.F32 R11, -RZ, R4.H0_H0 ;  /* 0x20000004ff0b7230 */ /* 0x008fca0000004100 */
[----:B------:R-:W-:-:S04]  /*11640*/  FMUL R11, R11, R16 ;  /* 0x000000100b0b7220 */ /* 0x000fc80000400000 */
[----:B--2---:R-:W-:Y:S02]  /*11650*/  FFMA R10, R10, R2, R11 ;  /* 0x000000020a0a7223 */ /* 0x004fe4000000000b */
[----:B------:R2:W5:Y:S03]  /*11660*/  LDL.LU R11, [R1+0x414] ;  /* 0x00041400010b7983 */ /* 0x0005660000300800 */
[----:B------:R-:W-:Y:S02]  /*11670*/  F2FP.F16.F32.PACK_AB R9, RZ, R10 ;  /* 0x0000000aff09723e */ /* 0x000fe400000000ff */
[----:B------:R2:W5:Y:S02]  /*11680*/  LDL.LU R10, [R1+0x410] ;  /* 0x00041000010a7983 */ /* 0x0005640000300800 */
[----:B------:R-:W-:Y:S02]  /*11690*/  PRMT R8, R9, 0x7610, R8 ;  /* 0x0000761009087816 */ /* 0x000fe40000000008 */
[----:B------:R2:W5:Y:S02]  /*116a0*/  LDL.LU R9, [R1+0x40c] ;  /* 0x00040c0001097983 */ /* 0x0005640000300800 */
[----:B------:R-:W-:-:S02]  /*116b0*/  PRMT R5, R8, 0x7610, R5 ;  /* 0x0000761008057816 */ /* 0x000fc40000000005 */
[----:B-1----:R-:W-:Y:S01]  /*116c0*/  PRMT R3, R4, 0x7610, R3 ;  /* 0x0000761004037816 */ /* 0x002fe20000000003 */
[----:B------:R2:W5:Y:S04]  /*116d0*/  LDL.LU R8, [R1+0x408] ;  /* 0x0004080001087983 */ /* 0x0005680000300800 */
[----:B----4-:R1:W-:Y:S04]  /*116e0*/  @P4 STG.E.U16 desc[UR52][R6.64+0x2], R5 ;  /* 0x0000020506004986 */ /* 0x0103e8000c101534 */
[----:B-1----:R2:W5:Y:S04]  /*116f0*/  LDL.LU.64 R6, [R1+0x400] ;  /* 0x0004000001067983 */ /* 0x0025680000300a00 */
[----:B------:R2:W5:Y:S01]  /*11700*/  LDL.LU R5, [R1+0x3f8] ;  /* 0x0003f80001057983 */ /* 0x0005620000300800 */
[----:B------:R-:W-:-:S03]  /*11710*/  ISETP.GT.AND P4, PT, R0, 0x180, P5 ;  /* 0x000001800000780c */ /* 0x000fc60002f84270 */
[----:B------:R2:W5:Y:S04]  /*11720*/  LDL.LU R4, [R1+0x3f4] ;  /* 0x0003f40001047983 */ /* 0x0005680000300800 */
[----:B------:R1:W-:Y:S04]  /*11730*/  STL.S16 [R1+0x2c8], R3 ;  /* 0x0002c80301007387 */ /* 0x0003e80000100600 */
[----:B-1----:R2:W5:Y:S01]  /*11740*/  LDL.LU R3, [R1+0x3f0] ;  /* 0x0003f00001037983 */ /* 0x0025620000300800 */
[----:B------:R-:W-:Y:S04]  /*11750*/  BSSY B1, `(.L_x_124) ;  /* 0x0000006000017945 */ /* 0x000fe80003800000 */
[----:B------:R-:W-:Y:S05]  /*11760*/  @!P4 BRA `(.L_x_125) ;  /* 0x000000000010c947 */ /* 0x000fea0003800000 */
[----:B------:R1:W-:Y:S04]  /*11770*/  STL [R1+0x3f0], R0 ;  /* 0x0003f00001007387 */ /* 0x0003e80000100800 */
[----:B-1----:R-:W3:Y:S04]  /*11780*/  LDG.E.LTC128B.U16 R0, desc[UR52][R12.64+0x10] ;  /* 0x000010340c007981 */ /* 0x002ee8000c1e1520 */
[----:B---3--:R1:W-:Y:S04]  /*11790*/  STL [R1+0x2c8], R0 ;  /* 0x0002c80001007387 */ /* 0x0083e80000100800 */
[----:B-1----:R1:W5:Y:S02]  /*117a0*/  LDL.LU R0, [R1+0x3f0] ;  /* 0x0003f00001007983 */ /* 0x0023640000300800 */
.L_x_125:
[----:B------:R-:W-:Y:S05]  /*117b0*/  BSYNC B1 ;  /* 0x0000000000017941 */ /* 0x000fea0003800000 */
.L_x_124:
[----:B------:R-:W-:Y:S04]  /*117c0*/  STL [R1+0x40c], R13 ;  /* 0x00040c0d01007387 */ /* 0x000fe80000100800 */
[----:B------:R3:W-:Y:S04]  /*117d0*/  STL [R1+0x408], R12 ;  /* 0x0004080c01007387 */ /* 0x0007e80000100800 */
[----:B---3--:R-:W3:Y:S04]  /*117e0*/  LDL.LU R12, [R1+0x2d0] ;  /* 0x0002d000010c7983 */ /* 0x008ee80000300800 */
[----:B-----5:R-:W-:Y:S04]  /*117f0*/  STL.64 [R1+0x400], R10 ;  /* 0x0004000a01007387 */ /* 0x020fe80000100a00 */
        /* <DEDUP_REMOVED lines=17> */
[----:B------:R0:W5:Y:S01]  /*11910*/  LDL.LU R5, [R1+0x3f8] ;  /* 0x0003f80001057983 */ /* 0x0001620000300800 */
[----:B------:R-:W-:-:S03]  /*11920*/  ISETP.GT.AND P4, PT, R0, 0x180, P6 ;  /* 0x000001800000780c */ /* 0x000fc60003784270 */
[----:B------:R0:W5:Y:S04]  /*11930*/  LDL.LU R4, [R1+0x3f4] ;  /* 0x0003f40001047983 */ /* 0x0001680000300800 */
[----:B------:R3:W-:Y:S04]  /*11940*/  STL.S16 [R1+0x2c8], R3 ;  /* 0x0002c80301007387 */ /* 0x0007e80000100600 */
[----:B---3--:R0:W5:Y:S01]  /*11950*/  LDL.LU R3, [R1+0x3f0] ;  /* 0x0003f00001037983 */ /* 0x0081620000300800 */
[----:B------:R-:W-:Y:S04]  /*11960*/  BSSY B1, `(.L_x_126) ;  /* 0x0000006000017945 */ /* 0x000fe80003800000 */
[----:B------:R-:W-:Y:S05]  /*11970*/  @!P4 BRA `(.L_x_127) ;  /* 0x000000000010c947 */ /* 0x000fea0003800000 */
[----:B------:R3:W-:Y:S04]  /*11980*/  STL [R1+0x3f0], R0 ;  /* 0x0003f00001007387 */ /* 0x0007e80000100800 */
[----:B---3-5:R-:W3:Y:S04]  /*11990*/  LDG.E.LTC128B.U16 R0, desc[UR52][R12.64+0x12] ;  /* 0x000012340c007981 */ /* 0x028ee8000c1e1520 */
[----:B---3--:R3:W-:Y:S04]  /*119a0*/  STL [R1+0x2c8], R0 ;  /* 0x0002c80001007387 */ /* 0x0087e80000100800 */
[----:B---3--:R3:W5:Y:S02]  /*119b0*/  LDL.LU R0, [R1+0x3f0] ;  /* 0x0003f00001007983 */ /* 0x0087640000300800 */
.L_x_127:
[----:B------:R-:W-:Y:S05]  /*119c0*/  BSYNC B1 ;  /* 0x0000000000017941 */ /* 0x000fea0003800000 */
.L_x_126:
[----:B-----5:R-:W-:Y:S04]  /*119d0*/  STL [R1+0x40c], R13 ;  /* 0x00040c0d01007387 */ /* 0x020fe80000100800 */
[----:B------:R4:W-:Y:S04]  /*119e0*/  STL [R1+0x408], R12 ;  /* 0x0004080c01007387 */ /* 0x0009e80000100800 */
[----:B----4-:R-:W4:Y:S04]  /*119f0*/  LDL.LU R12, [R1+0x2d4] ;  /* 0x0002d400010c7983 */ /* 0x010f280000300800 */
[----:B------:R0:W-:Y:S04]  /*11a00*/  STL [R1+0x404], R11 ;  /* 0x0004040b01007387 */ /* 0x0001e80000100800 */
[----:B0-----:R-:W2:Y:S04]  /*11a10*/  LDL.LU R11, [R1+0x2c8] ;  /* 0x0002c800010b7983 */ /* 0x001ea80000300800 */
[----:B------:R0:W-:Y:S04]  /*11a20*/  STL [R1+0x400], R10 ;  /* 0x0004000a01007387 */ /* 0x0001e80000100800 */
[----:B------:R1:W-:Y:S04]  /*11a30*/  STL.64 [R1+0x3f8], R4 ;  /* 0x0003f80401007387 */ /* 0x0003e80000100a00 */
[----:B------:R3:W-:Y:S01]  /*11a40*/  STL [R1+0x3f0], R3 ;  /* 0x0003f00301007387 */ /* 0x0007e20000100800 */
[----:B--2---:R-:W-:-:S05]  /*11a50*/  HADD2.F32 R13, -RZ, R11.H0_H0 ;  /* 0x2000000bff0d7230 */ /* 0x004fca0000004100 */
[----:B------:R-:W-:-:S04]  /*11a60*/  FMUL R13, R13, R16 ;  /* 0x000000100d0d7220 */ /* 0x000fc80000400000 */
[----:B----4-:R-:W-:Y:S01]  /*11a70*/  FFMA R12, R12, R2, R13 ;  /* 0x000000020c0c7223 */ /* 0x010fe2000000000d */
[----:B0-----:R-:W-:Y:S01]  /*11a80*/  PRMT R10, R11, 0x7610, R10 ;  /* 0x000076100b0a7816 */ /* 0x001fe2000000000a */
[----:B------:R0:W5:Y:S03]  /*11a90*/  LDL.LU R13, [R1+0x40c] ;  /* 0x00040c00010d7983 */ /* 0x0001660000300800 */
[----:B-1----:R-:W-:Y:S02]  /*11aa0*/  F2FP.F16.F32.PACK_AB R5, RZ, R12 ;  /* 0x0000000cff05723e */ /* 0x002fe400000000ff */
[----:B------:R0:W5:Y:S01]  /*11ab0*/  LDL.LU R12, [R1+0x408] ;  /* 0x00040800010c7983 */ /* 0x0001620000300800 */
[----:B------:R-:W-:Y:S02]  /*11ac0*/  ISETP.GT.AND P5, PT, R0, 0x188, P5 ;  /* 0x000001880000780c */ /* 0x000fe40002fa4270 */
[----:B------:R-:W-:Y:S01]  /*11ad0*/  PRMT R4, R5, 0x7610, R4 ;  /* 0x0000761005047816 */ /* 0x000fe20000000004 */
[----:B------:R-:W-:Y:S01]  /*11ae0*/  @P4 IMAD.MOV.U32 R5, RZ, RZ, R9 ;  /* 0x000000ffff054224 */ /* 0x000fe200078e0009 */
[----:B------:R0:W5:Y:S02]  /*11af0*/  LDL.LU R11, [R1+0x404] ;  /* 0x00040400010b7983 */ /* 0x0001640000300800 */
[----:B---3--:R-:W-:Y:S01]  /*11b00*/  PRMT R3, R4, 0x7610, R3 ;  /* 0x0000761004037816 */ /* 0x008fe20000000003 */
[----:B------:R-:W-:Y:S01]  /*11b10*/  @P4 IMAD.MOV.U32 R4, RZ, RZ, R6 ;  /* 0x000000ffff044224 */ /* 0x000fe200078e0006 */
[----:B------:R1:W-:Y:S04]  /*11b20*/  STL.S16 [R1+0x2c8], R10 ;  /* 0x0002c80a01007387 */ /* 0x0003e80000100600 */
[----:B------:R2:W-:Y:S04]  /*11b30*/  @P4 STG.E.U16 desc[UR52][R4.64+0x12], R3 ;  /* 0x0000120304004986 */ /* 0x0005e8000c101534 */
[----:B-1----:R0:W5:Y:S04]  /*11b40*/  LDL.LU R10, [R1+0x400] ;  /* 0x00040000010a7983 */ /* 0x0021680000300800 */
[----:B--2---:R0:W5:Y:S04]  /*11b50*/  LDL.LU.64 R4, [R1+0x3f8] ;  /* 0x0003f80001047983 */ /* 0x0041680000300a00 */
[----:B------:R0:W5:Y:S01]  /*11b60*/  LDL.LU R3, [R1+0x3f0] ;  /* 0x0003f00001037983 */ /* 0x0001620000300800 */
[----:B------:R-:W-:Y:S04]  /*11b70*/  BSSY B1, `(.L_x_128) ;  /* 0x0000006000017945 */ /* 0x000fe80003800000 */
[----:B------:R-:W-:Y:S05]  /*11b80*/  @!P5 BRA `(.L_x_129) ;  /* 0x000000000010d947 */ /* 0x000fea0003800000 */
[----:B------:R1:W-:Y:S04]  /*11b90*/  STL [R1+0x3f0], R0 ;  /* 0x0003f00001007387 */ /* 0x0003e80000100800 */
[----:B-1---5:R-:W2:Y:S04]  /*11ba0*/  LDG.E.LTC128B.U16 R0, desc[UR52][R10.64+0x10] ;  /* 0x000010340a007981 */ /* 0x022ea8000c1e1520 */
[----:B--2---:R1:W-:Y:S04]  /*11bb0*/  STL [R1+0x2c8], R0 ;  /* 0x0002c80001007387 */ /* 0x0043e80000100800 */
[----:B-1----:R1:W5:Y:S02]  /*11bc0*/  LDL.LU R0, [R1+0x3f0] ;  /* 0x0003f00001007983 */ /* 0x0023640000300800 */
.L_x_129:
[----:B------:R-:W-:Y:S05]  /*11bd0*/  BSYNC B1 ;  /* 0x0000000000017941 */ /* 0x000fea0003800000 */
.L_x_128:
[----:B-----5:R-:W-:Y:S04]  /*11be0*/  STL [R1+0x414], R11 ;  /* 0x0004140b01007387 */ /* 0x020fe80000100800 */
[----:B------:R2:W-:Y:S04]  /*11bf0*/  STL [R1+0x410], R10 ;  /* 0x0004100a01007387 */ /* 0x0005e80000100800 */
[----:B--2---:R-:W2:Y:S04]  /*11c00*/  LDL.LU R10, [R1+0x2d8] ;  /* 0x0002d800010a7983 */ /* 0x004ea80000300800 */
[----:B------:R-:W-:Y:S04]  /*11c10*/  STL [R1+0x40c], R9 ;  /* 0x00040c0901007387 */ /* 0x000fe80000100800 */
[----:B------:R-:W-:Y:S04]  /*11c20*/  STL [R1+0x408], R8 ;  /* 0x0004080801007387 */ /* 0x000fe80000100800 */
[----:B------:R3:W-:Y:S04]  /*11c30*/  STL [R1+0x404], R7 ;  /* 0x0004040701007387 */ /* 0x0007e80000100800 */
[----:B---3--:R-:W3:Y:S04]  /*11c40*/  LDL.LU R7, [R1+0x2c8] ;  /* 0x0002c80001077983 */ /* 0x008ee80000300800 */
[----:B------:R-:W-:Y:S04]  /*11c50*/  STL [R1+0x400], R6 ;  /* 0x0004000601007387 */ /* 0x000fe80000100800 */
[----:B------:R4:W-:Y:S04]  /*11c60*/  STL.64 [R1+0x3f8], R4 ;  /* 0x0003f80401007387 */ /* 0x0009e80000100a00 */
[----:B----4-:R-:W4:Y:S04]  /*11c70*/  LDL.64 R4, [R1+0x2c0] ;  /* 0x0002c00001047983 */ /* 0x010f280000100a00 */
[----:B------:R0:W-:Y:S01]  /*11c80*/  STL [R1+0x3f0], R3 ;  /* 0x0003f00301007387 */ /* 0x0001e20000100800 */
[----:B---3--:R-:W-:-:S05]  /*11c90*/  HADD2.F32 R11, -RZ, R7.H0_H0 ;  /* 0x20000007ff0b7230 */ /* 0x008fca0000004100 */
[----:B------:R-:W-:-:S04]  /*11ca0*/  FMUL R11, R11, R16 ;  /* 0x000000100b0b7220 */ /* 0x000fc80000400000 */
[----:B--2---:R-:W-:Y:S01]  /*11cb0*/  FFMA R10, R10, R2, R11 ;  /* 0x000000020a0a7223 */ /* 0x004fe2000000000b */
[----:B------:R-:W-:Y:S01]  /*11cc0*/  PRMT R6, R7, 0x7610, R6 ;  /* 0x0000761007067816 */ /* 0x000fe20000000006 */
[----:B------:R2:W5:Y:S03]  /*11cd0*/  LDL.LU R11, [R1+0x414] ;  /* 0x00041400010b7983 */ /* 0x0005660000300800 */
[----:B------:R-:W-:Y:S02]  /*11ce0*/  F2FP.F16.F32.PACK_AB R9, RZ, R10 ;  /* 0x0000000aff09723e */ /* 0x000fe400000000ff */
[----:B------:R2:W5:Y:S02]  /*11cf0*/  LDL.LU R10, [R1+0x410] ;  /* 0x00041000010a7983 */ /* 0x0005640000300800 */
[----:B------:R-:W-:Y:S02]  /*11d00*/  PRMT R8, R9, 0x7610, R8 ;  /* 0x0000761009087816 */ /* 0x000fe40000000008 */
[----:B------:R2:W5:Y:S01]  /*11d10*/  LDL.LU R9, [R1+0x40c] ;  /* 0x00040c0001097983 */ /* 0x0005620000300800 */
[----:B------:R-:W-:-:S02]  /*11d20*/  ISETP.GT.AND P4, PT, R0, 0x188, P6 ;  /* 0x000001880000780c */ /* 0x000fc40003784270 */
[----:B0-----:R-:W-:Y:S02]  /*11d30*/  PRMT R3, R8, 0x7610, R3 ;  /* 0x0000761008037816 */ /* 0x001fe40000000003 */
[----:B------:R2:W5:Y:S04]  /*11d40*/  LDL.LU R8, [R1+0x408] ;  /* 0x0004080001087983 */ /* 0x0005680000300800 */
[----:B------:R2:W5:Y:S04]  /*11d50*/  LDL.LU R7, [R1+0x404] ;  /* 0x0004040001077983 */ /* 0x0005680000300800 */
[----:B------:R0:W-:Y:S04]  /*11d60*/  STL.S16 [R1+0x2c8], R6 ;  /* 0x0002c80601007387 */ /* 0x0001e80000100600 */
[----:B----4-:R3:W-:Y:S04]  /*11d70*/  @P5 STG.E.U16 desc[UR52][R4.64+0x10], R3 ;  /* 0x0000100304005986 */ /* 0x0107e8000c101534 */
[----:B0-----:R2:W5:Y:S04]  /*11d80*/  LDL.LU R6, [R1+0x400] ;  /* 0x0004000001067983 */ /* 0x0015680000300800 */
[----:B---3--:R2:W5:Y:S04]  /*11d90*/  LDL.LU.64 R4, [R1+0x3f8] ;  /* 0x0003f80001047983 */ /* 0x0085680000300a00 */
[----:B------:R2:W5:Y:S01]  /*11da0*/  LDL.LU R3, [R1+0x3f0] ;  /* 0x0003f00001037983 */ /* 0x0005620000300800 */
[----:B------:R-:W-:Y:S04]  /*11db0*/  BSSY B1, `(.L_x_130) ;  /* 0x0000006000017945 */ /* 0x000fe80003800000 */
[----:B------:R-:W-:Y:S05]  /*11dc0*/  @!P4 BRA `(.L_x_131) ;  /* 0x000000000010c947 */ /* 0x000fea0003800000 */
[----:B------:R0:W-:Y:S04]  /*11dd0*/  STL [R1+0x3f0], R0 ;  /* 0x0003f00001007387 */ /* 0x0001e80000100800 */
[----:B0----5:R-:W3:Y:S04]  /*11de0*/  LDG.E.LTC128B.U16 R0, desc[UR52][R10.64+0x12] ;  /* 0x000012340a007981 */ /* 0x021ee8000c1e1520 */
[----:B---3--:R0:W-:Y:S04]  /*11df0*/  STL [R1+0x2c8], R0 ;  /* 0x0002c80001007387 */ /* 0x0081e80000100800 */
[----:B0-----:R0:W5:Y:S02]  /*11e00*/  LDL.LU R0, [R1+0x3f0] ;  /* 0x0003f00001007983 */ /* 0x0011640000300800 */
.L_x_131:
[----:B------:R-:W-:Y:S05]  /*11e10*/  BSYNC B1 ;  /* 0x0000000000017941 */ /* 0x000fea0003800000 */
.L_x_130:
[----:B-----5:R-:W-:Y:S04]  /*11e20*/  STL [R1+0x414], R11 ;  /* 0x0004140b01007387 */ /* 0x020fe80000100800 */
[----:B------:R3:W-:Y:S04]  /*11e30*/  STL [R1+0x410], R10 ;  /* 0x0004100a01007387 */ /* 0x0007e80000100800 */
[----:B---3--:R-:W3:Y:S04]  /*11e40*/  LDL.LU R10, [R1+0x2dc] ;  /* 0x0002dc00010a7983 */ /* 0x008ee80000300800 */
[----:B------:R-:W-:Y:S04]  /*11e50*/  STL [R1+0x40c], R9 ;  /* 0x00040c0901007387 */ /* 0x000fe80000100800 */
[----:B------:R-:W-:Y:S04]  /*11e60*/  STL [R1+0x408], R8 ;  /* 0x0004080801007387 */ /* 0x000fe80000100800 */
[----:B------:R4:W-:Y:S04]  /*11e70*/  STL [R1+0x404], R7 ;  /* 0x0004040701007387 */ /* 0x0009e80000100800 */
[----:B----4-:R-:W4:Y:S04]  /*11e80*/  LDL.LU R7, [R1+0x2c8] ;  /* 0x0002c80001077983 */ /* 0x010f280000300800 */
[----:B------:R-:W-:Y:S04]  /*11e90*/  STL [R1+0x400], R6 ;  /* 0x0004000601007387 */ /* 0x000fe80000100800 */
[----:B------:R1:W-:Y:S04]  /*11ea0*/  STL.64 [R1+0x3f8], R4 ;  /* 0x0003f80401007387 */ /* 0x0003e80000100a00 */
[----:B-1----:R-:W2:Y:S04]  /*11eb0*/  LDL.64 R4, [R1+0x2c0] ;  /* 0x0002c00001047983 */ /* 0x002ea80000100a00 */
[----:B------:R1:W-:Y:S01]  /*11ec0*/  STL [R1+0x3f0], R3 ;  /* 0x0003f00301007387 */ /* 0x0003e20000100800 */
[----:B----4-:R-:W-:-:S05]  /*11ed0*/  HADD2.F32 R11, -RZ, R7.H0_H0 ;  /* 0x20000007ff0b7230 */ /* 0x010fca0000004100 */
[----:B------:R-:W-:-:S04]  /*11ee0*/  FMUL R11, R11, R16 ;  /* 0x000000100b0b7220 */ /* 0x000fc80000400000 */
[----:B---3--:R-:W-:Y:S01]  /*11ef0*/  FFMA R10, R10, R2, R11 ;  /* 0x000000020a0a7223 */ /* 0x008fe2000000000b */
[----:B------:R-:W-:Y:S01]  /*11f00*/  PRMT R6, R7, 0x7610, R6 ;  /* 0x0000761007067816 */ /* 0x000fe20000000006 */
[----:B------:R3:W5:Y:S03]  /*11f10*/  LDL.LU R11, [R1+0x414] ;  /* 0x00041400010b7983 */ /* 0x0007660000300800 */
[----:B------:R-:W-:Y:S02]  /*11f20*/  F2FP.F16.F32.PACK_AB R9, RZ, R10 ;  /* 0x0000000aff09723e */ /* 0x000fe400000000ff */
[----:B------:R3:W5:Y:S02]  /*11f30*/  LDL.LU R10, [R1+0x410] ;  /* 0x00041000010a7983 */ /* 0x0007640000300800 */
[----:B------:R-:W-:Y:S02]  /*11f40*/  PRMT R8, R9, 0x7610, R8 ;  /* 0x0000761009087816 */ /* 0x000fe40000000008 */
[----:B------:R3:W5:Y:S01]  /*11f50*/  LDL.LU R9, [R1+0x40c] ;  /* 0x00040c0001097983 */ /* 0x0007620000300800 */
[----:B------:R-:W-:-:S02]  /*11f60*/  ISETP.GT.AND P5, PT, R0, 0x180, P3 ;  /* 0x000001800000780c */ /* 0x000fc40001fa4270 */
[----:B-1----:R-:W-:Y:S02]  /*11f70*/  PRMT R3, R8, 0x7610, R3 ;  /* 0x0000761008037816 */ /* 0x002fe40000000003 */
[----:B------:R3:W5:Y:S04]  /*11f80*/  LDL.LU R8, [R1+0x408] ;  /* 0x0004080001087983 */ /* 0x0007680000300800 */
[----:B------:R3:W5:Y:S04]  /*11f90*/  LDL.LU R7, [R1+0x404] ;  /* 0x0004040001077983 */ /* 0x0007680000300800 */
[----:B------:R1:W-:Y:S04]  /*11fa0*/  STL.S16 [R1+0x2c8], R6 ;  /* 0x0002c80601007387 */ /* 0x0003e80000100600 */
[----:B--2---:R2:W-:Y:S04]  /*11fb0*/  @P4 STG.E.U16 desc[UR52][R4.64+0x12], R3 ;  /* 0x0000120304004986 */ /* 0x0045e8000c101534 */
[----:B-1----:R3:W5:Y:S04]  /*11fc0*/  LDL.LU R6, [R1+0x400] ;  /* 0x0004000001067983 */ /* 0x0027680000300800 */
[----:B--2---:R3:W5:Y:S04]  /*11fd0*/  LDL.LU.64 R4, [R1+0x3f8] ;  /* 0x0003f80001047983 */ /* 0x0047680000300a00 */
[----:B------:R3:W5:Y:S01]  /*11fe0*/  LDL.LU R3, [R1+0x3f0] ;  /* 0x0003f00001037983 */ /* 0x0007620000300800 */
[----:B------:R-:W-:Y:S04]  /*11ff0*/  BSSY B1, `(.L_x_132) ;  /* 0x0000006000017945 */ /* 0x000fe80003800000 */
[----:B------:R-:W-:Y:S05]  /*12000*/  @!P5 BRA `(.L_x_133) ;  /* 0x000000000010d947 */ /* 0x000fea0003800000 */
[----:B------:R1:W-:Y:S04]  /*12010*/  STL [R1+0x3f0], R0 ;  /* 0x0003f00001007387 */ /* 0x0003e80000100800 */
[----:B-1----:R-:W2:Y:S04]  /*12020*/  LDG.E.LTC128B.U16 R0, desc[UR52][R12.64+0x20] ;  /* 0x000020340c007981 */ /* 0x002ea8000c1e1520 */
[----:B--2---:R1:W-:Y:S04]  /*12030*/  STL [R1+0x2c8], R0 ;  /* 0x0002c80001007387 */ /* 0x0043e80000100800 */
[----:B-1----:R1:W5:Y:S02]  /*12040*/  LDL.LU R0, [R1+0x3f0] ;  /* 0x0003f00001007983 */ /* 0x0023640000300800 */
.L_x_133:
[----:B------:R-:W-:Y:S05]  /*12050*/  BSYNC B1 ;  /* 0x0000000000017941 */ /* 0x000fea0003800000 */
.L_x_132:
[----:B------:R-:W-:Y:S04]  /*12060*/  STL [R1+0x40c], R13 ;  /* 0x00040c0d01007387 */ /* 0x000fe80000100800 */
[----:B------:R2:W-:Y:S04]  /*12070*/  STL [R1+0x408], R12 ;  /* 0x0004080c01007387 */ /* 0x0005e80000100800 */
[----:B--2---:R-:W2:Y:S04]  /*12080*/  LDL.LU R12, [R1+0x2e0] ;  /* 0x0002e000010c7983 */ /* 0x004ea80000300800 */
[----:B-----5:R4:W-:Y:S04]  /*12090*/  STL [R1+0x404], R11 ;  /* 0x0004040b01007387 */ /* 0x0209e80000100800 */
[----:B----4-:R-:W4:Y:S04]  /*120a0*/  LDL.LU R11, [R1+0x2c8] ;  /* 0x0002c800010b7983 */ /* 0x010f280000300800 */
[----:B------:R0:W-:Y:S04]  /*120b0*/  STL [R1+0x400], R10 ;  /* 0x0004000a01007387 */ /* 0x0001e80000100800 */
[----:B------:R3:W-:Y:S04]  /*120c0*/  STL.64 [R1+0x3f8], R4 ;  /* 0x0003f80401007387 */ /* 0x0007e80000100a00 */
[----:B------:R1:W-:Y:S01]  /*120d0*/  STL [R1+0x3f0], R3 ;  /* 0x0003f00301007387 */ /* 0x0003e20000100800 */
[----:B----4-:R-:W-:-:S05]  /*120e0*/  HADD2.F32 R13, -RZ, R11.H0_H0 ;  /* 0x2000000bff0d7230 */ /* 0x010fca0000004100 */
[----:B------:R-:W-:-:S04]  /*120f0*/  FMUL R13, R13, R16 ;  /* 0x000000100d0d7220 */ /* 0x000fc80000400000 */
[----:B--2---:R-:W-:Y:S01]  /*12100*/  FFMA R12, R12, R2, R13 ;  /* 0x000000020c0c7223 */ /* 0x004fe2000000000d */
[----:B0-----:R-:W-:Y:S01]  /*12110*/  PRMT R10, R11, 0x7610, R10 ;  /* 0x000076100b0a7816 */ /* 0x001fe2000000000a */
[----:B------:R0:W5:Y:S03]  /*12120*/  LDL.LU R13, [R1+0x40c] ;  /* 0x00040c00010d7983 */ /* 0x0001660000300800 */
[----:B---3--:R-:W-:Y:S02]  /*12130*/  F2FP.F16.F32.PACK_AB R5, RZ, R12 ;  /* 0x0000000cff05723e */ /* 0x008fe400000000ff */
[----:B------:R0:W5:Y:S01]  /*12140*/  LDL.LU R12, [R1+0x408] ;  /* 0x00040800010c7983 */ /* 0x0001620000300800 */
[----:B------:R-:W-:Y:S02]  /*12150*/  ISETP.GT.AND P4, PT, R0, 0x180, P2 ;  /* 0x000001800000780c */ /* 0x000fe40001784270 */
[----:B------:R-:W-:Y:S01]  /*12160*/  PRMT R4, R5, 0x7610, R4 ;  /* 0x0000761005047816 */ /* 0x000fe20000000004 */
[----:B------:R-:W-:Y:S01]  /*12170*/  @P5 IMAD.MOV.U32 R5, RZ, RZ, R9 ;  /* 0x000000ffff055224 */ /* 0x000fe200078e0009 */
[----:B------:R0:W5:Y:S02]  /*12180*/  LDL.LU R11, [R1+0x404] ;  /* 0x00040400010b7983 */ /* 0x0001640000300800 */
[----:B-1----:R-:W-:Y:S01]  /*12190*/  PRMT R3, R4, 0x7610, R3 ;  /* 0x0000761004037816 */ /* 0x002fe20000000003 */
        /* <DEDUP_REMOVED lines=12> */
.L_x_135:
[----:B------:R-:W-:Y:S05]  /*12260*/  BSYNC B1 ;  /* 0x0000000000017941 */ /* 0x000fea0003800000 */
.L_x_134:
[----:B-----5:R-:W-:Y:S04]  /*12270*/  STL [R1+0x40c], R13 ;  /* 0x00040c0d01007387 */ /* 0x020fe80000100800 */
[----:B------:R2:W-:Y:S04]  /*12280*/  STL [R1+0x408], R12 ;  /* 0x0004080c01007387 */ /* 0x0005e80000100800 */
[----:B--2---:R-:W2:Y:S04]  /*12290*/  LDL.LU R12, [R1+0x2e4] ;  /* 0x0002e400010c7983 */ /* 0x004ea80000300800 */
[----:B------:R3:W-:Y:S04]  /*122a0*/  STL [R1+0x404], R11 ;  /* 0x0004040b01007387 */ /* 0x0007e80000100800 */
[----:B---3--:R-:W3:Y:S04]  /*122b0*/  LDL.LU R11, [R1+0x2c8] ;  /* 0x0002c800010b7983 */ /* 0x008ee80000300800 */
[----:B------:R4:W-:Y:S04]  /*122c0*/  STL [R1+0x400], R10 ;  /* 0x0004000a01007387 */ /* 0x0009e80000100800 */
[----:B------:R0:W-:Y:S04]  /*122d0*/  STL.64 [R1+0x3f8], R4 ;  /* 0x0003f80401007387 */ /* 0x0001e80000100a00 */
[----:B------:R1:W-:Y:S01]  /*122e0*/  STL [R1+0x3f0], R3 ;  /* 0x0003f00301007387 */ /* 0x0003e20000100800 */
[----:B---3--:R-:W-:-:S05]  /*122f0*/  HADD2.F32 R13, -RZ, R11.H0_H0 ;  /* 0x2000000bff0d7230 */ /* 0x008fca0000004100 */
[----:B------:R-:W-:-:S04]  /*12300*/  FMUL R13, R13, R16 ;  /* 0x000000100d0d7220 */ /* 0x000fc80000400000 */
[----:B--2---:R-:W-:Y:S01]  /*12310*/  FFMA R12, R12, R2, R13 ;  /* 0x000000020c0c7223 */ /* 0x004fe2000000000d */
[----:B----4-:R-:W-:Y:S01]  /*12320*/  PRMT R10, R11, 0x7610, R10 ;  /* 0x000076100b0a7816 */ /* 0x010fe2000000000a */
[----:B------:R2:W5:Y:S03]  /*12330*/  LDL.LU R13, [R1+0x40c] ;  /* 0x00040c00010d7983 */ /* 0x0005660000300800 */
[----:B0-----:R-:W-:Y:S02]  /*12340*/  F2FP.F16.F32.PACK_AB R5, RZ, R12 ;  /* 0x0000000cff05723e */ /* 0x001fe400000000ff */
        /* <DEDUP_REMOVED lines=9> */
[----:B0-----:R2:W5:Y:S04]  /*123e0*/  LDL.LU R10, [R1+0x400] ;  /* 0x00040000010a7983 */ /* 0x0015680000300800 */
[----:B-1----:R2:W5:Y:S04]  /*123f0*/  LDL.LU.64 R4, [R1+0x3f8] ;  /* 0x0003f80001047983 */ /* 0x0025680000300a00 */
[----:B------:R2:W5:Y:S01]  /*12400*/  LDL.LU R3, [R1+0x3f0] ;  /* 0x0003f00001037983 */ /* 0x0005620000300800 */
[----:B------:R-:W-:Y:S04]  /*12410*/  BSSY B1, `(.L_x_136) ;  /* 0x0000006000017945 */ /* 0x000fe80003800000 */
[----:B------:R-:W-:Y:S05]  /*12420*/  @!P3 BRA `(.L_x_137) ;  /* 0x000000000010b947 */ /* 0x000fea0003800000 */
[----:B------:R0:W-:Y:S04]  /*12430*/  STL [R1+0x3f0], R0 ;  /* 0x0003f00001007387 */ /* 0x0001e80000100800 */
[----:B0----5:R-:W3:Y:S04]  /*12440*/  LDG.E.LTC128B.U16 R0, desc[UR52][R10.64+0x20] ;  /* 0x000020340a007981 */ /* 0x021ee8000c1e1520 */
[----:B---3--:R0:W-:Y:S04]  /*12450*/  STL [R1+0x2c8], R0 ;  /* 0x0002c80001007387 */ /* 0x0081e80000100800 */
[----:B0-----:R0:W5:Y:S02]  /*12460*/  LDL.LU R0, [R1+0x3f0] ;  /* 0x0003f00001007983 */ /* 0x0011640000300800 */
.L_x_137:
[----:B------:R-:W-:Y:S05]  /*12470*/  BSYNC B1 ;  /* 0x0000000000017941 */ /* 0x000fea0003800000 */
.L_x_136:
[----:B-----5:R-:W-:Y:S04]  /*12480*/  STL [R1+0x414], R11 ;  /* 0x0004140b01007387 */ /* 0x020fe80000100800 */
[----:B------:R1:W-:Y:S04]  /*12490*/  STL [R1+0x410], R10 ;  /* 0x0004100a01007387 */ /* 0x0003e80000100800 */
[----:B-1----:R-:W3:Y:S04]  /*124a0*/  LDL.LU R10, [R1+0x2e8] ;  /* 0x0002e800010a7983 */ /* 0x002ee80000300800 */
[----:B------:R-:W-:Y:S04]  /*124b0*/  STL [R1+0x40c], R9 ;  /* 0x00040c0901007387 */ /* 0x000fe80000100800 */
[----:B------:R-:W-:Y:S04]  /*124c0*/  STL [R1+0x408], R8 ;  /* 0x0004080801007387 */ /* 0x000fe80000100800 */
[----:B------:R1:W-:Y:S04]  /*124d0*/  STL [R1+0x404], R7 ;  /* 0x0004040701007387 */ /* 0x0003e80000100800 */
[----:B-1----:R-:W4:Y:S04]  /*124e0*/  LDL.LU R7, [R1+0x2c8] ;  /* 0x0002c80001077983 */ /* 0x002f280000300800 */
        /* <DEDUP_REMOVED lines=28> */
.L_x_139:
[----:B------:R-:W-:Y:S05]  /*126b0*/  BSYNC B1 ;  /* 0x0000000000017941 */ /* 0x000fea0003800000 */
.L_x_138:
[----:B-----5:R-:W-:Y:S04]  /*126c0*/  STL [R1+0x414], R11 ;  /* 0x0004140b01007387 */ /* 0x020fe80000100800 */
[----:B------:R2:W-:Y:S04]  /*126d0*/  STL [R1+0x410], R10 ;  /* 0x0004100a01007387 */ /* 0x0005e80000100800 */
[----:B--2---:R-:W2:Y:S04]  /*126e0*/  LDL.LU R10, [R1+0x2ec] ;  /* 0x0002ec00010a7983 */ /* 0x004ea80000300800 */
[----:B------:R-:W-:Y:S04]  /*126f0*/  STL [R1+0x40c], R9 ;  /* 0x00040c0901007387 */ /* 0x000fe80000100800 */
[----:B------:R-:W-:Y:S04]  /*12700*/  STL [R1+0x408], R8 ;  /* 0x0004080801007387 */ /* 0x000fe80000100800 */
[----:B------:R4:W-:Y:S04]  /*12710*/  STL [R1+0x404], R7 ;  /* 0x0004040701007387 */ /* 0x0009e80000100800 */
[----:B----4-:R-:W4:Y:S04]  /*12720*/  LDL.LU R7, [R1+0x2c8] ;  /* 0x0002c80001077983 */ /* 0x010f280000300800 */
[----:B------:R-:W-:Y:S04]  /*12730*/  STL [R1+0x400], R6 ;  /* 0x0004000601007387 */ /* 0x000fe80000100800 */
[----:B------:R0:W-:Y:S04]  /*12740*/  STL.64 [R1+0x3f8], R4 ;  /* 0x0003f80401007387 */ /* 0x0001e80000100a00 */
[----:B0-----:R-:W3:Y:S04]  /*12750*/  LDL.64 R4, [R1+0x2c0] ;  /* 0x0002c00001047983 */ /* 0x001ee80000100a00 */
[----:B------:R0:W-:Y:S01]  /*12760*/  STL [R1+0x3f0], R3 ;  /* 0x0003f00301007387 */ /* 0x0001e20000100800 */
[----:B----4-:R-:W-:-:S05]  /*12770*/  HADD2.F32 R11, -RZ, R7.H0_H0 ;  /* 0x20000007ff0b7230 */ /* 0x010fca0000004100 */
        /* <DEDUP_REMOVED lines=13> */
[----:B---3--:R3:W-:Y:S04]  /*12850*/  @P2 STG.E.U16 desc[UR52][R4.64+0x22], R3 ;  /* 0x0000220304002986 */ /* 0x0087e8000c101534 */
[----:B0-----:R2:W5:Y:S04]  /*12860*/  LDL.LU R6, [R1+0x400] ;  /* 0x0004000001067983 */ /* 0x0015680000300800 */
[----:B---3--:R2:W5:Y:S04]  /*12870*/  LDL.LU.64 R4, [R1+0x3f8] ;  /* 0x0003f80001047983 */ /* 0x0085680000300a00 */
[----:B------:R2:W5:Y:S01]  /*12880*/  LDL.LU R3, [R1+0x3f0] ;  /* 0x0003f00001037983 */ /* 0x0005620000300800 */
[----:B------:R-:W-:Y:S04]  /*12890*/  BSSY B1, `(.L_x_140) ;  /* 0x0000006000017945 */ /* 0x000fe80003800000 */
[----:B------:R-:W-:Y:S05]  /*128a0*/  @!P3 BRA `(.L_x_141) ;  /* 0x000000000010b947 */ /* 0x000fea0003800000 */
[----:B------:R0:W-:Y:S04]  /*128b0*/  STL [R1+0x3f0], R0 ;  /* 0x0003f00001007387 */ /* 0x0001e80000100800 */
[----:B0-----:R-:W3:Y:S04]  /*128c0*/  LDG.E.LTC128B.U16 R0, desc[UR52][R12.64+0x30] ;  /* 0x000030340c007981 */ /* 0x001ee8000c1e1520 */
[----:B---3--:R0:W-:Y:S04]  /*128d0*/  STL [R1+0x2c8], R0 ;  /* 0x0002c80001007387 */ /* 0x0081e80000100800 */
[----:B0-----:R0:W5:Y:S02]  /*128e0*/  LDL.LU R0, [R1+0x3f0] ;  /* 0x0003f00001007983 */ /* 0x0011640000300800 */
.L_x_141:
[----:B------:R-:W-:Y:S05]  /*128f0*/  BSYNC B1 ;  /* 0x0000000000017941 */ /* 0x000fea0003800000 */
.L_x_140:
[----:B------:R-:W-:Y:S04]  /*12900*/  STL [R1+0x40c], R13 ;  /* 0x00040c0d01007387 */ /* 0x000fe80000100800 */
[----:B------:R3:W-:Y:S04]  /*12910*/  STL [R1+0x408], R12 ;  /* 0x0004080c01007387 */ /* 0x0007e80000100800 */
[----:B---3--:R-:W3:Y:S04]  /*12920*/  LDL.LU R12, [R1+0x2f0] ;  /* 0x0002f000010c7983 */ /* 0x008ee80000300800 */
[----:B-----5:R4:W-:Y:S04]  /*12930*/  STL [R1+0x404], R11 ;  /* 0x0004040b01007387 */ /* 0x0209e80000100800 */
[----:B----4-:R-:W4:Y:S04]  /*12940*/  LDL.LU R11, [R1+0x2c8] ;  /* 0x0002c800010b7983 */ /* 0x010f280000300800 */
[----:B------:R1:W-:Y:S04]  /*12950*/  STL [R1+0x400], R10 ;  /* 0x0004000a01007387 */ /* 0x0003e80000100800 */
[----:B------:R2:W-:Y:S04]  /*12960*/  STL.64 [R1+0x3f8], R4 ;  /* 0x0003f80401007387 */ /* 0x0005e80000100a00 */
[----:B------:R0:W-:Y:S01]  /*12970*/  STL [R1+0x3f0], R3 ;  /* 0x0003f00301007387 */ /* 0x0001e20000100800 */
[----:B----4-:R-:W-:-:S05]  /*12980*/  HADD2.F32 R13, -RZ, R11.H0_H0 ;  /* 0x2000000bff0d7230 */ /* 0x010fca0000004100 */
[----:B------:R-:W-:-:S04]  /*12990*/  FMUL R13, R13, R16 ;  /* 0x000000100d0d7220 */ /* 0x000fc80000400000 */
[----:B---3--:R-:W-:Y:S01]  /*129a0*/  FFMA R12, R12, R2, R13 ;  /* 0x000000020c0c7223 */ /* 0x008fe2000000000d */
[----:B-1----:R-:W-:Y:S01]  /*129b0*/  PRMT R10, R11, 0x7610, R10 ;  /* 0x000076100b0a7816 */ /* 0x002fe2000000000a */
[----:B------:R1:W5:Y:S03]  /*129c0*/  LDL.LU R13, [R1+0x40c] ;  /* 0x00040c00010d7983 */ /* 0x0003660000300800 */
[----:B--2---:R-:W-:Y:S02]  /*129d0*/  F2FP.F16.F32.PACK_AB R5, RZ, R12 ;  /* 0x0000000cff05723e */ /* 0x004fe400000000ff */
[----:B------:R1:W5:Y:S01]  /*129e0*/  LDL.LU R12, [R1+0x408] ;  /* 0x00040800010c7983 */ /* 0x0003620000300800 */
[----:B------:R-:W-:Y:S02]  /*129f0*/  ISETP.GT.AND P2, PT, R0, 0x180, P0 ;  /* 0x000001800000780c */ /* 0x000fe40000744270 */
[----:B------:R-:W-:Y:S01]  /*12a00*/  PRMT R4, R5, 0x7610, R4 ;  /* 0x0000761005047816 */ /* 0x000fe20000000004 */
[----:B------:R-:W-:Y:S01]  /*12a10*/  @P3 IMAD.MOV.U32 R5, RZ, RZ, R9 ;  /* 0x000000ffff053224 */ /* 0x000fe200078e0009 */
[----:B------:R1:W5:Y:S02]  /*12a20*/  LDL.LU R11, [R1+0x404] ;  /* 0x00040400010b7983 */ /* 0x0003640000300800 */
[----:B0-----:R-:W-:Y:S01]  /*12a30*/  PRMT R3, R4, 0x7610, R3 ;  /* 0x0000761004037816 */ /* 0x001fe20000000003 */
[----:B------:R-:W-:Y:S01]  /*12a40*/  @P3 IMAD.MOV.U32 R4, RZ, RZ, R6 ;  /* 0x000000ffff043224 */ /* 0x000fe200078e0006 */
[----:B------:R0:W-:Y:S04]  /*12a50*/  STL.S16 [R1+0x2c8], R10 ;  /* 0x0002c80a01007387 */ /* 0x0001e80000100600 */
[----:B------:R2:W-:Y:S04]  /*12a60*/  @P3 STG.E.U16 desc[UR52][R4.64+0x30], R3 ;  /* 0x0000300304003986 */ /* 0x0005e8000c101534 */
[----:B0-----:R1:W5:Y:S04]  /*12a70*/  LDL.LU R10, [R1+0x400] ;  /* 0x00040000010a7983 */ /* 0x0013680000300800 */
[----:B--2---:R1:W5:Y:S04]  /*12a80*/  LDL.LU.64 R4, [R1+0x3f8] ;  /* 0x0003f80001047983 */ /* 0x0043680000300a00 */
[----:B------:R1:W5:Y:S01]  /*12a90*/  LDL.LU R3, [R1+0x3f0] ;  /* 0x0003f00001037983 */ /* 0x0003620000300800 */
[----:B------:R-:W-:Y:S04]  /*12aa0*/  BSSY B1, `(.L_x_142) ;  /* 0x0000006000017945 */ /* 0x000fe80003800000 */
[----:B------:R-:W-:Y:S05]  /*12ab0*/  @!P2 BRA `(.L_x_143) ;  /* 0x000000000010a947 */ /* 0x000fea0003800000 */
[----:B------:R0:W-:Y:S04]  /*12ac0*/  STL [R1+0x3f0], R0 ;  /* 0x0003f00001007387 */ /* 0x0001e80000100800 */
[----:B0----5:R-:W2:Y:S04]  /*12ad0*/  LDG.E.LTC128B.U16 R0, desc[UR52][R12.64+0x32] ;  /* 0x000032340c007981 */ /* 0x021ea8000c1e1520 */
[----:B--2---:R0:W-:Y:S04]  /*12ae0*/  STL [R1+0x2c8], R0 ;  /* 0x0002c80001007387 */ /* 0x0041e80000100800 */
[----:B0-----:R0:W5:Y:S02]  /*12af0*/  LDL.LU R0, [R1+0x3f0] ;  /* 0x0003f00001007983 */ /* 0x0011640000300800 */
.L_x_143:
[----:B------:R-:W-:Y:S05]  /*12b00*/  BSYNC B1 ;  /* 0x0000000000017941 */ /* 0x000fea0003800000 */
.L_x_142:
[----:B------:R-:W2:Y:S04]  /*12b10*/  LDL R8, [R1+0x2c8] ;  /* 0x0002c80001087983 */ /* 0x000ea80000100800 */
[----:B-----5:R3:W-:Y:S04]  /*12b20*/  STL.64 [R1+0x3f8], R4 ;  /* 0x0003f80401007387 */ /* 0x0207e80000100a00 */
[----:B---3--:R-:W3:Y:S01]  /*12b30*/  LDL.LU R5, [R1+0x2f4] ;  /* 0x0002f40001057983 */ /* 0x008ee20000300800 */
[----:B------:R-:W-:Y:S01]  /*12b40*/  @P2 IMAD.MOV.U32 R4, RZ, RZ, R6 ;  /* 0x000000ffff042224 */ /* 0x000fe200078e0006 */
[----:B------:R-:W-:-:S02]  /*12b50*/  ISETP.GT.AND P1, PT, R0, 0x188, P1 ;  /* 0x000001880000780c */ /* 0x000fc40000f24270 */
[----:B------:R4:W-:Y:S01]  /*12b60*/  STL [R1+0x3f0], R3 ;  /* 0x0003f00301007387 */ /* 0x0009e20000100800 */
[----:B--2---:R-:W-:-:S05]  /*12b70*/  HADD2.F32 R8, -RZ, R8.H0_H0 ;  /* 0x20000008ff087230 */ /* 0x004fca0000004100 */
[----:B------:R-:W-:-:S04]  /*12b80*/  FMUL R8, R8, R16 ;  /* 0x0000001008087220 */ /* 0x000fc80000400000 */
[----:B---3--:R-:W-:Y:S01]  /*12b90*/  FFMA R8, R5, R2, R8 ;  /* 0x0000000205087223 */ /* 0x008fe20000000008 */
[----:B------:R-:W-:Y:S02]  /*12ba0*/  @P2 IMAD.MOV.U32 R5, RZ, RZ, R9 ;  /* 0x000000ffff052224 */ /* 0x000fe400078e0009 */
[----:B------:R-:W2:Y:S02]  /*12bb0*/  LDL.LU R9, [R1+0x2c8] ;  /* 0x0002c80001097983 */ /* 0x000ea40000300800 */
[----:B------:R-:W-:-:S04]  /*12bc0*/  F2FP.F16.F32.PACK_AB R8, RZ, R8 ;  /* 0x00000008ff08723e */ /* 0x000fc800000000ff */
[----:B----4-:R-:W-:-:S05]  /*12bd0*/  PRMT R3, R8, 0x7610, R3 ;  /* 0x0000761008037816 */ /* 0x010fca0000000003 */
[----:B------:R3:W-:Y:S04]  /*12be0*/  @P2 STG.E.U16 desc[UR52][R4.64+0x32], R3 ;  /* 0x0000320304002986 */ /* 0x0007e8000c101534 */
[----:B---3--:R3:W5:Y:S04]  /*12bf0*/  LDL.LU.64 R4, [R1+0x3f8] ;  /* 0x0003f80001047983 */ /* 0x0087680000300a00 */
[----:B------:R3:W5:Y:S01]  /*12c00*/  LDL.LU R3, [R1+0x3f0] ;  /* 0x0003f00001037983 */ /* 0x0007620000300800 */
[----:B------:R-:W-:Y:S01]  /*12c10*/  BSSY B1, `(.L_x_144) ;  /* 0x0000004000017945 */ /* 0x000fe20003800000 */
[----:B--2---:R-:W-:-:S03]  /*12c20*/  PRMT R8, R9, 0x7610, R8 ;  /* 0x0000761009087816 */ /* 0x004fc60000000008 */
[----:B---3--:R-:W-:Y:S05]  /*12c30*/  @!P1 BRA `(.L_x_145) ;  /* 0x0000000000049947 */ /* 0x008fea0003800000 */
[----:B------:R2:W5:Y:S02]  /*12c40*/  LDG.E.LTC128B.U16 R8, desc[UR52][R10.64+0x30] ;  /* 0x000030340a087981 */ /* 0x000564000c1e1520 */
.L_x_145:
[----:B------:R-:W-:Y:S05]  /*12c50*/  BSYNC B1 ;  /* 0x0000000000017941 */ /* 0x000fea0003800000 */
.L_x_144:
[----:B-----5:R3:W-:Y:S04]  /*12c60*/  STL [R1+0x3f8], R3 ;  /* 0x0003f80301007387 */ /* 0x0207e80000100800 */
[----:B---3--:R-:W3:Y:S04]  /*12c70*/  LDL.LU R3, [R1+0x2f8] ;  /* 0x0002f80001037983 */ /* 0x008ee80000300800 */
[----:B------:R4:W-:Y:S04]  /*12c80*/  STL.64 [R1+0x3f0], R4 ;  /* 0x0003f00401007387 */ /* 0x0009e80000100a00 */
[----:B----4-:R-:W4:Y:S01]  /*12c90*/  LDL.64 R4, [R1+0x2c0] ;  /* 0x0002c00001047983 */ /* 0x010f220000100a00 */
[----:B------:R-:W-:-:S05]  /*12ca0*/  HADD2.F32 R9, -RZ, R8.H0_H0 ;  /* 0x20000008ff097230 */ /* 0x000fca0000004100 */
[----:B------:R-:W-:-:S04]  /*12cb0*/  FMUL R9, R9, R16 ;  /* 0x0000001009097220 */ /* 0x000fc80000400000 */
[----:B---3--:R-:W-:Y:S02]  /*12cc0*/  FFMA R9, R3, R2, R9 ;  /* 0x0000000203097223 */ /* 0x008fe40000000009 */
[----:B------:R3:W5:Y:S01]  /*12cd0*/  LDL.LU R3, [R1+0x3f8] ;  /* 0x0003f80001037983 */ /* 0x0007620000300800 */
[----:B------:R-:W-:Y:S02]  /*12ce0*/  ISETP.GT.AND P0, PT, R0, 0x188, P0 ;  /* 0x000001880000780c */ /* 0x000fe40000704270 */
[----:B------:R-:W-:-:S05]  /*12cf0*/  F2FP.F16.F32.PACK_AB R9, RZ, R9 ;  /* 0x00000009ff09723e */ /* 0x000fca00000000ff */
[----:B----4-:R4:W-:Y:S04]  /*12d00*/  @P1 STG.E.U16 desc[UR52][R4.64+0x30], R9 ;  /* 0x0000300904001986 */ /* 0x0109e8000c101534 */
[----:B----4-:R3:W5:Y:S01]  /*12d10*/  LDL.LU.64 R4, [R1+0x3f0] ;  /* 0x0003f00001047983 */ /* 0x0107620000300a00 */
[----:B------:R-:W-:Y:S04]  /*12d20*/  BSSY B1, `(.L_x_146) ;  /* 0x0000003000017945 */ /* 0x000fe80003800000 */
[----:B------:R-:W-:Y:S05]  /*12d30*/  @!P0 BRA `(.L_x_147) ;  /* 0x0000000000048947 */ /* 0x000fea0003800000 */
[----:B------:R4:W5:Y:S02]  /*12d40*/  LDG.E.LTC128B.U16 R8, desc[UR52][R10.64+0x32] ;  /* 0x000032340a087981 */ /* 0x000964000c1e1520 */
.L_x_147:
[----:B------:R-:W-:Y:S05]  /*12d50*/  BSYNC B1 ;  /* 0x0000000000017941 */ /* 0x000fea0003800000 */
.L_x_146:
[----:B------:R0:W-:Y:S04]  /*12d60*/  STL [R1+0x3f8], R6 ;  /* 0x0003f80601007387 */ /* 0x0001e80000100800 */
[----:B0-----:R-:W2:Y:S04]  /*12d70*/  LDL.LU R6, [R1+0x2fc] ;  /* 0x0002fc0001067983 */ /* 0x001ea80000300800 */
[----:B-----5:R0:W-:Y:S04]  /*12d80*/  STL.64 [R1+0x3f0], R4 ;  /* 0x0003f00401007387 */ /* 0x0201e80000100a00 */
[----:B0-----:R-:W3:Y:S01]  /*12d90*/  LDL.LU.64 R4, [R1+0x2c0] ;  /* 0x0002c00001047983 */ /* 0x001ee20000300a00 */
[----:B------:R-:W-:-:S05]  /*12da0*/  HADD2.F32 R9, -RZ, R8.H0_H0 ;  /* 0x20000008ff097230 */ /* 0x000fca0000004100 */
[----:B------:R-:W-:-:S04]  /*12db0*/  FMUL R9, R9, R16 ;  /* 0x0000001009097220 */ /* 0x000fc80000400000 */
[----:B--2---:R-:W-:Y:S02]  /*12dc0*/  FFMA R9, R6, R2, R9 ;  /* 0x0000000206097223 */ /* 0x004fe40000000009 */
[----:B------:R0:W5:Y:S01]  /*12dd0*/  LDL.LU R6, [R1+0x3f8] ;  /* 0x0003f80001067983 */ /* 0x0001620000300800 */
[----:B------:R-:W-:Y:S02]  /*12de0*/  ISETP.GT.AND P3, PT, R3, 0x20, PT ;  /* 0x000000200300780c */ /* 0x000fe40003f64270 */
[----:B------:R-:W-:Y:S02]  /*12df0*/  F2FP.F16.F32.PACK_AB R9, RZ, R9 ;  /* 0x00000009ff09723e */ /* 0x000fe400000000ff */
[----:B------:R-:W-:Y:S02]  /*12e00*/  ISETP.GT.AND P1, PT, R0, RZ, P3 ;  /* 0x000000ff0000720c */ /* 0x000fe40001f24270 */
[----:B------:R-:W-:Y:S01]  /*12e10*/  LOP3.LUT R17, R17, 0xfffffffe, RZ, 0xc0, !PT ;  /* 0xfffffffe11117812 */ /* 0x000fe200078ec0ff */
[----:B---3--:R2:W-:Y:S01]  /*12e20*/  @P0 STG.E.U16 desc[UR52][R4.64+0x32], R9 ;  /* 0x0000320904000986 */ /* 0x0085e2000c101534 */
[----:B------:R-:W-:Y:S05]  /*12e30*/  BSSY B1, `(.L_x_148) ;  /* 0x0000005000017945 */ /* 0x000fea0003800000 */
[----:B------:R-:W-:Y:S01]  /*12e40*/  @P3 LOP3.LUT R17, R17, 0x1, RZ, 0xfc, !PT ;  /* 0x0000000111113812 */ /* 0x000fe200078efcff */
[----:B--2---:R0:W5:Y:S03]  /*12e50*/  LDL.LU.64 R4, [R1+0x3f0] ;  /* 0x0003f00001047983 */ /* 0x0041660000300a00 */
[----:B------:R-:W-:Y:S05]  /*12e60*/  @!P1 BRA `(.L_x_149) ;  /* 0x0000000000049947 */ /* 0x000fea0003800000 */
[----:B------:R2:W5:Y:S02]  /*12e70*/  LDG.E.LTC128B.U16 R8, desc[UR52][R236.64+0x40] ;  /* 0x00004034ec087981 */ /* 0x000564000c1e1520 */
.L_x_149:
[----:B------:R-:W-:Y:S05]  /*12e80*/  BSYNC B1 ;  /* 0x0000000000017941 */ /* 0x000fea0003800000 */
.L_x_148:
[----:B-----5:R3:W-:Y:S04]  /*12e90*/  STL [R1+0x3f8], R6 ;  /* 0x0003f80601007387 */ /* 0x0207e80000100800 */
[----:B---3--:R-:W3:Y:S04]  /*12ea0*/  LDL.LU R6, [R1+0x280] ;  /* 0x0002800001067983 */ /* 0x008ee80000300800 */
[----:B------:R0:W-:Y:S04]  /*12eb0*/  STL.64 [R1+0x3f0], R4 ;  /* 0x0003f00401007387 */ /* 0x0001e80000100a00 */
[----:B0-----:R-:W4:Y:S01]  /*12ec0*/  LDL.64 R4, [R1+0x308] ;  /* 0x0003080001047983 */ /* 0x001f220000100a00 */
[----:B------:R-:W-:-:S05]  /*12ed0*/  HADD2.F32 R9, -RZ, R8.H0_H0 ;  /* 0x20000008ff097230 */ /* 0x000fca0000004100 */
[----:B------:R-:W-:-:S04]  /*12ee0*/  FMUL R9, R9, R16 ;  /* 0x0000001009097220 */ /* 0x000fc80000400000 */
[----:B---3--:R-:W-:Y:S02]  /*12ef0*/  FFMA R9, R6, R2, R9 ;  /* 0x0000000206097223 */ /* 0x008fe40000000009 */
[----:B------:R0:W5:Y:S01]  /*12f00*/  LDL.LU R6, [R1+0x3f8] ;  /* 0x0003f80001067983 */ /* 0x0001620000300800 */
[----:B------:R-:W-:Y:S02]  /*12f10*/  ISETP.GT.AND P2, PT, R3, 0x21, PT ;  /* 0x000000210300780c */ /* 0x000fe40003f44270 */
[----:B------:R-:W-:Y:S02]  /*12f20*/  F2FP.F16.F32.PACK_AB R9, RZ, R9 ;  /* 0x00000009ff09723e */ /* 0x000fe400000000ff */
[----:B------:R-:W-:Y:S02]  /*12f30*/  ISETP.GT.AND P0, PT, R0, RZ, P2 ;  /* 0x000000ff0000720c */ /* 0x000fe40001704270 */
[----:B------:R-:W-:Y:S01]  /*12f40*/  LOP3.LUT R17, R17, 0xfffffffb, RZ, 0xc0, !PT ;  /* 0xfffffffb11117812 */ /* 0x000fe200078ec0ff */
[----:B----4-:R3:W-:Y:S01]  /*12f50*/  @P1 STG.E.U16 desc[UR52][R4.64+0x40], R9 ;  /* 0x0000400904001986 */ /* 0x0107e2000c101534 */
[----:B------:R-:W-:Y:S05]  /*12f60*/  BSSY B1, `(.L_x_150) ;  /* 0x0000005000017945 */ /* 0x000fea0003800000 */
[----:B------:R-:W-:Y:S01]  /*12f70*/  @P2 LOP3.LUT R17, R17, 0x4, RZ, 0xfc, !PT ;  /* 0x0000000411112812 */ /* 0x000fe200078efcff */
[----:B---3--:R0:W5:Y:S03]  /*12f80*/  LDL.LU.64 R4, [R1+0x3f0] ;  /* 0x0003f00001047983 */ /* 0x0081660000300a00 */
[----:B------:R-:W-:Y:S05]  /*12f90*/  @!P0 BRA `(.L_x_151) ;  /* 0x0000000000048947 */ /* 0x000fea0003800000 */
[----:B------:R3:W5:Y:S02]  /*12fa0*/  LDG.E.LTC128B.U16 R8, desc[UR52][R236.64+0x42] ;  /* 0x00004234ec087981 */ /* 0x000764000c1e1520 */
.L_x_151:
[----:B------:R-:W-:Y:S05]  /*12fb0*/  BSYNC B1 ;  /* 0x0000000000017941 */ /* 0x000fea0003800000 */
.L_x_150:
[----:B------:R4:W-:Y:S04]  /*12fc0*/  STL [R1+0x3f8], R3 ;  /* 0x0003f80301007387 */ /* 0x0009e80000100800 */
[----:B----4-:R-:W4:Y:S04]  /*12fd0*/  LDL.LU R3, [R1+0x284] ;  /* 0x0002840001037983 */ /* 0x010f280000300800 */
[----:B-----5:R0:W-:Y:S04]  /*12fe0*/  STL.64 [R1+0x3f0], R4 ;  /* 0x0003f00401007387 */ /* 0x0201e80000100a00 */
[----:B0-----:R-:W2:Y:S01]  /*12ff0*/  LDL.64 R4, [R1+0x308] ;  /* 0x0003080001047983 */ /* 0x001ea20000100a00 */
[----:B------:R-:W-:-:S05]  /*13000*/  HADD2.F32 R9, -RZ, R8.H0_H0 ;  /* 0x20000008ff097230 */ /* 0x000fca0000004100 */
[----:B------:R-:W-:-:S04]  /*13010*/  FMUL R9, R9, R16 ;  /* 0x0000001009097220 */ /* 0x000fc80000400000 */
[----:B----4-:R-:W-:Y:S02]  /*13020*/  FFMA R9, R3, R2, R9 ;  /* 0x0000000203097223 */ /* 0x010fe40000000009 */
[----:B------:R0:W5:Y:S01]  /*13030*/  LDL.LU R3, [R1+0x3f8] ;  /* 0x0003f80001037983 */ /* 0x0001620000300800 */
[----:B------:R-:W-:Y:S02]  /*13040*/  ISETP.GT.AND P1, PT, R0, 0x8, P3 ;  /* 0x000000080000780c */ /* 0x000fe40001f24270 */
[----:B------:R-:W-:-:S05]  /*13050*/  F2FP.F16.F32.PACK_AB R9, RZ, R9 ;  /* 0x00000009ff09723e */ /* 0x000fca00000000ff */
[----:B--2---:R2:W-:Y:S04]  /*13060*/  @P0 STG.E.U16 desc[UR52][R4.64+0x42], R9 ;  /* 0x0000420904000986 */ /* 0x0045e8000c101534 */
[----:B--2---:R0:W5:Y:S01]  /*13070*/  LDL.LU.64 R4, [R1+0x3f0] ;  /* 0x0003f00001047983 */ /* 0x0041620000300a00 */
[----:B------:R-:W-:Y:S04]  /*13080*/  BSSY B1, `(.L_x_152) ;  /* 0x0000003000017945 */ /* 0x000fe80003800000 */
[----:B------:R-:W-:Y:S05]  /*13090*/  @!P1 BRA `(.L_x_153) ;  /* 0x0000000000049947 */ /* 0x000fea0003800000 */
[----:B------:R2:W5:Y:S02]  /*130a0*/  LDG.E.LTC128B.U16 R8, desc[UR52][R232.64+0x40] ;  /* 0x00004034e8087981 */ /* 0x000564000c1e1520 */
.L_x_153:
[----:B------:R-:W-:Y:S05]  /*130b0*/  BSYNC B1 ;  /* 0x0000000000017941 */ /* 0x000fea0003800000 */
.L_x_152:
[----:B-----5:R4:W-:Y:S04]  /*130c0*/  STL [R1+0x3f0], R3 ;  /* 0x0003f00301007387 */ /* 0x0209e80000100800 */
[----:B----4-:R-:W4:Y:S01]  /*130d0*/  LDL.LU R3, [R1+0x288] ;  /* 0x0002880001037983 */ /* 0x010f220000300800 */
[----:B------:R-:W-:-:S05]  /*130e0*/  HADD2.F32 R9, -RZ, R8.H0_H0 ;  /* 0x20000008ff097230 */ /* 0x000fca0000004100 */
[----:B------:R-:W-:Y:S01]  /*130f0*/  FMUL R9, R9, R16 ;  /* 0x0000001009097220 */ /* 0x000fe20000400000 */
[----:B------:R-:W-:-:S03]  /*13100*/  ISETP.GT.AND P0, PT, R0, 0x8, P2 ;  /* 0x000000080000780c */ /* 0x000fc60001704270 */
[----:B----4-:R-:W-:Y:S02]  /*13110*/  FFMA R9, R3, R2, R9 ;  /* 0x0000000203097223 */ /* 0x010fe40000000009 */
[----:B------:R4:W5:Y:S01]  /*13120*/  LDL.LU R3, [R1+0x3f0] ;  /* 0x0003f00001037983 */ /* 0x0009620000300800 */
[----:B------:R-:W-:Y:S02]  /*13130*/  BSSY B1, `(.L_x_154) ;  /* 0x0000005000017945 */ /* 0x000fe40003800000 */
[----:B------:R-:W-:-:S05]  /*13140*/  F2FP.F16.F32.PACK_AB R9, RZ, R9 ;  /* 0x00000009ff09723e */ /* 0x000fca00000000ff */
[----:B------:R4:W-:Y:S01]  /*13150*/  @P1 STG.E.U16 desc[UR52][R4.64+0x40], R9 ;  /* 0x0000400904001986 */ /* 0x0009e2000c101534 */
[----:B------:R-:W-:Y:S05]  /*13160*/  @!P0 BRA `(.L_x_155) ;  /* 0x0000000000048947 */ /* 0x000fea0003800000 */
[----:B------:R0:W5:Y:S02]  /*13170*/  LDG.E.LTC128B.U16 R8, desc[UR52][R232.64+0x42] ;  /* 0x00004234e8087981 */ /* 0x000164000c1e1520 */
.L_x_155:
[----:B------:R-:W-:Y:S05]  /*13180*/  BSYNC B1 ;  /* 0x0000000000017941 */ /* 0x000fea0003800000 */
.L_x_154:
[----:B------:R1:W-:Y:S04]  /*13190*/  STL [R1+0x3f0], R6 ;  /* 0x0003f00601007387 */ /* 0x0003e80000100800 */
[----:B-1----:R-:W2:Y:S01]  /*131a0*/  LDL.LU R6, [R1+0x28c] ;  /* 0x00028c0001067983 */ /* 0x002ea20000300800 */
[----:B----45:R-:W-:-:S05]  /*131b0*/  HADD2.F32 R9, -RZ, R8.H0_H0 ;  /* 0x20000008ff097230 */ /* 0x030fca0000004100 */
[----:B------:R-:W-:Y:S01]  /*131c0*/  FMUL R9, R9, R16 ;  /* 0x0000001009097220 */ /* 0x000fe20000400000 */
[----:B------:R-:W-:-:S04]  /*131d0*/  ISETP.GT.AND P6, PT, R3, 0x28, PT ;  /* 0x000000280300780c */ /* 0x000fc80003fc4270 */
[----:B------:R-:W-:Y:S01]  /*131e0*/  ISETP.GT.AND P1, PT, R0, RZ, P6 ;  /* 0x000000ff0000720c */ /* 0x000fe20003724270 */
[----:B--2---:R-:W-:Y:S02]  /*131f0*/  FFMA R9, R6, R2, R9 ;  /* 0x0000000206097223 */ /* 0x004fe40000000009 */
[----:B------:R1:W5:Y:S01]  /*13200*/  LDL.LU R6, [R1+0x3f0] ;  /* 0x0003f00001067983 */ /* 0x0003620000300800 */
[----:B------:R-:W-:Y:S01]  /*13210*/  LOP3.LUT R17, R17, 0xfffffffd, RZ, 0xc0, !PT ;  /* 0xfffffffd11117812 */ /* 0x000fe200078ec0ff */
[----:B------:R-:W-:Y:S01]  /*13220*/  BSSY B1, `(.L_x_156) ;  /* 0x0000006000017945 */ /* 0x000fe20003800000 */
[----:B------:R-:W-:-:S03]  /*13230*/  F2FP.F16.F32.PACK_AB R9, RZ, R9 ;  /* 0x00000009ff09723e */ /* 0x000fc600000000ff */
[----:B------:R-:W-:Y:S02]  /*13240*/  @P6 LOP3.LUT R17, R17, 0x2, RZ, 0xfc, !PT ;  /* 0x0000000211116812 */ /* 0x000fe400078efcff */
[----:B------:R1:W-:Y:S02]  /*13250*/  @P0 STG.E.U16 desc[UR52][R4.64+0x42], R9 ;  /* 0x0000420904000986 */ /* 0x0003e4000c101534 */
[----:B------:R-:W-:Y:S05]  /*13260*/  @!P1 BRA `(.L_x_157) ;  /* 0x0000000000049947 */ /* 0x000fea0003800000 */
[----:B------:R2:W5:Y:S02]  /*13270*/  LDG.E.LTC128B.U16 R8, desc[UR52][R236.64+0x50] ;  /* 0x00005034ec087981 */ /* 0x000564000c1e1520 */
.L_x_157:
[----:B------:R-:W-:Y:S05]  /*13280*/  BSYNC B1 ;  /* 0x0000000000017941 */ /* 0x000fea0003800000 */
.L_x_156:
[----:B-----5:R4:W-:Y:S04]  /*13290*/  STL [R1+0x3f8], R6 ;  /* 0x0003f80601007387 */ /* 0x0209e80000100800 */
[----:B----4-:R-:W4:Y:S04]  /*132a0*/  LDL.LU R6, [R1+0x290] ;  /* 0x0002900001067983 */ /* 0x010f280000300800 */
[----:B------:R1:W-:Y:S04]  /*132b0*/  STL.64 [R1+0x3f0], R4 ;  /* 0x0003f00401007387 */ /* 0x0003e80000100a00 */
[----:B-1----:R-:W3:Y:S01]  /*132c0*/  LDL.64 R4, [R1+0x308] ;  /* 0x0003080001047983 */ /* 0x002ee20000100a00 */
[----:B------:R-:W-:-:S05]  /*132d0*/  HADD2.F32 R9, -RZ, R8.H0_H0 ;  /* 0x20000008ff097230 */ /* 0x000fca0000004100 */
[----:B------:R-:W-:-:S04]  /*132e0*/  FMUL R9, R9, R16 ;  /* 0x0000001009097220 */ /* 0x000fc80000400000 */
[----:B----4-:R-:W-:Y:S02]  /*132f0*/  FFMA R9, R6, R2, R9 ;  /* 0x0000000206097223 */ /* 0x010fe40000000009 */
[----:B------:R1:W5:Y:S01]  /*13300*/  LDL.LU R6, [R1+0x3f8] ;  /* 0x0003f80001067983 */ /* 0x0003620000300800 */
[----:B------:R-:W-:Y:S02]  /*13310*/  ISETP.GT.AND P4, PT, R3, 0x29, PT ;  /* 0x000000290300780c */ /* 0x000fe40003f84270 */
[----:B------:R-:W-:Y:S02]  /*13320*/  F2FP.F16.F32.PACK_AB R9, RZ, R9 ;  /* 0x00000009ff09723e */ /* 0x000fe400000000ff */
[----:B------:R-:W-:-:S03]  /*13330*/  ISETP.GT.AND P0, PT, R0, RZ, P4 ;  /* 0x000000ff0000720c */ /* 0x000fc60002704270 */
[----:B---3--:R3:W-:Y:S04]  /*13340*/  @P1 STG.E.U16 desc[UR52][R4.64+0x50], R9 ;  /* 0x0000500904001986 */ /* 0x0087e8000c101534 */
[----:B---3--:R1:W5:Y:S01]  /*13350*/  LDL.LU.64 R4, [R1+0x3f0] ;  /* 0x0003f00001047983 */ /* 0x0083620000300a00 */
[----:B------:R-:W-:Y:S05]  /*13360*/  BSSY B1, `(.L_x_158) ;  /* 0x0000003000017945 */ /* 0x000fea0003800000 */
[----:B------:R-:W-:Y:S05]  /*13370*/  @!P0 BRA `(.L_x_159) ;  /* 0x0000000000048947 */ /* 0x000fea0003800000 */
[----:B------:R3:W5:Y:S02]  /*13380*/  LDG.E.LTC128B.U16 R8, desc[UR52][R236.64+0x52] ;  /* 0x00005234ec087981 */ /* 0x000764000c1e1520 */
.L_x_159:
[----:B------:R-:W-:Y:S05]  /*13390*/  BSYNC B1 ;  /* 0x0000000000017941 */ /* 0x000fea0003800000 */
.L_x_158:
        /* <DEDUP_REMOVED lines=15> */
.L_x_161:
[----:B------:R-:W-:Y:S05]  /*13490*/  BSYNC B1 ;  /* 0x0000000000017941 */ /* 0x000fea0003800000 */
.L_x_160:
        /* <DEDUP_REMOVED lines=12> */
.L_x_163:
[----:B------:R-:W-:Y:S05]  /*13560*/  BSYNC B1 ;  /* 0x0000000000017941 */ /* 0x000fea0003800000 */
.L_x_162:
        /* <DEDUP_REMOVED lines=8> */
[----:B------:R-:W-:Y:S02]  /*135f0*/  BSSY B1, `(.L_x_164) ;  /* 0x0000005000017945 */ /* 0x000fe40003800000 */
[----:B------:R-:W-:-:S05]  /*13600*/  F2FP.F16.F32.PACK_AB R9, RZ, R9 ;  /* 0x00000009ff09723e */ /* 0x000fca00000000ff */
[----:B------:R1:W-:Y:S02]  /*13610*/  @P1 STG.E.U16 desc[UR52][R4.64+0x52], R9 ;  /* 0x0000520904001986 */ /* 0x0003e4000c101534 */
[----:B------:R-:W-:Y:S05]  /*13620*/  @!P0 BRA `(.L_x_165) ;  /* 0x0000000000048947 */ /* 0x000fea0003800000 */
[----:B------:R2:W5:Y:S02]  /*13630*/  LDG.E.LTC128B.U16 R8, desc[UR52][R236.64+0x60] ;  /* 0x00006034ec087981 */ /* 0x000564000c1e1520 */
.L_x_165:
[----:B------:R-:W-:Y:S05]  /*13640*/  BSYNC B1 ;  /* 0x0000000000017941 */ /* 0x000fea0003800000 */
.L_x_164:
        /* <DEDUP_REMOVED lines=9> */
[----:B------:R-:W-:-:S05]  /*136e0*/  F2FP.F16.F32.PACK_AB R9, RZ, R9 ;  /* 0x00000009ff09723e */ /* 0x000fca00000000ff */
[----:B---3--:R3:W-:Y:S04]  /*136f0*/  @P0 STG.E.U16 desc[UR52][R4.64+0x60], R9 ;  /* 0x0000600904000986 */ /* 0x0087e8000c101534 */
[----:B---3--:R1:W5:Y:S01]  /*13700*/  LDL.LU.64 R4, [R1+0x3f0] ;  /* 0x0003f00001047983 */ /* 0x0083620000300a00 */
[----:B------:R-:W-:Y:S01]  /*13710*/  ISETP.GT.AND P0, PT, R0, RZ, P2 ;  /* 0x000000ff0000720c */ /* 0x000fe20001704270 */
[----:B------:R-:W-:-:S12]  /*13720*/  BSSY B1, `(.L_x_166) ;  /* 0x0000003000017945 */ /* 0x000fd80003800000 */
[----:B-1----:R-:W-:Y:S05]  /*13730*/  @!P0 BRA `(.L_x_167) ;  /* 0x0000000000048947 */ /* 0x002fea0003800000 */
[----:B------:R1:W5:Y:S02]  /*13740*/  LDG.E.LTC128B.U16 R8, desc[UR52][R236.64+0x62] ;  /* 0x00006234ec087981 */ /* 0x000364000c1e1520 */
.L_x_167:
[----:B------:R-:W-:Y:S05]  /*13750*/  BSYNC B1 ;  /* 0x0000000000017941 */ /* 0x000fea0003800000 */
.L_x_166:
[----:B------:R3:W-:Y:S04]  /*13760*/  STL [R1+0x3f8], R3 ;  /* 0x0003f80301007387 */ /* 0x0007e80000100800 */
[----:B---3--:R-:W3:Y:S04]  /*13770*/  LDL.LU R3, [R1+0x2a4] ;  /* 0x0002a40001037983 */ /* 0x008ee80000300800 */
[----:B-----5:R4:W-:Y:S04]  /*13780*/  STL.64 [R1+0x3f0], R4 ;  /* 0x0003f00401007387 */ /* 0x0209e80000100a00 */
[----:B----4-:R-:W4:Y:S01]  /*13790*/  LDL.64 R4, [R1+0x308] ;  /* 0x0003080001047983 */ /* 0x010f220000100a00 */
[----:B------:R-:W-:-:S05]  /*137a0*/  HADD2.F32 R9, -RZ, R8.H0_H0 ;  /* 0x20000008ff097230 */ /* 0x000fca0000004100 */
[----:B------:R-:W-:-:S04]  /*137b0*/  FMUL R9, R9, R16 ;  /* 0x0000001009097220 */ /* 0x000fc80000400000 */
[----:B---3--:R-:W-:Y:S02]  /*137c0*/  FFMA R9, R3, R2, R9 ;  /* 0x0000000203097223 */ /* 0x008fe40000000009 */
[----:B------:R3:W5:Y:S03]  /*137d0*/  LDL.LU R3, [R1+0x3f8] ;  /* 0x0003f80001037983 */ /* 0x0007660000300800 */
[----:B------:R-:W-:-:S05]  /*137e0*/  F2FP.F16.F32.PACK_AB R9, RZ, R9 ;  /* 0x00000009ff09723e */ /* 0x000fca00000000ff */
[----:B----4-:R4:W-:Y:S04]  /*137f0*/  @P0 STG.E.U16 desc[UR52][R4.64+0x62], R9 ;  /* 0x0000620904000986 */ /* 0x0109e8000c101534 */
[----:B----4-:R3:W5:Y:S01]  /*13800*/  LDL.LU.64 R4, [R1+0x3f0] ;  /* 0x0003f00001047983 */ /* 0x0107620000300a00 */
[----:B------:R-:W-:Y:S01]  /*13810*/  ISETP.GT.AND P0, PT, R0, 0x8, P3 ;  /* 0x000000080000780c */ /* 0x000fe20001f04270 */
[----:B------:R-:W-:-:S12]  /*13820*/  BSSY B1, `(.L_x_168) ;  /* 0x0000003000017945 */ /* 0x000fd80003800000 */
[----:B---3--:R-:W-:Y:S05]  /*13830*/  @!P0 BRA `(.L_x_169) ;  /* 0x0000000000048947 */ /* 0x008fea0003800000 */
[----:B------:R3:W5:Y:S02]  /*13840*/  LDG.E.LTC128B.U16 R8, desc[UR52][R232.64+0x60] ;  /* 0x00006034e8087981 */ /* 0x000764000c1e1520 */
.L_x_169:
[----:B------:R-:W-:Y:S05]  /*13850*/  BSYNC B1 ;  /* 0x0000000000017941 */ /* 0x000fea0003800000 */
.L_x_168:
[----:B-----5:R4:W-:Y:S04]  /*13860*/  STL [R1+0x3f0], R3 ;  /* 0x0003f00301007387 */ /* 0x0209e80000100800 */
[----:B----4-:R-:W4:Y:S01]  /*13870*/  LDL.LU R3, [R1+0x2a8] ;  /* 0x0002a80001037983 */ /* 0x010f220000300800 */
[----:B------:R-:W-:-:S05]  /*13880*/  HADD2.F32 R9, -RZ, R8.H0_H0 ;  /* 0x20000008ff097230 */ /* 0x000fca0000004100 */
[----:B------:R-:W-:Y:S01]  /*13890*/  FMUL R9, R9, R16 ;  /* 0x0000001009097220 */ /* 0x000fe20000400000 */
[----:B------:R-:W-:Y:S03]  /*138a0*/  BSSY B1, `(.L_x_170) ;  /* 0x000000a000017945 */ /* 0x000fe60003800000 */
[----:B----4-:R-:W-:Y:S02]  /*138b0*/  FFMA R9, R3, R2, R9 ;  /* 0x0000000203097223 */ /* 0x010fe40000000009 */
[----:B------:R4:W5:Y:S03]  /*138c0*/  LDL.LU R3, [R1+0x3f0] ;  /* 0x0003f00001037983 */ /* 0x0009660000300800 */
[----:B------:R-:W-:Y:S01]  /*138d0*/  F2FP.F16.F32.PACK_AB R9, RZ, R9 ;  /* 0x00000009ff09723e */ /* 0x000fe200000000ff */
[----:B------:R4:W-:Y:S04]  /*138e0*/  STL.S16 [R1+0x280], R8 ;  /* 0x0002800801007387 */ /* 0x0009e80000100600 */
[----:B------:R4:W-:Y:S01]  /*138f0*/  @P0 STG.E.U16 desc[UR52][R4.64+0x60], R9 ;  /* 0x0000600904000986 */ /* 0x0009e2000c101534 */
[----:B------:R-:W-:-:S13]  /*13900*/  ISETP.GT.AND P0, PT, R0, 0x8, P2 ;  /* 0x000000080000780c */ /* 0x000fda0001704270 */
[----:B----4-:R-:W-:Y:S05]  /*13910*/  @!P0 BRA `(.L_x_171) ;  /* 0x0000000000088947 */ /* 0x010fea0003800000 */
[----:B------:R-:W4:Y:S04]  /*13920*/  LDG.E.LTC128B.U16 R8, desc[UR52][R232.64+0x62] ;  /* 0x00006234e8087981 */ /* 0x000f28000c1e1520 */
[----:B----4-:R4:W-:Y:S02]  /*13930*/  STL [R1+0x280], R8 ;  /* 0x0002800801007387 */ /* 0x0109e40000100800 */
.L_x_171:
[----:B------:R-:W-:Y:S05]  /*13940*/  BSYNC B1 ;  /* 0x0000000000017941 */ /* 0x000fea0003800000 */
.L_x_170:
[----:B------:R-:W2:Y:S04]  /*13950*/  LDL.LU R9, [R1+0x2ac] ;  /* 0x0002ac0001097983 */ /* 0x000ea80000300800 */
[----:B------:R-:W-:Y:S04]  /*13960*/  STL [R1+0x3f8], R12 ;  /* 0x0003f80c01007387 */ /* 0x000fe80000100800 */
[----:B------:R0:W-:Y:S04]  /*13970*/  STL [R1+0x3f4], R11 ;  /* 0x0003f40b01007387 */ /* 0x0001e80000100800 */
[----:B0-----:R-:W4:Y:S01]  /*13980*/  LDL.LU R11, [R1+0x280] ;  /* 0x00028000010b7983 */ /* 0x001f220000300800 */
[----:B------:R-:W-:-:S03]  /*13990*/  IMAD.U32 R12, RZ, RZ, UR9 ;  /* 0x00000009ff0c7e24 */ /* 0x000fc6000f8e00ff */
[----:B------:R-:W-:Y:S01]  /*139a0*/  STL [R1+0x3f0], R10 ;  /* 0x0003f00a01007387 */ /* 0x000fe20000100800 */
[----:B------:R-:W-:-:S04]  /*139b0*/  IMAD R12, R12, 0x300, RZ ;  /* 0x000003000c0c7824 */ /* 0x000fc800078e02ff */
[----:B------:R-:W-:Y:S02]  /*139c0*/  IMAD.IADD R12, R12, 0x1, R7 ;  /* 0x000000010c0c7824 */ /* 0x000fe400078e0207 */
[----:B----4-:R-:W-:-:S05]  /*139d0*/  HADD2.F32 R8, -RZ, R11.H0_H0 ;  /* 0x2000000bff087230 */ /* 0x010fca0000004100 */
[----:B------:R-:W-:-:S04]  /*139e0*/  FMUL R8, R8, R16 ;  /* 0x0000001008087220 */ /* 0x000fc80000400000 */
[----:B--2---:R-:W-:Y:S01]  /*139f0*/  FFMA R8, R9, R2, R8 ;  /* 0x0000000209087223 */ /* 0x004fe20000000008 */
[----:B------:R-:W-:-:S04]  /*13a00*/  IMAD.U32 R9, RZ, RZ, UR8 ;  /* 0x00000008ff097e24 */ /* 0x000fc8000f8e00ff */
[----:B------:R-:W-:Y:S01]  /*13a10*/  F2FP.F16.F32.PACK_AB R8, RZ, R8 ;  /* 0x00000008ff08723e */ /* 0x000fe200000000ff */
[----:B------:R-:W-:-:S04]  /*13a20*/  IMAD.SHL.U32 R9, R9, 0x10, RZ ;  /* 0x0000001009097824 */ /* 0x000fc800078e00ff */
[----:B------:R0:W-:Y:S02]  /*13a30*/  @P0 STG.E.U16 desc[UR52][R4.64+0x62], R8 ;  /* 0x0000620804000986 */ /* 0x0001e4000c101534 */
[----:B0-----:R-:W-:Y:S02]  /*13a40*/  IADD3 R8, P0, R9, R6, RZ ;  /* 0x0000000609087210 */ /* 0x001fe40007f1e0ff */
[----:B------:R-:W2:Y:S01]  /*13a50*/  LDL.LU R9, [R1+0x3e4] ;  /* 0x0003e40001097983 */ /* 0x000ea20000300800 */
[----:B------:R-:W-:-:S03]  /*13a60*/  PRMT R10, R11, 0x7610, R10 ;  /* 0x000076100b0a7816 */ /* 0x000fc6000000000a */
[----:B------:R0:W-:Y:S01]  /*13a70*/  STL [R1+0x284], R12 ;  /* 0x0002840c01007387 */ /* 0x0001e20000100800 */
[----:B-----5:R-:W-:Y:S01]  /*13a80*/  ISETP.GT.AND P1, PT, R3, 0x38, PT ;  /* 0x000000380300780c */ /* 0x020fe20003f24270 */
[----:B--2---:R-:W-:Y:S02]  /*13a90*/  IMAD.X R9, R9, 0x1, R12, P0 ;  /* 0x0000000109097824 */ /* 0x004fe400000e060c */
[----:B0-----:R0:W5:Y:S04]  /*13aa0*/  LDL.LU R12, [R1+0x3f8] ;  /* 0x0003f800010c7983 */ /* 0x0011680000300800 */
[----:B------:R0:W5:Y:S04]  /*13ab0*/  LDL.LU R11, [R1+0x3f4] ;  /* 0x0003f400010b7983 */ /* 0x0001680000300800 */
[----:B------:R2:W-:Y:S04]  /*13ac0*/  STL.S16 [R1+0x280], R10 ;  /* 0x0002800a01007387 */ /* 0x0005e80000100600 */
[----:B--2---:R0:W5:Y:S01]  /*13ad0*/  LDL.LU R10, [R1+0x3f0] ;  /* 0x0003f000010a7983 */ /* 0x0041620000300800 */
[----:B------:R-:W-:Y:S01]  /*13ae0*/  ISETP.GT.AND P0, PT, R0, RZ, P1 ;  /* 0x000000ff0000720c */ /* 0x000fe20000f04270 */
[----:B------:R-:W-:-:S12]  /*13af0*/  BSSY B1, `(.L_x_172) ;  /* 0x0000006000017945 */ /* 0x000fd80003800000 */
[----:B0-----:R-:W-:Y:S05]  /*13b00*/  @!P0 BRA `(.L_x_173) ;  /* 0x0000000000108947 */ /* 0x001fea0003800000 */
[----:B------:R0:W-:Y:S04]  /*13b10*/  STL [R1+0x3f0], R0 ;  /* 0x0003f00001007387 */ /* 0x0001e80000100800 */
[----:B0-----:R-:W2:Y:S04]  /*13b20*/  LDG.E.LTC128B.U16 R0, desc[UR52][R236.64+0x70] ;  /* 0x00007034ec007981 */ /* 0x001ea8000c1e1520 */
[----:B--2---:R0:W-:Y:S04]  /*13b30*/  STL [R1+0x280], R0 ;  /* 0x0002800001007387 */ /* 0x0041e80000100800 */
[----:B0-----:R0:W5:Y:S02]  /*13b40*/  LDL.LU R0, [R1+0x3f0] ;  /* 0x0003f00001007983 */ /* 0x0011640000300800 */
.L_x_173:
[----:B------:R-:W-:Y:S05]  /*13b50*/  BSYNC B1 ;  /* 0x0000000000017941 */ /* 0x000fea0003800000 */
.L_x_172:
        /* <DEDUP_REMOVED lines=9> */
[----:B-1----:R-:W3:Y:S04]  /*13bf0*/  LDL.LU R5, [R1+0x280] ;  /* 0x0002800001057983 */ /* 0x002ee80000300800 */
        /* <DEDUP_REMOVED lines=14> */
[----:B------:R2:W5:Y:S04]  /*13ce0*/  LDL.LU R6, [R1+0x3f8] ;  /* 0x0003f80001067983 */ /* 0x0005680000300800 */
[----:B------:R2:W5:Y:S04]  /*13cf0*/  LDL.LU R5, [R1+0x3f4] ;  /* 0x0003f40001057983 */ /* 0x0005680000300800 */
[----:B------:R1:W-:Y:S04]  /*13d00*/  STL.S16 [R1+0x280], R4 ;  /* 0x0002800401007387 */ /* 0x0003e80000100600 */
[----:B-1----:R2:W5:Y:S01]  /*13d10*/  LDL.LU R4, [R1+0x3f0] ;  /* 0x0003f00001047983 */ /* 0x0025620000300800 */
[----:B------:R-:W-:Y:S01]  /*13d20*/  ISETP.GT.AND P0, PT, R3, 0x39, PT ;  /* 0x000000390300780c */ /* 0x000fe20003f04270 */
[----:B------:R-:W-:Y:S03]  /*13d30*/  BSSY B1, `(.L_x_174) ;  /* 0x0000007000017945 */ /* 0x000fe60003800000 */
[----:B------:R-:W-:-:S13]  /*13d40*/  ISETP.GT.AND P5, PT, R0, RZ, P0 ;  /* 0x000000ff0000720c */ /* 0x000fda00007a4270 */
[----:B--2---:R-:W-:Y:S05]  /*13d50*/  @!P5 BRA `(.L_x_175) ;  /* 0x000000000010d947 */ /* 0x004fea0003800000 */
[----:B------:R1:W-:Y:S04]  /*13d60*/  STL [R1+0x3f0], R0 ;  /* 0x0003f00001007387 */ /* 0x0003e80000100800 */
[----:B-1----:R-:W2:Y:S04]  /*13d70*/  LDG.E.LTC128B.U16 R0, desc[UR52][R236.64+0x72] ;  /* 0x00007234ec007981 */ /* 0x002ea8000c1e1520 */
[----:B--2---:R1:W-:Y:S04]  /*13d80*/  STL [R1+0x280], R0 ;  /* 0x0002800001007387 */ /* 0x0043e80000100800 */
[----:B-1----:R1:W5:Y:S02]  /*13d90*/  LDL.LU R0, [R1+0x3f0] ;  /* 0x0003f00001007983 */ /* 0x0023640000300800 */
.L_x_175:
[----:B------:R-:W-:Y:S05]  /*13da0*/  BSYNC B1 ;  /* 0x0000000000017941 */ /* 0x000fea0003800000 */
.L_x_174:
[----:B-----5:R-:W-:Y:S04]  /*13db0*/  STL [R1+0x414], R11 ;  /* 0x0004140b01007387 */ /* 0x020fe80000100800 */
[----:B------:R2:W-:Y:S04]  /*13dc0*/  STL [R1+0x410], R10 ;  /* 0x0004100a01007387 */ /* 0x0005e80000100800 */
[----:B--2---:R-:W2:Y:S04]  /*13dd0*/  LDL.LU R10, [R1+0x2b4] ;  /* 0x0002b400010a7983 */ /* 0x004ea80000300800 */
[----:B------:R-:W-:Y:S04]  /*13de0*/  STL [R1+0x40c], R9 ;  /* 0x00040c0901007387 */ /* 0x000fe80000100800 */
[----:B------:R-:W-:Y:S04]  /*13df0*/  STL [R1+0x408], R8 ;  /* 0x0004080801007387 */ /* 0x000fe80000100800 */
[----:B------:R3:W-:Y:S04]  /*13e00*/  STL.64 [R1+0x400], R6 ;  /* 0x0004000601007387 */ /* 0x0007e80000100a00 */
[----:B---3--:R-:W3:Y:S04]  /*13e10*/  LDL.64 R6, [R1+0x308] ;  /* 0x0003080001067983 */ /* 0x008ee80000100a00 */
[----:B------:R-:W-:Y:S04]  /*13e20*/  STL [R1+0x3f8], R5 ;  /* 0x0003f80501007387 */ /* 0x000fe80000100800 */
[----:B------:R4:W-:Y:S04]  /*13e30*/  STL [R1+0x3f4], R4 ;  /* 0x0003f40401007387 */ /* 0x0009e80000100800 */
[----:B----4-:R-:W4:Y:S04]  /*13e40*/  LDL.LU R4, [R1+0x280] ;  /* 0x0002800001047983 */ /* 0x010f280000300800 */
[----:B------:R0:W-:Y:S01]  /*13e50*/  STL [R1+0x3f0], R3 ;  /* 0x0003f00301007387 */ /* 0x0001e20000100800 */
[----:B----4-:R-:W-:-:S05]  /*13e60*/  HADD2.F32 R11, -RZ, R4.H0_H0 ;  /* 0x20000004ff0b7230 */ /* 0x010fca0000004100 */
        /* <DEDUP_REMOVED lines=10> */
[----:B---3--:R0:W-:Y:S04]  /*13f10*/  @P5 STG.E.U16 desc[UR52][R6.64+0x72], R5 ;  /* 0x0000720506005986 */ /* 0x0081e8000c101534 */
        /* <DEDUP_REMOVED lines=12> */
.L_x_177:
[----:B------:R-:W-:Y:S05]  /*13fe0*/  BSYNC B1 ;  /* 0x0000000000017941 */ /* 0x000fea0003800000 */
.L_x_176:
        /* <DEDUP_REMOVED lines=21> */
[----:B---3--:R2:W5:Y:S04]  /*14140*/  LDL.LU R7, [R1+0x3f8] ;  /* 0x0003f80001077983 */ /* 0x0085680000300800 */
        /* <DEDUP_REMOVED lines=10> */
.L_x_179:
[----:B------:R-:W-:Y:S05]  /*141f0*/  BSYNC B1 ;  /* 0x0000000000017941 */ /* 0x000fea0003800000 */
.L_x_178:
        /* <DEDUP_REMOVED lines=33> */
.L_x_181:
[----:B------:R-:W-:Y:S05]  /*14410*/  BSYNC B1 ;  /* 0x0000000000017941 */ /* 0x000fea0003800000 */
.L_x_180:
[----:B-----5:R-:W-:Y:S04]  /*14420*/  STL [R1+0x414], R11 ;  /* 0x0004140b01007387 */ /* 0x020fe80000100800 */
[----:B------:R3:W-:Y:S04]  /*14430*/  STL [R1+0x410], R10 ;  /* 0x0004100a01007387 */ /* 0x0007e80000100800 */
[----:B---3--:R-:W3:Y:S04]  /*14440*/  LDL.LU R10, [R1+0x240] ;  /* 0x00024000010a7983 */ /* 0x008ee80000300800 */
[----:B------:R-:W-:Y:S04]  /*14450*/  STL [R1+0x40c], R9 ;  /* 0x00040c0901007387 */ /* 0x000fe80000100800 */
[----:B------:R-:W-:Y:S04]  /*14460*/  STL [R1+0x408], R8 ;  /* 0x0004080801007387 */ /* 0x000fe80000100800 */
[----:B------:R4:W-:Y:S04]  /*14470*/  STL.64 [R1+0x400], R6 ;  /* 0x0004000601007387 */ /* 0x0009e80000100a00 */
[----:B----4-:R-:W4:Y:S04]  /*14480*/  LDL.64 R6, [R1+0x340] ;  /* 0x0003400001067983 */ /* 0x010f280000100a00 */
[----:B------:R-:W-:Y:S04]  /*14490*/  STL [R1+0x3f8], R5 ;  /* 0x0003f80501007387 */ /* 0x000fe80000100800 */
[----:B------:R1:W-:Y:S04]  /*144a0*/  STL [R1+0x3f4], R4 ;  /* 0x0003f40401007387 */ /* 0x0003e80000100800 */
[----:B-1----:R-:W2:Y:S04]  /*144b0*/  LDL.LU R4, [R1+0x280] ;  /* 0x0002800001047983 */ /* 0x002ea80000300800 */
        /* <DEDUP_REMOVED lines=15> */
[----:B------:R-:W-:-:S03]  /*145b0*/  LOP3.LUT P5, RZ, R17, 0x4, RZ, 0xc0, !PT ;  /* 0x0000000411ff7812 */ /* 0x000fc600078ac0ff */
[----:B------:R2:W5:Y:S04]  /*145c0*/  LDL.LU R4, [R1+0x3f4] ;  /* 0x0003f40001047983 */ /* 0x0005680000300800 */
[----:B------:R1:W-:Y:S04]  /*145d0*/  STL.S16 [R1+0x240], R3 ;  /* 0x0002400301007387 */ /* 0x0003e80000100600 */
[----:B-1----:R2:W5:Y:S01]  /*145e0*/  LDL.LU R3, [R1+0x3f0] ;  /* 0x0003f00001037983 */ /* 0x0025620000300800 */
[----:B------:R-:W-:Y:S01]  /*145f0*/  ISETP.GT.AND P5, PT, R0, 0x80, P5 ;  /* 0x000000800000780c */ /* 0x000fe20002fa4270 */
[----:B------:R-:W-:-:S12]  /*14600*/  BSSY B1, `(.L_x_182) ;  /* 0x0000006000017945 */ /* 0x000fd80003800000 */
[----:B--2---:R-:W-:Y:S05]  /*14610*/  @!P5 BRA `(.L_x_183) ;  /* 0x000000000010d947 */ /* 0x004fea0003800000 */
[----:B------:R1:W-:Y:S04]  /*14620*/  STL [R1+0x3f0], R0 ;  /* 0x0003f00001007387 */ /* 0x0003e80000100800 */
[----:B-1----:R-:W2:Y:S04]  /*14630*/  LDG.E.LTC128B.U16 R0, desc[UR52][R22.64+0x42] ;  /* 0x0000423416007981 */ /* 0x002ea8000c1e1520 */
[----:B--2---:R1:W-:Y:S04]  /*14640*/  STL [R1+0x240], R0 ;  /* 0x0002400001007387 */ /* 0x0043e80000100800 */
[----:B-1----:R1:W5:Y:S02]  /*14650*/  LDL.LU R0, [R1+0x3f0] ;  /* 0x0003f00001007983 */ /* 0x0023640000300800 */
.L_x_183:
[----:B------:R-:W-:Y:S05]  /*14660*/  BSYNC B1 ;  /* 0x0000000000017941 */ /* 0x000fea0003800000 */
.L_x_182:
        /* <DEDUP_REMOVED lines=24> */
[----:B------:R2:W5:Y:S01]  /*147f0*/  LDL.LU R5, [R1+0x3f8] ;  /* 0x0003f80001057983 */ /* 0x0005620000300800 */
[----:B------:R-:W-:-:S03]  /*14800*/  LOP3.LUT P5, RZ, R17, 0x1, RZ, 0xc0, !PT ;  /* 0x0000000111ff7812 */ /* 0x000fc600078ac0ff */
        /* <DEDUP_REMOVED lines=10> */
.L_x_185:
[----:B------:R-:W-:Y:S05]  /*148b0*/  BSYNC B1 ;  /* 0x0000000000017941 */ /* 0x000fea0003800000 */
.L_x_184:
        /* <DEDUP_REMOVED lines=22> */
[----:B---3--:R1:W-:Y:S04]  /*14a20*/  @P5 STG.E.U16 desc[UR52][R6.64+0x40], R5 ;  /* 0x0000400506005986 */ /* 0x0083e8000c101534 */
        /* <DEDUP_REMOVED lines=13> */
.L_x_187:
[----:B------:R-:W-:Y:S05]  /*14b00*/  BSYNC B1 ;  /* 0x0000000000017941 */ /* 0x000fea0003800000 */
.L_x_186:
        /* <DEDUP_REMOVED lines=35> */
.L_x_189:
[----:B------:R-:W-:Y:S05]  /*14d40*/  BSYNC B1 ;  /* 0x0000000000017941 */ /* 0x000fea0003800000 */
.L_x_188:
        /* <DEDUP_REMOVED lines=24> */
[----:B------:R2:W5:Y:S04]  /*14ed0*/  LDL.LU R5, [R1+0x3f8] ;  /* 0x0003f80001057983 */ /* 0x0005680000300800 */
        /* <DEDUP_REMOVED lines=10> */
.L_x_191:
[----:B------:R-:W-:Y:S05]  /*14f80*/  BSYNC B1 ;  /* 0x0000000000017941 */ /* 0x000fea0003800000 */
.L_x_190:
        /* <DEDUP_REMOVED lines=35> */
.L_x_193:
[----:B------:R-:W-:Y:S05]  /*151c0*/  BSYNC B1 ;  /* 0x0000000000017941 */ /* 0x000fea0003800000 */
.L_x_192:
        /* <DEDUP_REMOVED lines=35> */
.L_x_195:
[----:B------:R-:W-:Y:S05]  /*15400*/  BSYNC B1 ;  /* 0x0000000000017941 */ /* 0x000fea0003800000 */
.L_x_194:
        /* <DEDUP_REMOVED lines=35> */
.L_x_197:
[----:B------:R-:W-:Y:S05]  /*15640*/  BSYNC B1 ;  /* 0x0000000000017941 */ /* 0x000fea0003800000 */
.L_x_196:
        /* <DEDUP_REMOVED lines=35> */
.L_x_199:
[----:B------:R-:W-:Y:S05]  /*15880*/  BSYNC B1 ;  /* 0x0000000000017941 */ /* 0x000fea0003800000 */
.L_x_198:
        /* <DEDUP_REMOVED lines=35> */
.L_x_201:
[----:B------:R-:W-:Y:S05]  /*15ac0*/  BSYNC B1 ;  /* 0x0000000000017941 */ /* 0x000fea0003800000 */
.L_x_200:
        /* <DEDUP_REMOVED lines=35> */
.L_x_203:
[----:B------:R-:W-:Y:S05]  /*15d00*/  BSYNC B1 ;  /* 0x0000000000017941 */ /* 0x000fea0003800000 */
.L_x_202:
        /* <DEDUP_REMOVED lines=35> */
.L_x_205:
[----:B------:R-:W-:Y:S05]  /*15f40*/  BSYNC B1 ;  /* 0x0000000000017941 */ /* 0x000fea0003800000 */
.L_x_204:
        /* <DEDUP_REMOVED lines=35> */
.L_x_207:
[----:B------:R-:W-:Y:S05]  /*16180*/  BSYNC B1 ;  /* 0x0000000000017941 */ /* 0x000fea0003800000 */
.L_x_206:
        /* <DEDUP_REMOVED lines=35> */
.L_x_209:
[----:B------:R-:W-:Y:S05]  /*163c0*/  BSYNC B1 ;  /* 0x0000000000017941 */ /* 0x000fea0003800000 */
.L_x_208:
        /* <DEDUP_REMOVED lines=35> */
.L_x_211:
[----:B------:R-:W-:Y:S05]  /*16600*/  BSYNC B1 ;  /* 0x0000000000017941 */ /* 0x000fea0003800000 */
.L_x_210:
        /* <DEDUP_REMOVED lines=36> */
.L_x_213:
[----:B------:R-:W-:Y:S05]  /*16850*/  BSYNC B1 ;  /* 0x0000000000017941 */ /* 0x000fea0003800000 */
.L_x_212:
        /* <DEDUP_REMOVED lines=33> */
.L_x_215:
[----:B------:R-:W-:Y:S05]  /*16a70*/  BSYNC B1 ;  /* 0x0000000000017941 */ /* 0x000fea0003800000 */
.L_x_214:
        /* <DEDUP_REMOVED lines=33> */
.L_x_217:
[----:B------:R-:W-:Y:S05]  /*16c90*/  BSYNC B1 ;  /* 0x0000000000017941 */ /* 0x000fea0003800000 */
.L_x_216:
        /* <DEDUP_REMOVED lines=36> */
.L_x_219:
[----:B------:R-:W-:Y:S05]  /*16ee0*/  BSYNC B1 ;  /* 0x0000000000017941 */ /* 0x000fea0003800000 */
.L_x_218:
        /* <DEDUP_REMOVED lines=35> */
.L_x_221:
[----:B------:R-:W-:Y:S05]  /*17120*/  BSYNC B1 ;  /* 0x0000000000017941 */ /* 0x000fea0003800000 */
.L_x_220:
        /* <DEDUP_REMOVED lines=32> */
.L_x_223:
[----:B------:R-:W-:Y:S05]  /*17330*/  BSYNC B1 ;  /* 0x0000000000017941 */ /* 0x000fea0003800000 */
.L_x_222:
        /* <DEDUP_REMOVED lines=32> */
.L_x_225:
[----:B------:R-:W-:Y:S05]  /*17540*/  BSYNC B1 ;  /* 0x0000000000017941 */ /* 0x000fea0003800000 */
.L_x_224:
        /* <DEDUP_REMOVED lines=35> */
.L_x_227:
[----:B------:R-:W-:Y:S05]  /*17780*/  BSYNC B1 ;  /* 0x0000000000017941 */ /* 0x000fea0003800000 */
.L_x_226:
        /* <DEDUP_REMOVED lines=35> */
.L_x_229:
[----:B------:R-:W-:Y:S05]  /*179c0*/  BSYNC B1 ;  /* 0x0000000000017941 */ /* 0x000fea0003800000 */
.L_x_228:
        /* <DEDUP_REMOVED lines=32> */
.L_x_231:
[----:B------:R-:W-:Y:S05]  /*17bd0*/  BSYNC B1 ;  /* 0x0000000000017941 */ /* 0x000fea0003800000 */
.L_x_230:
        /* <DEDUP_REMOVED lines=32> */
.L_x_233:
[----:B------:R-:W-:Y:S05]  /*17de0*/  BSYNC B1 ;  /* 0x0000000000017941 */ /* 0x000fea0003800000 */
.L_x_232:
        /* <DEDUP_REMOVED lines=35> */
.L_x_235:
[----:B------:R-:W-:Y:S05]  /*18020*/  BSYNC B1 ;  /* 0x0000000000017941 */ /* 0x000fea0003800000 */
.L_x_234:
        /* <DEDUP_REMOVED lines=35> */
.L_x_237:
[----:B------:R-:W-:Y:S05]  /*18260*/  BSYNC B1 ;  /* 0x0000000000017941 */ /* 0x000fea0003800000 */
.L_x_236:
        /* <DEDUP_REMOVED lines=32> */
.L_x_239:
[----:B------:R-:W-:Y:S05]  /*18470*/  BSYNC B1 ;  /* 0x0000000000017941 */ /* 0x000fea0003800000 */
.L_x_238:
        /* <DEDUP_REMOVED lines=32> */
.L_x_241:
[----:B------:R-:W-:Y:S05]  /*18680*/  BSYNC B1 ;  /* 0x0000000000017941 */ /* 0x000fea0003800000 */
.L_x_240:
        /* <DEDUP_REMOVED lines=35> */
.L_x_243:
[----:B------:R-:W-:Y:S05]  /*188c0*/  BSYNC B1 ;  /* 0x0000000000017941 */ /* 0x000fea0003800000 */
.L_x_242:
        /* <DEDUP_REMOVED lines=36> */
.L_x_245:
[----:B------:R-:W-:Y:S05]  /*18b10*/  BSYNC B1 ;  /* 0x0000000000017941 */ /* 0x000fea0003800000 */
.L_x_244:
[----:B-----5:R2:W-:Y:S04]  /*18b20*/  STL [R1+0x400], R9 ;  /* 0x0004000901007387 */ /* 0x0205e80000100800 */
[----:B--2---:R-:W2:Y:S04]  /*18b30*/  LDL.LU R9, [R1+0x1c0] ;  /* 0x0001c00001097983 */ /* 0x004ea80000300800 */
[----:B------:R3:W-:Y:S04]  /*18b40*/  STL [R1+0x3fc], R8 ;  /* 0x0003fc0801007387 */ /* 0x0007e80000100800 */
[----:B---3--:R-:W3:Y:S04]  /*18b50*/  LDL.LU R8, [R1+0x284] ;  /* 0x0002840001087983 */ /* 0x008ee80000300800 */
[----:B------:R-:W-:Y:S04]  /*18b60*/  STL [R1+0x3f8], R5 ;  /* 0x0003f80501007387 */ /* 0x000fe80000100800 */
[----:B------:R4:W-:Y:S04]  /*18b70*/  STL [R1+0x3f4], R4 ;  /* 0x0003f40401007387 */ /* 0x0009e80000100800 */
[----:B----4-:R-:W4:Y:S04]  /*18b80*/  LDL.LU R4, [R1+0x200] ;  /* 0x0002000001047983 */ /* 0x010f280000300800 */
[----:B------:R1:W-:Y:S01]  /*18b90*/  STL [R1+0x3f0], R3 ;  /* 0x0003f00301007387 */ /* 0x0003e20000100800 */
[----:B----4-:R-:W-:-:S05]  /*18ba0*/  HADD2.F32 R7, -RZ, R4.H0_H0 ;  /* 0x20000004ff077230 */ /* 0x010fca0000004100 */
[----:B------:R-:W-:-:S04]  /*18bb0*/  FMUL R7, R7, R16 ;  /* 0x0000001007077220 */ /* 0x000fc80000400000 */
[----:B--2---:R-:W-:Y:S01]  /*18bc0*/  FFMA R7, R9, R2, R7 ;  /* 0x0000000209077223 */ /* 0x004fe20000000007 */
[----:B-1----:R-:W-:Y:S01]  /*18bd0*/  PRMT R3, R4, 0x7610, R3 ;  /* 0x0000761004037816 */ /* 0x002fe20000000003 */
[----:B------:R1:W5:Y:S03]  /*18be0*/  LDL.LU R9, [R1+0x400] ;  /* 0x0004000001097983 */ /* 0x0003660000300800 */
[----:B------:R-:W-:-:S04]  /*18bf0*/  F2FP.F16.F32.PACK_AB R7, RZ, R7 ;  /* 0x00000007ff07723e */ /* 0x000fc800000000ff */
[----:B------:R-:W-:Y:S01]  /*18c00*/  PRMT R5, R7, 0x7610, R5 ;  /* 0x0000761007057816 */ /* 0x000fe20000000005 */
[----:B---3--:R-:W-:Y:S02]  /*18c10*/  IMAD.MOV.U32 R7, RZ, RZ, R8 ;  /* 0x000000ffff077224 */ /* 0x008fe400078e0008 */
[----:B------:R1:W5:Y:S04]  /*18c20*/  LDL.LU R8, [R1+0x3fc] ;  /* 0x0003fc0001087983 */ /* 0x0003680000300800 */
[----:B------:R2:W-:Y:S04]  /*18c30*/  @P5 STG.E.U16 desc[UR52][R6.64+0x40], R5 ;  /* 0x0000400506005986 */ /* 0x0005e8000c101534 */
[----:B--2---:R1:W5:Y:S01]  /*18c40*/  LDL.LU R5, [R1+0x3f8] ;  /* 0x0003f80001057983 */ /* 0x0043620000300800 */
[----:B------:R-:W-:-:S03]  /*18c50*/  LOP3.LUT P5, RZ, R17, 0x4, RZ, 0xc0, !PT ;  /* 0x0000000411ff7812 */ /* 0x000fc600078ac0ff */
[----:B------:R1:W5:Y:S04]  /*18c60*/  LDL.LU R4, [R1+0x3f4] ;  /* 0x0003f40001047983 */ /* 0x0003680000300800 */
[----:B------:R2:W-:Y:S04]  /*18c70*/  STL.S16 [R1+0x1c0], R3 ;  /* 0x0001c00301007387 */ /* 0x0005e80000100600 */
[----:B--2---:R1:W5:Y:S01]  /*18c80*/  LDL.LU R3, [R1+0x3f0] ;  /* 0x0003f00001037983 */ /* 0x0043620000300800 */
[----:B------:R-:W-:Y:S01]  /*18c90*/  ISETP.GT.AND P5, PT, R0, 0x180, P5 ;  /* 0x000001800000780c */ /* 0x000fe20002fa4270 */
[----:B------:R-:W-:-:S12]  /*18ca0*/  BSSY B1, `(.L_x_246) ;  /* 0x0000006000017945 */ /* 0x000fd80003800000 */
[----:B-1----:R-:W-:Y:S05]  /*18cb0*/  @!P5 BRA `(.L_x_247) ;  /* 0x000000000010d947 */ /* 0x002fea0003800000 */
[----:B------:R1:W-:Y:S04]  /*18cc0*/  STL [R1+0x3f0], R0 ;  /* 0x0003f00001007387 */ /* 0x0003e80000100800 */
[----:B-1----:R-:W2:Y:S04]  /*18cd0*/  LDG.E.LTC128B.U16 R0, desc[UR52][R12.64+0x42] ;  /* 0x000042340c007981 */ /* 0x002ea8000c1e1520 */
[----:B--2---:R1:W-:Y:S04]  /*18ce0*/  STL [R1+0x1c0], R0 ;  /* 0x0001c00001007387 */ /* 0x0043e80000100800 */
[----:B-1----:R1:W5:Y:S02]  /*18cf0*/  LDL.LU R0, [R1+0x3f0] ;  /* 0x0003f00001007983 */ /* 0x0023640000300800 */
.L_x_247:
[----:B------:R-:W-:Y:S05]  /*18d00*/  BSYNC B1 ;  /* 0x0000000000017941 */ /* 0x000fea0003800000 */
.L_x_246:
[----:B------:R-:W-:Y:S04]  /*18d10*/  STL [R1+0x408], R11 ;  /* 0x0004080b01007387 */ /* 0x000fe80000100800 */
[----:B------:R2:W-:Y:S04]  /*18d20*/  STL [R1+0x404], R10 ;  /* 0x0004040a01007387 */ /* 0x0005e80000100800 */
[----:B--2---:R-:W2:Y:S04]  /*18d30*/  LDL.LU R10, [R1+0x1c4] ;  /* 0x0001c400010a7983 */ /* 0x004ea80000300800 */
[----:B-----5:R-:W-:Y:S04]  /*18d40*/  STL [R1+0x400], R9 ;  /* 0x0004000901007387 */ /* 0x020fe80000100800 */
        /* <DEDUP_REMOVED lines=19> */
[----:B------:R2:W5:Y:S01]  /*18e80*/  LDL.LU R4, [R1+0x3f4] ;  /* 0x0003f40001047983 */ /* 0x0005620000300800 */
[----:B------:R-:W-:-:S03]  /*18e90*/  ISETP.GT.AND P5, PT, R0, 0x188, P5 ;  /* 0x000001880000780c */ /* 0x000fc60002fa4270 */
[----:B------:R3:W-:Y:S04]  /*18ea0*/  STL.S16 [R1+0x1c0], R3 ;  /* 0x0001c00301007387 */ /* 0x0007e80000100600 */
[----:B---3--:R2:W5:Y:S01]  /*18eb0*/  LDL.LU R3, [R1+0x3f0] ;  /* 0x0003f00001037983 */ /* 0x0085620000300800 */
[----:B------:R-:W-:Y:S05]  /*18ec0*/  BSSY B1, `(.L_x_248) ;  /* 0x0000006000017945 */ /* 0x000fea0003800000 */
[----:B------:R-:W-:Y:S05]  /*18ed0*/  @!P5 BRA `(.L_x_249) ;  /* 0x000000000010d947 */ /* 0x000fea0003800000 */
[----:B------:R3:W-:Y:S04]  /*18ee0*/  STL [R1+0x3f0], R0 ;  /* 0x0003f00001007387 */ /* 0x0007e80000100800 */
[----:B---3-5:R-:W3:Y:S04]  /*18ef0*/  LDG.E.LTC128B.U16 R0, desc[UR52][R10.64+0x40] ;  /* 0x000040340a007981 */ /* 0x028ee8000c1e1520 */
[----:B---3--:R3:W-:Y:S04]  /*18f00*/  STL [R1+0x1c0], R0 ;  /* 0x0001c00001007387 */ /* 0x0087e80000100800 */
[----:B---3--:R3:W5:Y:S02]  /*18f10*/  LDL.LU R0, [R1+0x3f0] ;  /* 0x0003f00001007983 */ /* 0x0087640000300800 */
.L_x_249:
[----:B------:R-:W-:Y:S05]  /*18f20*/  BSYNC B1 ;  /* 0x0000000000017941 */ /* 0x000fea0003800000 */
.L_x_248:
[----:B-----5:R-:W-:Y:S04]  /*18f30*/  STL [R1+0x408], R11 ;  /* 0x0004080b01007387 */ /* 0x020fe80000100800 */
[----:B------:R4:W-:Y:S04]  /*18f40*/  STL [R1+0x404], R10 ;  /* 0x0004040a01007387 */ /* 0x0009e80000100800 */
[----:B----4-:R-:W4:Y:S04]  /*18f50*/  LDL.LU R10, [R1+0x1c8] ;  /* 0x0001c800010a7983 */ /* 0x010f280000300800 */
[----:B------:R-:W-:Y:S04]  /*18f60*/  STL [R1+0x400], R7 ;  /* 0x0004000701007387 */ /* 0x000fe80000100800 */
[----:B------:R-:W-:Y:S04]  /*18f70*/  STL [R1+0x3fc], R6 ;  /* 0x0003fc0601007387 */ /* 0x000fe80000100800 */
[----:B------:R-:W-:Y:S04]  /*18f80*/  STL [R1+0x3f8], R5 ;  /* 0x0003f80501007387 */ /* 0x000fe80000100800 */
[----:B------:R0:W-:Y:S04]  /*18f90*/  STL [R1+0x3f4], R4 ;  /* 0x0003f40401007387 */ /* 0x0001e80000100800 */
[----:B0-----:R-:W2:Y:S04]  /*18fa0*/  LDL.LU R4, [R1+0x1c0] ;  /* 0x0001c00001047983 */ /* 0x001ea80000300800 */
[----:B------:R0:W-:Y:S01]  /*18fb0*/  STL [R1+0x3f0], R3 ;  /* 0x0003f00301007387 */ /* 0x0001e20000100800 */
[----:B--2---:R-:W-:-:S05]  /*18fc0*/  HADD2.F32 R11, -RZ, R4.H0_H0 ;  /* 0x20000004ff0b7230 */ /* 0x004fca0000004100 */
[----:B------:R-:W-:-:S04]  /*18fd0*/  FMUL R11, R11, R16 ;  /* 0x000000100b0b7220 */ /* 0x000fc80000400000 */
[----:B----4-:R-:W-:Y:S01]  /*18fe0*/  FFMA R10, R10, R2, R11 ;  /* 0x000000020a0a7223 */ /* 0x010fe2000000000b */
        /* <DEDUP_REMOVED lines=9> */
[----:B--2---:R0:W5:Y:S01]  /*19080*/  LDL.LU R5, [R1+0x3f8] ;  /* 0x0003f80001057983 */ /* 0x0041620000300800 */
[----:B------:R-:W-:-:S03]  /*19090*/  LOP3.LUT P5, RZ, R17, 0x4, RZ, 0xc0, !PT ;  /* 0x0000000411ff7812 */ /* 0x000fc600078ac0ff */
[----:B------:R0:W5:Y:S01]  /*190a0*/  LDL.LU R4, [R1+0x3f4] ;  /* 0x0003f40001047983 */ /* 0x0001620000300800 */
[----:B------:R-:W-:-:S03]  /*190b0*/  ISETP.GT.AND P5, PT, R0, 0x188, P5 ;  /* 0x000001880000780c */ /* 0x000fc60002fa4270 */
[----:B------:R2:W-:Y:S04]  /*190c0*/  STL.S16 [R1+0x1c0], R3 ;  /* 0x0001c00301007387 */ /* 0x0005e80000100600 */
[----:B--2---:R0:W5:Y:S01]  /*190d0*/  LDL.LU R3, [R1+0x3f0] ;  /* 0x0003f00001037983 */ /* 0x0041620000300800 */
[----:B------:R-:W-:Y:S05]  /*190e0*/  BSSY B1, `(.L_x_250) ;  /* 0x0000006000017945 */ /* 0x000fea0003800000 */
[----:B------:R-:W-:Y:S05]  /*190f0*/  @!P5 BRA `(.L_x_251) ;  /* 0x000000000010d947 */ /* 0x000fea0003800000 */
[----:B------:R2:W-:Y:S04]  /*19100*/  STL [R1+0x3f0], R0 ;  /* 0x0003f00001007387 */ /* 0x0005e80000100800 */
[----:B--2--5:R-:W2:Y:S04]  /*19110*/  LDG.E.LTC128B.U16 R0, desc[UR52][R10.64+0x42] ;  /* 0x000042340a007981 */ /* 0x024ea8000c1e1520 */
[----:B--2---:R2:W-:Y:S04]  /*19120*/  STL [R1+0x1c0], R0 ;  /* 0x0001c00001007387 */ /* 0x0045e80000100800 */
[----:B--2---:R2:W5:Y:S02]  /*19130*/  LDL.LU R0, [R1+0x3f0] ;  /* 0x0003f00001007983 */ /* 0x0045640000300800 */
.L_x_251:
[----:B------:R-:W-:Y:S05]  /*19140*/  BSYNC B1 ;  /* 0x0000000000017941 */ /* 0x000fea0003800000 */
.L_x_250:
[----:B-----5:R-:W-:Y:S04]  /*19150*/  STL [R1+0x408], R11 ;  /* 0x0004080b01007387 */ /* 0x020fe80000100800 */
[----:B------:R4:W-:Y:S04]  /*19160*/  STL [R1+0x404], R10 ;  /* 0x0004040a01007387 */ /* 0x0009e80000100800 */
[----:B----4-:R-:W4:Y:S04]  /*19170*/  LDL.LU R10, [R1+0x1cc] ;  /* 0x0001cc00010a7983 */ /* 0x010f280000300800 */
[----:B------:R-:W-:Y:S04]  /*19180*/  STL [R1+0x400], R7 ;  /* 0x0004000701007387 */ /* 0x000fe80000100800 */
[----:B------:R-:W-:Y:S04]  /*19190*/  STL [R1+0x3fc], R6 ;  /* 0x0003fc0601007387 */ /* 0x000fe80000100800 */
[----:B------:R-:W-:Y:S04]  /*191a0*/  STL [R1+0x3f8], R5 ;  /* 0x0003f80501007387 */ /* 0x000fe80000100800 */
[----:B------:R0:W-:Y:S04]  /*191b0*/  STL [R1+0x3f4], R4 ;  /* 0x0003f40401007387 */ /* 0x0001e80000100800 */
[----:B0-----:R-:W3:Y:S04]  /*191c0*/  LDL.LU R4, [R1+0x1c0] ;  /* 0x0001c00001047983 */ /* 0x001ee80000300800 */
[----:B------:R0:W-:Y:S01]  /*191d0*/  STL [R1+0x3f0], R3 ;  /* 0x0003f00301007387 */ /* 0x0001e20000100800 */
[----:B---3--:R-:W-:-:S05]  /*191e0*/  HADD2.F32 R11, -RZ, R4.H0_H0 ;  /* 0x20000004ff0b7230 */ /* 0x008fca0000004100 */
        /* <DEDUP_REMOVED lines=12> */
[----:B------:R-:W-:-:S03]  /*192b0*/  ISETP.GT.AND P5, PT, R0, 0x180, P6 ;  /* 0x000001800000780c */ /* 0x000fc600037a4270 */
[----:B------:R0:W5:Y:S04]  /*192c0*/  LDL.LU R4, [R1+0x3f4] ;  /* 0x0003f40001047983 */ /* 0x0001680000300800 */
[----:B------:R3:W-:Y:S04]  /*192d0*/  STL.S16 [R1+0x1c0], R3 ;  /* 0x0001c00301007387 */ /* 0x0007e80000100600 */
[----:B---3--:R0:W5:Y:S01]  /*192e0*/  LDL.LU R3, [R1+0x3f0] ;  /* 0x0003f00001037983 */ /* 0x0081620000300800 */
[----:B------:R-:W-:Y:S04]  /*192f0*/  BSSY B1, `(.L_x_252) ;  /* 0x0000006000017945 */ /* 0x000fe80003800000 */
[----:B------:R-:W-:Y:S05]  /*19300*/  @!P5 BRA `(.L_x_253) ;  /* 0x000000000010d947 */ /* 0x000fea0003800000 */
[----:B------:R3:W-:Y:S04]  /*19310*/  STL [R1+0x3f0], R0 ;  /* 0x0003f00001007387 */ /* 0x0007e80000100800 */
[----:B---3--:R-:W3:Y:S04]  /*19320*/  LDG.E.LTC128B.U16 R0, desc[UR52][R12.64+0x50] ;  /* 0x000050340c007981 */ /* 0x008ee8000c1e1520 */
[----:B---3--:R3:W-:Y:S04]  /*19330*/  STL [R1+0x1c0], R0 ;  /* 0x0001c00001007387 */ /* 0x0087e80000100800 */
[----:B---3--:R3:W5:Y:S02]  /*19340*/  LDL.LU R0, [R1+0x3f0] ;  /* 0x0003f00001007983 */ /* 0x0087640000300800 */
.L_x_253:
[----:B------:R-:W-:Y:S05]  /*19350*/  BSYNC B1 ;  /* 0x0000000000017941 */ /* 0x000fea0003800000 */
.L_x_252:
        /* <DEDUP_REMOVED lines=22> */
[----:B------:R-:W-:-:S03]  /*194c0*/  ISETP.GT.AND P5, PT, R0, 0x180, P4 ;  /* 0x000001800000780c */ /* 0x000fc600027a4270 */
[----:B------:R0:W5:Y:S04]  /*194d0*/  LDL.LU R4, [R1+0x3f4] ;  /* 0x0003f40001047983 */ /* 0x0001680000300800 */
[----:B------:R2:W-:Y:S04]  /*194e0*/  STL.S16 [R1+0x1c0], R3 ;  /* 0x0001c00301007387 */ /* 0x0005e80000100600 */
[----:B--2---:R0:W5:Y:S01]  /*194f0*/  LDL.LU R3, [R1+0x3f0] ;  /* 0x0003f00001037983 */ /* 0x0041620000300800 */
[----:B------:R-:W-:Y:S04]  /*19500*/  BSSY B1, `(.L_x_254) ;  /* 0x0000006000017945 */ /* 0x000fe80003800000 */
[----:B------:R-:W-:Y:S05]  /*19510*/  @!P5 BRA `(.L_x_255) ;  /* 0x000000000010d947 */ /* 0x000fea0003800000 */
[----:B------:R2:W-:Y:S04]  /*19520*/  STL [R1+0x3f0], R0 ;  /* 0x0003f00001007387 */ /* 0x0005e80000100800 */
[----:B--2---:R-:W2:Y:S04]  /*19530*/  LDG.E.LTC128B.U16 R0, desc[UR52][R12.64+0x52] ;  /* 0x000052340c007981 */ /* 0x004ea8000c1e1520 */
[----:B--2---:R2:W-:Y:S04]  /*19540*/  STL [R1+0x1c0], R0 ;  /* 0x0001c00001007387 */ /* 0x0045e80000100800 */
[----:B--2---:R2:W5:Y:S02]  /*19550*/  LDL.LU R0, [R1+0x3f0] ;  /* 0x0003f00001007983 */ /* 0x0045640000300800 */
.L_x_255:
[----:B------:R-:W-:Y:S05]  /*19560*/  BSYNC B1 ;  /* 0x0000000000017941 */ /* 0x000fea0003800000 */
.L_x_254:
[----:B-----5:R-:W-:Y:S04]  /*19570*/  STL [R1+0x408], R11 ;  /* 0x0004080b01007387 */ /* 0x020fe80000100800 */
[----:B------:R4:W-:Y:S04]  /*19580*/  STL [R1+0x404], R10 ;  /* 0x0004040a01007387 */ /* 0x0009e80000100800 */
[----:B----4-:R-:W4:Y:S04]  /*19590*/  LDL.LU R10, [R1+0x1d4] ;  /* 0x0001d400010a7983 */ /* 0x010f280000300800 */
[----:B------:R-:W-:Y:S04]  /*195a0*/  STL [R1+0x400], R9 ;  /* 0x0004000901007387 */ /* 0x000fe80000100800 */
[----:B------:R-:W-:Y:S04]  /*195b0*/  STL [R1+0x3fc], R8 ;  /* 0x0003fc0801007387 */ /* 0x000fe80000100800 */
[----:B------:R0:W-:Y:S04]  /*195c0*/  STL [R1+0x3f8], R5 ;  /* 0x0003f80501007387 */ /* 0x0001e80000100800 */
[----:B0-----:R-:W3:Y:S04]  /*195d0*/  LDL.LU R5, [R1+0x1c0] ;  /* 0x0001c00001057983 */ /* 0x001ee80000300800 */
[----:B------:R0:W-:Y:S04]  /*195e0*/  STL [R1+0x3f4], R4 ;  /* 0x0003f40401007387 */ /* 0x0001e80000100800 */
        /* <DEDUP_REMOVED lines=15> */
[----:B------:R3:W-:Y:S04]  /*196e0*/  @P5 STG.E.U16 desc[UR52][R6.64+0x52], R3 ;  /* 0x0000520306005986 */ /* 0x0007e8000c101534 */
[----:B-1----:R0:W5:Y:S04]  /*196f0*/  LDL.LU R4, [R1+0x3f4] ;  /* 0x0003f40001047983 */ /* 0x0021680000300800 */
[----:B---3--:R0:W5:Y:S01]  /*19700*/  LDL.LU R3, [R1+0x3f0] ;  /* 0x0003f00001037983 */ /* 0x0081620000300800 */
[----:B------:R-:W-:Y:S04]  /*19710*/  BSSY B1, `(.L_x_256) ;  /* 0x0000006000017945 */ /* 0x000fe80003800000 */
[----:B------:R-:W-:Y:S05]  /*19720*/  @!P6 BRA `(.L_x_257) ;  /* 0x000000000010e947 */ /* 0x000fea0003800000 */
[----:B------:R1:W-:Y:S04]  /*19730*/  STL [R1+0x3f0], R0 ;  /* 0x0003f00001007387 */ /* 0x0003e80000100800 */
[----:B-1---5:R-:W3:Y:S04]  /*19740*/  LDG.E.LTC128B.U16 R0, desc[UR52][R10.64+0x50] ;  /* 0x000050340a007981 */ /* 0x022ee8000c1e1520 */
[----:B---3--:R1:W-:Y:S04]  /*19750*/  STL [R1+0x1c0], R0 ;  /* 0x0001c00001007387 */ /* 0x0083e80000100800 */
[----:B-1----:R1:W5:Y:S02]  /*19760*/  LDL.LU R0, [R1+0x3f0] ;  /* 0x0003f00001007983 */ /* 0x0023640000300800 */
.L_x_257:
[----:B------:R-:W-:Y:S05]  /*19770*/  BSYNC B1 ;  /* 0x0000000000017941 */ /* 0x000fea0003800000 */
.L_x_256:
[----:B-----5:R-:W-:Y:S04]  /*19780*/  STL [R1+0x408], R11 ;  /* 0x0004080b01007387 */ /* 0x020fe80000100800 */
[----:B------:R3:W-:Y:S04]  /*19790*/  STL [R1+0x404], R10 ;  /* 0x0004040a01007387 */ /* 0x0007e80000100800 */
[----:B---3--:R-:W3:Y:S04]  /*197a0*/  LDL.LU R10, [R1+0x1d8] ;  /* 0x0001d800010a7983 */ /* 0x008ee80000300800 */
[----:B------:R-:W-:Y:S04]  /*197b0*/  STL [R1+0x400], R7 ;  /* 0x0004000701007387 */ /* 0x000fe80000100800 */
[----:B------:R-:W-:Y:S04]  /*197c0*/  STL [R1+0x3fc], R6 ;  /* 0x0003fc0601007387 */ /* 0x000fe80000100800 */
[----:B------:R4:W-:Y:S04]  /*197d0*/  STL [R1+0x3f8], R5 ;  /* 0x0003f80501007387 */ /* 0x0009e80000100800 */
[----:B----4-:R-:W4:Y:S04]  /*197e0*/  LDL.LU R5, [R1+0x1c0] ;  /* 0x0001c00001057983 */ /* 0x010f280000300800 */
[----:B------:R0:W-:Y:S04]  /*197f0*/  STL [R1+0x3f4], R4 ;  /* 0x0003f40401007387 */ /* 0x0001e80000100800 */
        /* <DEDUP_REMOVED lines=9> */
[----:B------:R0:W5:Y:S01]  /*19890*/  LDL.LU R7, [R1+0x400] ;  /* 0x0004000001077983 */ /* 0x0001620000300800 */
[----:B------:R-:W-:-:S02]  /*198a0*/  ISETP.GT.AND P4, PT, R0, 0x188, P4 ;  /* 0x000001880000780c */ /* 0x000fc40002784270 */
[----:B--2---:R-:W-:Y:S02]  /*198b0*/  PRMT R3, R6, 0x7610, R3 ;  /* 0x0000761006037816 */ /* 0x004fe40000000003 */
[----:B------:R0:W5:Y:S04]  /*198c0*/  LDL.LU R6, [R1+0x3fc] ;  /* 0x0003fc0001067983 */ /* 0x0001680000300800 */
[----:B------:R0:W5:Y:S04]  /*198d0*/  LDL.LU R5, [R1+0x3f8] ;  /* 0x0003f80001057983 */ /* 0x0001680000300800 */
[----:B------:R2:W-:Y:S04]  /*198e0*/  STL.S16 [R1+0x1c0], R4 ;  /* 0x0001c00401007387 */ /* 0x0005e80000100600 */
[----:B------:R3:W-:Y:S04]  /*198f0*/  @P6 STG.E.U16 desc[UR52][R8.64+0x50], R3 ;  /* 0x0000500308006986 */ /* 0x0007e8000c101534 */
[----:B--2---:R0:W5:Y:S04]  /*19900*/  LDL.LU R4, [R1+0x3f4] ;  /* 0x0003f40001047983 */ /* 0x0041680000300800 */
[----:B---3--:R0:W5:Y:S01]  /*19910*/  LDL.LU R3, [R1+0x3f0] ;  /* 0x0003f00001037983 */ /* 0x0081620000300800 */
[----:B------:R-:W-:Y:S04]  /*19920*/  BSSY B1, `(.L_x_258) ;  /* 0x0000006000017945 */ /* 0x000fe80003800000 */
[----:B------:R-:W-:Y:S05]  /*19930*/  @!P4 BRA `(.L_x_259) ;  /* 0x000000000010c947 */ /* 0x000fea0003800000 */
[----:B------:R2:W-:Y:S04]  /*19940*/  STL [R1+0x3f0], R0 ;  /* 0x0003f00001007387 */ /* 0x0005e80000100800 */
[----:B--2--5:R-:W2:Y:S04]  /*19950*/  LDG.E.LTC128B.U16 R0, desc[UR52][R10.64+0x52] ;  /* 0x000052340a007981 */ /* 0x024ea8000c1e1520 */
[----:B--2---:R2:W-:Y:S04]  /*19960*/  STL [R1+0x1c0], R0 ;  /* 0x0001c00001007387 */ /* 0x0045e80000100800 */
[----:B--2---:R2:W5:Y:S02]  /*19970*/  LDL.LU R0, [R1+0x3f0] ;  /* 0x0003f00001007983 */ /* 0x0045640000300800 */
.L_x_259:
[----:B------:R-:W-:Y:S05]  /*19980*/  BSYNC B1 ;  /* 0x0000000000017941 */ /* 0x000fea0003800000 */
.L_x_258:
        /* <DEDUP_REMOVED lines=29> */
[----:B-1----:R-:W3:Y:S04]  /*19b60*/  LDG.E.LTC128B.U16 R0, desc[UR52][R12.64+0x60] ;  /* 0x000060340c007981 */ /* 0x002ee8000c1e1520 */
[----:B---3--:R1:W-:Y:S04]  /*19b70*/  STL [R1+0x1c0], R0 ;  /* 0x0001c00001007387 */ /* 0x0083e80000100800 */
[----:B-1----:R1:W5:Y:S02]  /*19b80*/  LDL.LU R0, [R1+0x3f0] ;  /* 0x0003f00001007983 */ /* 0x0023640000300800 */
.L_x_261:
[----:B------:R-:W-:Y:S05]  /*19b90*/  BSYNC B1 ;  /* 0x0000000000017941 */ /* 0x000fea0003800000 */
.L_x_260:
        /* <DEDUP_REMOVED lines=29> */
[----:B--2---:R-:W2:Y:S04]  /*19d70*/  LDG.E.LTC128B.U16 R0, desc[UR52][R12.64+0x62] ;  /* 0x000062340c007981 */ /* 0x004ea8000c1e1520 */
[----:B--2---:R2:W-:Y:S04]  /*19d80*/  STL [R1+0x1c0], R0 ;  /* 0x0001c00001007387 */ /* 0x0045e80000100800 */
[----:B--2---:R2:W5:Y:S02]  /*19d90*/  LDL.LU R0, [R1+0x3f0] ;  /* 0x0003f00001007983 */ /* 0x0045640000300800 */
.L_x_263:
[----:B------:R-:W-:Y:S05]  /*19da0*/  BSYNC B1 ;  /* 0x0000000000017941 */ /* 0x000fea0003800000 */
.L_x_262:
        /* <DEDUP_REMOVED lines=32> */
.L_x_265:
[----:B------:R-:W-:Y:S05]  /*19fb0*/  BSYNC B1 ;  /* 0x0000000000017941 */ /* 0x000fea0003800000 */
.L_x_264:
        /* <DEDUP_REMOVED lines=32> */
.L_x_267:
[----:B------:R-:W-:Y:S05]  /*1a1c0*/  BSYNC B1 ;  /* 0x0000000000017941 */ /* 0x000fea0003800000 */
.L_x_266:
        /* <DEDUP_REMOVED lines=32> */
.L_x_269:
[----:B------:R-:W-:Y:S05]  /*1a3d0*/  BSYNC B1 ;  /* 0x0000000000017941 */ /* 0x000fea0003800000 */
.L_x_268:
        /* <DEDUP_REMOVED lines=32> */
.L_x_271:
[----:B------:R-:W-:Y:S05]  /*1a5e0*/  BSYNC B1 ;  /* 0x0000000000017941 */ /* 0x000fea0003800000 */
.L_x_270:
        /* <DEDUP_REMOVED lines=32> */
.L_x_273:
[----:B------:R-:W-:Y:S05]  /*1a7f0*/  BSYNC B1 ;  /* 0x0000000000017941 */ /* 0x000fea0003800000 */
.L_x_272:
        /* <DEDUP_REMOVED lines=32> */
.L_x_275:
[----:B------:R-:W-:Y:S05]  /*1aa00*/  BSYNC B1 ;  /* 0x0000000000017941 */ /* 0x000fea0003800000 */
.L_x_274:
[----:B------:R-:W-:Y:S04]  /*1aa10*/  STL [R1+0x408], R12 ;  /* 0x0004080c01007387 */ /* 0x000fe80000100800 */
[----:B-----5:R3:W-:Y:S04]  /*1aa20*/  STL [R1+0x404], R11 ;  /* 0x0004040b01007387 */ /* 0x0207e80000100800 */
        /* <DEDUP_REMOVED lines=11> */
[----:B------:R0:W5:Y:S01]  /*1aae0*/  LDL.LU R12, [R1+0x408] ;  /* 0x00040800010c7983 */ /* 0x0001620000300800 */
[----:B------:R-:W-:Y:S02]  /*1aaf0*/  ISETP.GT.AND P3, PT, R3, 0x40, PT ;  /* 0x000000400300780c */ /* 0x000fe40003f64270 */
[----:B------:R-:W-:Y:S02]  /*1ab00*/  F2FP.F16.F32.PACK_AB R10, RZ, R11 ;  /* 0x0000000bff0a723e */ /* 0x000fe400000000ff */
[----:B------:R0:W5:Y:S02]  /*1ab10*/  LDL.LU R11, [R1+0x404] ;  /* 0x00040400010b7983 */ /* 0x0001640000300800 */
[----:B------:R-:W-:Y:S02]  /*1ab20*/  PRMT R7, R10, 0x7610, R7 ;  /* 0x000076100a077816 */ /* 0x000fe40000000007 */
[----:B------:R0:W5:Y:S01]  /*1ab30*/  LDL.LU R10, [R1+0x400] ;  /* 0x00040000010a7983 */ /* 0x0001620000300800 */
[----:B------:R-:W-:-:S02]  /*1ab40*/  ISETP.GT.AND P1, PT, R0, RZ, P3 ;  /* 0x000000ff0000720c */ /* 0x000fc40001f24270 */
[----:B-1----:R-:W-:Y:S02]  /*1ab50*/  PRMT R4, R7, 0x7610, R4 ;  /* 0x0000761007047816 */ /* 0x002fe40000000004 */
[----:B------:R0:W5:Y:S01]  /*1ab60*/  LDL.LU R7, [R1+0x3fc] ;  /* 0x0003fc0001077983 */ /* 0x0001620000300800 */
[----:B------:R-:W-:-:S03]  /*1ab70*/  LOP3.LUT R17, R17, 0xfffffffe, RZ, 0xc0, !PT ;  /* 0xfffffffe11117812 */ /* 0x000fc600078ec0ff */
[----:B------:R0:W5:Y:S01]  /*1ab80*/  LDL.LU R6, [R1+0x3f8] ;  /* 0x0003f80001067983 */ /* 0x0001620000300800 */
[----:B------:R-:W-:Y:S01]  /*1ab90*/  BSSY B1, `(.L_x_276) ;  /* 0x000000b000017945 */ /* 0x000fe20003800000 */
[----:B------:R-:W-:Y:S02]  /*1aba0*/  @P3 LOP3.LUT R17, R17, 0x1, RZ, 0xfc, !PT ;  /* 0x0000000111113812 */ /* 0x000fe400078efcff */
[----:B------:R1:W-:Y:S04]  /*1abb0*/  STL.S16 [R1+0x1c0], R5 ;  /* 0x0001c00501007387 */ /* 0x0003e80000100600 */
[----:B------:R3:W-:Y:S04]  /*1abc0*/  @P0 STG.E.U16 desc[UR52][R8.64+0x72], R4 ;  /* 0x0000720408000986 */ /* 0x0007e8000c101534 */
[----:B-1----:R0:W5:Y:S04]  /*1abd0*/  LDL.LU R5, [R1+0x3f4] ;  /* 0x0003f40001057983 */ /* 0x0021680000300800 */
[----:B---3--:R0:W5:Y:S01]  /*1abe0*/  LDL.LU R4, [R1+0x3f0] ;  /* 0x0003f00001047983 */ /* 0x0081620000300800 */
[----:B------:R-:W-:Y:S05]  /*1abf0*/  @!P1 BRA `(.L_x_277) ;  /* 0x0000000000109947 */ /* 0x000fea0003800000 */
[----:B------:R1:W-:Y:S04]  /*1ac00*/  STL [R1+0x3f0], R0 ;  /* 0x0003f00001007387 */ /* 0x0003e80000100800 */
[----:B-1----:R-:W3:Y:S04]  /*1ac10*/  LDG.E.LTC128B.U16 R0, desc[UR52][R236.64+0x80] ;  /* 0x00008034ec007981 */ /* 0x002ee8000c1e1520 */
[----:B---3--:R1:W-:Y:S04]  /*1ac20*/  STL [R1+0x1c0], R0 ;  /* 0x0001c00001007387 */ /* 0x0083e80000100800 */
[----:B-1----:R1:W5:Y:S02]  /*1ac30*/  LDL.LU R0, [R1+0x3f0] ;  /* 0x0003f00001007983 */ /* 0x0023640000300800 */
.L_x_277:
[----:B------:R-:W-:Y:S05]  /*1ac40*/  BSYNC B1 ;  /* 0x0000000000017941 */ /* 0x000fea0003800000 */
.L_x_276:
        /* <DEDUP_REMOVED lines=9> */
[----:B0-----:R-:W2:Y:S04]  /*1ace0*/  LDL.64 R6, [R1+0x308] ;  /* 0x0003080001067983 */ /* 0x001ea80000100a00 */
[----:B------:R0:W-:Y:S01]  /*1acf0*/  STL [R1+0x3f0], R4 ;  /* 0x0003f00401007387 */ /* 0x0001e20000100800 */
[----:B----4-:R-:W-:-:S05]  /*1ad00*/  HADD2.F32 R12, -RZ, R8.H0_H0 ;  /* 0x20000008ff0c7230 */ /* 0x010fca0000004100 */
[----:B------:R-:W-:-:S04]  /*1ad10*/  FMUL R12, R12, R16 ;  /* 0x000000100c0c7220 */ /* 0x000fc80000400000 */
[----:B---3--:R-:W-:Y:S01]  /*1ad20*/  FFMA R11, R11, R2, R12 ;  /* 0x000000020b0b7223 */ /* 0x008fe2000000000c */
[----:B------:R-:W-:Y:S01]  /*1ad30*/  PRMT R5, R8, 0x7610, R5 ;  /* 0x0000761008057816 */ /* 0x000fe20000000005 */
[----:B------:R3:W5:Y:S01]  /*1ad40*/  LDL.LU R12, [R1+0x414] ;  /* 0x00041400010c7983 */ /* 0x0007620000300800 */
[----:B------:R-:W-:Y:S02]  /*1ad50*/  ISETP.GT.AND P2, PT, R3, 0x41, PT ;  /* 0x000000410300780c */ /* 0x000fe40003f44270 */
[----:B------:R-:W-:Y:S02]  /*1ad60*/  F2FP.F16.F32.PACK_AB R10, RZ, R11 ;  /* 0x0000000bff0a723e */ /* 0x000fe400000000ff */
[----:B------:R3:W5:Y:S02]  /*1ad70*/  LDL.LU R11, [R1+0x410] ;  /* 0x00041000010b7983 */ /* 0x0007640000300800 */
[----:B------:R-:W-:Y:S02]  /*1ad80*/  PRMT R9, R10, 0x7610, R9 ;  /* 0x000076100a097816 */ /* 0x000fe40000000009 */
[----:B------:R3:W5:Y:S01]  /*1ad90*/  LDL.LU R10, [R1+0x40c] ;  /* 0x00040c00010a7983 */ /* 0x0007620000300800 */
[----:B------:R-:W-:-:S02]  /*1ada0*/  ISETP.GT.AND P0, PT, R0, RZ, P2 ;  /* 0x000000ff0000720c */ /* 0x000fc40001704270 */
[----:B0-----:R-:W-:Y:S02]  /*1adb0*/  PRMT R4, R9, 0x7610, R4 ;  /* 0x0000761009047816 */ /* 0x001fe40000000004 */
[----:B------:R3:W5:Y:S01]  /*1adc0*/  LDL.LU R9, [R1+0x408] ;  /* 0x0004080001097983 */ /* 0x0007620000300800 */
[----:B------:R-:W-:-:S03]  /*1add0*/  LOP3.LUT R17, R17, 0xfffffffb, RZ, 0xc0, !PT ;  /* 0xfffffffb11117812 */ /* 0x000fc600078ec0ff */
[----:B------:R3:W5:Y:S01]  /*1ade0*/  LDL.LU R8, [R1+0x404] ;  /* 0x0004040001087983 */ /* 0x0007620000300800 */
[----:B------:R-:W-:Y:S01]  /*1adf0*/  BSSY B1, `(.L_x_278) ;  /* 0x000000c000017945 */ /* 0x000fe20003800000 */
[----:B------:R-:W-:Y:S02]  /*1ae00*/  @P2 LOP3.LUT R17, R17, 0x4, RZ, 0xfc, !PT ;  /* 0x0000000411112812 */ /* 0x000fe400078efcff */
[----:B------:R0:W-:Y:S04]  /*1ae10*/  STL.S16 [R1+0x180], R5 ;  /* 0x0001800501007387 */ /* 0x0001e80000100600 */
[----:B--2---:R2:W-:Y:S04]  /*1ae20*/  @P1 STG.E.U16 desc[UR52][R6.64+0x80], R4 ;  /* 0x0000800406001986 */ /* 0x0045e8000c101534 */
[----:B0-----:R3:W5:Y:S04]  /*1ae30*/  LDL.LU R5, [R1+0x400] ;  /* 0x0004000001057983 */ /* 0x0017680000300800 */
[----:B--2---:R3:W5:Y:S04]  /*1ae40*/  LDL.LU.64 R6, [R1+0x3f8] ;  /* 0x0003f80001067983 */ /* 0x0047680000300a00 */
[----:B------:R3:W5:Y:S01]  /*1ae50*/  LDL.LU R4, [R1+0x3f0] ;  /* 0x0003f00001047983 */ /* 0x0007620000300800 */
[----:B------:R-:W-:Y:S05]  /*1ae60*/  @!P0 BRA `(.L_x_279) ;  /* 0x0000000000108947 */ /* 0x000fea0003800000 */
[----:B------:R0:W-:Y:S04]  /*1ae70*/  STL [R1+0x3f0], R0 ;  /* 0x0003f00001007387 */ /* 0x0001e80000100800 */
[----:B0-----:R-:W2:Y:S04]  /*1ae80*/  LDG.E.LTC128B.U16 R0, desc[UR52][R236.64+0x82] ;  /* 0x00008234ec007981 */ /* 0x001ea8000c1e1520 */
[----:B--2---:R0:W-:Y:S04]  /*1ae90*/  STL [R1+0x180], R0 ;  /* 0x0001800001007387 */ /* 0x0041e80000100800 */
[----:B0-----:R0:W5:Y:S02]  /*1aea0*/  LDL.LU R0, [R1+0x3f0] ;  /* 0x0003f00001007983 */ /* 0x0011640000300800 */
.L_x_279:
[----:B------:R-:W-:Y:S05]  /*1aeb0*/  BSYNC B1 ;  /* 0x0000000000017941 */ /* 0x000fea0003800000 */
.L_x_278:
        /* <DEDUP_REMOVED lines=9> */
[----:B-1----:R-:W3:Y:S04]  /*1af50*/  LDL.64 R4, [R1+0x308] ;  /* 0x0003080001047983 */ /* 0x002ee80000100a00 */
        /* <DEDUP_REMOVED lines=15> */
[----:B---3--:R3:W-:Y:S04]  /*1b050*/  @P0 STG.E.U16 desc[UR52][R4.64+0x82], R3 ;  /* 0x0000820304000986 */ /* 0x0087e8000c101534 */
[----:B-1----:R2:W5:Y:S04]  /*1b060*/  LDL.LU R6, [R1+0x400] ;  /* 0x0004000001067983 */ /* 0x0025680000300800 */
[----:B---3--:R2:W5:Y:S04]  /*1b070*/  LDL.LU.64 R4, [R1+0x3f8] ;  /* 0x0003f80001047983 */ /* 0x0085680000300a00 */
[----:B------:R2:W5:Y:S01]  /*1b080*/  LDL.LU R3, [R1+0x3f0] ;  /* 0x0003f00001037983 */ /* 0x0005620000300800 */
[----:B------:R-:W-:Y:S04]  /*1b090*/  BSSY B1, `(.L_x_280) ;  /* 0x0000006000017945 */ /* 0x000fe80003800000 */
[----:B------:R-:W-:Y:S05]  /*1b0a0*/  @!P1 BRA `(.L_x_281) ;  /* 0x0000000000109947 */ /* 0x000fea0003800000 */
[----:B------:R1:W-:Y:S04]  /*1b0b0*/  STL [R1+0x3f0], R0 ;  /* 0x0003f00001007387 */ /* 0x0003e80000100800 */
[----:B-1----:R-:W3:Y:S04]  /*1b0c0*/  LDG.E.LTC128B.U16 R0, desc[UR52][R232.64+0x80] ;  /* 0x00008034e8007981 */ /* 0x002ee8000c1e1520 */
[----:B---3--:R1:W-:Y:S04]  /*1b0d0*/  STL [R1+0x180], R0 ;  /* 0x0001800001007387 */ /* 0x0083e80000100800 */
[----:B-1----:R1:W5:Y:S02]  /*1b0e0*/  LDL.LU R0, [R1+0x3f0] ;  /* 0x0003f00001007983 */ /* 0x0023640000300800 */
.L_x_281:
[----:B------:R-:W-:Y:S05]  /*1b0f0*/  BSYNC B1 ;  /* 0x0000000000017941 */ /* 0x000fea0003800000 */
.L_x_280:
        /* <DEDUP_REMOVED lines=32> */
.L_x_283:
[----:B------:R-:W-:Y:S05]  /*1b300*/  BSYNC B1 ;  /* 0x0000000000017941 */ /* 0x000fea0003800000 */
.L_x_282:
        /* <DEDUP_REMOVED lines=35> */
.L_x_285:
[----:B------:R-:W-:Y:S05]  /*1b540*/  BSYNC B1 ;  /* 0x0000000000017941 */ /* 0x000fea0003800000 */
.L_x_284:
        /* <DEDUP_REMOVED lines=23> */
[----:B------:R3:W5:Y:S04]  /*1b6c0*/  LDL.LU R9, [R1+0x408] ;  /* 0x0004080001097983 */ /* 0x0007680000300800 */
[----:B------:R3:W5:Y:S04]  /*1b6d0*/  LDL.LU R8, [R1+0x404] ;  /* 0x0004040001087983 */ /* 0x0007680000300800 */
[----:B------:R0:W-:Y:S04]  /*1b6e0*/  STL.S16 [R1+0x180], R5 ;  /* 0x0001800501007387 */ /* 0x0001e80000100600 */
[----:B--2---:R2:W-:Y:S04]  /*1b6f0*/  @P1 STG.E.U16 desc[UR52][R6.64+0x90], R4 ;  /* 0x0000900406001986 */ /* 0x0045e8000c101534 */
[----:B0-----:R3:W5:Y:S04]  /*1b700*/  LDL.LU R5, [R1+0x400] ;  /* 0x0004000001057983 */ /* 0x0017680000300800 */
[----:B--2---:R3:W5:Y:S04]  /*1b710*/  LDL.LU.64 R6, [R1+0x3f8] ;  /* 0x0003f80001067983 */ /* 0x0047680000300a00 */
[----:B------:R3:W5:Y:S01]  /*1b720*/  LDL.LU R4, [R1+0x3f0] ;  /* 0x0003f00001047983 */ /* 0x0007620000300800 */
[----:B------:R-:W-:Y:S04]  /*1b730*/  BSSY B1, `(.L_x_286) ;  /* 0x0000006000017945 */ /* 0x000fe80003800000 */
[----:B------:R-:W-:Y:S05]  /*1b740*/  @!P0 BRA `(.L_x_287) ;  /* 0x0000000000108947 */ /* 0x000fea0003800000 */
[----:B------:R0:W-:Y:S04]  /*1b750*/  STL [R1+0x3f0], R0 ;  /* 0x0003f00001007387 */ /* 0x0001e80000100800 */
[----:B0-----:R-:W2:Y:S04]  /*1b760*/  LDG.E.LTC128B.U16 R0, desc[UR52][R236.64+0x92] ;  /* 0x00009234ec007981 */ /* 0x001ea8000c1e1520 */
[----:B--2---:R0:W-:Y:S04]  /*1b770*/  STL [R1+0x180], R0 ;  /* 0x0001800001007387 */ /* 0x0041e80000100800 */
[----:B0-----:R0:W5:Y:S02]  /*1b780*/  LDL.LU R0, [R1+0x3f0] ;  /* 0x0003f00001007983 */ /* 0x0011640000300800 */
.L_x_287:
[----:B------:R-:W-:Y:S05]  /*1b790*/  BSYNC B1 ;  /* 0x0000000000017941 */ /* 0x000fea0003800000 */
.L_x_286:
        /* <DEDUP_REMOVED lines=35> */
.L_x_289:
[----:B------:R-:W-:Y:S05]  /*1b9d0*/  BSYNC B1 ;  /* 0x0000000000017941 */ /* 0x000fea0003800000 */
.L_x_288:
        /* <DEDUP_REMOVED lines=32> */
.L_x_291:
[----:B------:R-:W-:Y:S05]  /*1bbe0*/  BSYNC B1 ;  /* 0x0000000000017941 */ /* 0x000fea0003800000 */
.L_x_290:
        /* <DEDUP_REMOVED lines=33> */
.L_x_293:
[----:B------:R-:W-:Y:S05]  /*1be00*/  BSYNC B1 ;  /* 0x0000000000017941 */ /* 0x000fea0003800000 */
.L_x_292:
        /* <DEDUP_REMOVED lines=21> */
[----:B------:R2:W5:Y:S01]  /*1bf60*/  LDL.LU R7, [R1+0x408] ;  /* 0x0004080001077983 */ /* 0x0005620000300800 */
[----:B------:R-:W-:-:S03]  /*1bf70*/  ISETP.GT.AND P2, PT, R3, 0x51, PT ;  /* 0x000000510300780c */ /* 0x000fc60003f44270 */
[----:B----4-:R0:W-:Y:S04]  /*1bf80*/  @P0 STG.E.U16 desc[UR52][R8.64+0xa0], R6 ;  /* 0x0000a00608000986 */ /* 0x0101e8000c101534 */
[----:B0-----:R2:W5:Y:S04]  /*1bf90*/  LDL.LU.64 R8, [R1+0x400] ;  /* 0x0004000001087983 */ /* 0x0015680000300a00 */
[----:B------:R2:W5:Y:S01]  /*1bfa0*/  LDL.LU R6, [R1+0x3f8] ;  /* 0x0003f80001067983 */ /* 0x0005620000300800 */
[----:B------:R-:W-:-:S03]  /*1bfb0*/  ISETP.GT.AND P0, PT, R0, RZ, P2 ;  /* 0x000000ff0000720c */ /* 0x000fc60001704270 */
[----:B------:R2:W5:Y:S04]  /*1bfc0*/  LDL.LU R5, [R1+0x3f4] ;  /* 0x0003f40001057983 */ /* 0x0005680000300800 */
[----:B------:R0:W-:Y:S04]  /*1bfd0*/  STL.S16 [R1+0x180], R4 ;  /* 0x0001800401007387 */ /* 0x0001e80000100600 */
[----:B0-----:R2:W5:Y:S01]  /*1bfe0*/  LDL.LU R4, [R1+0x3f0] ;  /* 0x0003f00001047983 */ /* 0x0015620000300800 */
[----:B------:R-:W-:Y:S04]  /*1bff0*/  BSSY B1, `(.L_x_294) ;  /* 0x0000006000017945 */ /* 0x000fe80003800000 */
[----:B------:R-:W-:Y:S05]  /*1c000*/  @!P0 BRA `(.L_x_295) ;  /* 0x0000000000108947 */ /* 0x000fea0003800000 */
[----:B------:R0:W-:Y:S04]  /*1c010*/  STL [R1+0x3f0], R0 ;  /* 0x0003f00001007387 */ /* 0x0001e80000100800 */
[----:B0-----:R-:W3:Y:S04]  /*1c020*/  LDG.E.LTC128B.U16 R0, desc[UR52][R236.64+0xa2] ;  /* 0x0000a234ec007981 */ /* 0x001ee8000c1e1520 */
[----:B---3--:R0:W-:Y:S04]  /*1c030*/  STL [R1+0x180], R0 ;  /* 0x0001800001007387 */ /* 0x0081e80000100800 */
[----:B0-----:R0:W5:Y:S02]  /*1c040*/  LDL.LU R0, [R1+0x3f0] ;  /* 0x0003f00001007983 */ /* 0x0011640000300800 */
.L_x_295:
[----:B------:R-:W-:Y:S05]  /*1c050*/  BSYNC B1 ;  /* 0x0000000000017941 */ /* 0x000fea0003800000 */
.L_x_294:
        /* <DEDUP_REMOVED lines=35> */
.L_x_297:
[----:B------:R-:W-:Y:S05]  /*1c290*/  BSYNC B1 ;  /* 0x0000000000017941 */ /* 0x000fea0003800000 */
.L_x_296:
        /* <DEDUP_REMOVED lines=32> */
.L_x_299:
[----:B------:R-:W-:Y:S05]  /*1c4a0*/  BSYNC B1 ;  /* 0x0000000000017941 */ /* 0x000fea0003800000 */
.L_x_298:
[----:B------:R-:W-:Y:S04]  /*1c4b0*/  STL [R1+0x408], R12 ;  /* 0x0004080c01007387 */ /* 0x000fe80000100800 */
[----:B-----5:R4:W-:Y:S04]  /*1c4c0*/  STL [R1+0x404], R11 ;  /* 0x0004040b01007387 */ /* 0x0209e80000100800 */
        /* <DEDUP_REMOVED lines=20> */
[----:B------:R-:W-:-:S03]  /*1c610*/  ISETP.GT.AND P1, PT, R3, 0x58, PT ;  /* 0x000000580300780c */ /* 0x000fc60003f24270 */
        /* <DEDUP_REMOVED lines=10> */
.L_x_301:
[----:B------:R-:W-:Y:S05]  /*1c6c0*/  BSYNC B1 ;  /* 0x0000000000017941 */ /* 0x000fea0003800000 */
.L_x_300:
        /* <DEDUP_REMOVED lines=36> */
.L_x_303:
[----:B------:R-:W-:Y:S05]  /*1c910*/  BSYNC B1 ;  /* 0x0000000000017941 */ /* 0x000fea0003800000 */
.L_x_302:
        /* <DEDUP_REMOVED lines=35> */
.L_x_305:
[----:B------:R-:W-:Y:S05]  /*1cb50*/  BSYNC B1 ;  /* 0x0000000000017941 */ /* 0x000fea0003800000 */
.L_x_304:
        /* <DEDUP_REMOVED lines=32> */
.L_x_307:
[----:B------:R-:W-:Y:S05]  /*1cd60*/  BSYNC B1 ;  /* 0x0000000000017941 */ /* 0x000fea0003800000 */
.L_x_306:
        /* <DEDUP_REMOVED lines=33> */
.L_x_309:
[----:B------:R-:W-:Y:S05]  /*1cf80*/  BSYNC B1 ;  /* 0x0000000000017941 */ /* 0x000fea0003800000 */
.L_x_308:
        /* <DEDUP_REMOVED lines=36> */
.L_x_311:
[----:B------:R-:W-:Y:S05]  /*1d1d0*/  BSYNC B1 ;  /* 0x0000000000017941 */ /* 0x000fea0003800000 */
.L_x_310:
        /* <DEDUP_REMOVED lines=36> */
.L_x_313:
[----:B------:R-:W-:Y:S05]  /*1d420*/  BSYNC B1 ;  /* 0x0000000000017941 */ /* 0x000fea0003800000 */
.L_x_312:
        /* <DEDUP_REMOVED lines=36> */
.L_x_315:
[----:B------:R-:W-:Y:S05]  /*1d670*/  BSYNC B1 ;  /* 0x0000000000017941 */ /* 0x000fea0003800000 */
.L_x_314:
        /* <DEDUP_REMOVED lines=35> */
.L_x_317:
[----:B------:R-:W-:Y:S05]  /*1d8b0*/  BSYNC B1 ;  /* 0x0000000000017941 */ /* 0x000fea0003800000 */
.L_x_316:
        /* <DEDUP_REMOVED lines=35> */
.L_x_319:
[----:B------:R-:W-:Y:S05]  /*1daf0*/  BSYNC B1 ;  /* 0x0000000000017941 */ /* 0x000fea0003800000 */
.L_x_318:
        /* <DEDUP_REMOVED lines=35> */
.L_x_321:
[----:B------:R-:W-:Y:S05]  /*1dd30*/  BSYNC B1 ;  /* 0x0000000000017941 */ /* 0x000fea0003800000 */
.L_x_320:
        /* <DEDUP_REMOVED lines=35> */
.L_x_323:
[----:B------:R-:W-:Y:S05]  /*1df70*/  BSYNC B1 ;  /* 0x0000000000017941 */ /* 0x000fea0003800000 */
.L_x_322:
        /* <DEDUP_REMOVED lines=35> */
.L_x_325:
[----:B------:R-:W-:Y:S05]  /*1e1b0*/  BSYNC B1 ;  /* 0x0000000000017941 */ /* 0x000fea0003800000 */
.L_x_324:
        /* <DEDUP_REMOVED lines=35> */
.L_x_327:
[----:B------:R-:W-:Y:S05]  /*1e3f0*/  BSYNC B1 ;  /* 0x0000000000017941 */ /* 0x000fea0003800000 */
.L_x_326:
        /* <DEDUP_REMOVED lines=35> */
.L_x_329:
[----:B------:R-:W-:Y:S05]  /*1e630*/  BSYNC B1 ;  /* 0x0000000000017941 */ /* 0x000fea0003800000 */
.L_x_328:
        /* <DEDUP_REMOVED lines=35> */
.L_x_331:
[----:B------:R-:W-:Y:S05]  /*1e870*/  BSYNC B1 ;  /* 0x0000000000017941 */ /* 0x000fea0003800000 */
.L_x_330:
        /* <DEDUP_REMOVED lines=35> */
.L_x_333:
[----:B------:R-:W-:Y:S05]  /*1eab0*/  BSYNC B1 ;  /* 0x0000000000017941 */ /* 0x000fea0003800000 */
.L_x_332:
        /* <DEDUP_REMOVED lines=35> */
.L_x_335:
[----:B------:R-:W-:Y:S05]  /*1ecf0*/  BSYNC B1 ;  /* 0x0000000000017941 */ /* 0x000fea0003800000 */
.L_x_334:
        /* <DEDUP_REMOVED lines=35> */
.L_x_337:
[----:B------:R-:W-:Y:S05]  /*1ef30*/  BSYNC B1 ;  /* 0x0000000000017941 */ /* 0x000fea0003800000 */
.L_x_336:
        /* <DEDUP_REMOVED lines=35> */
.L_x_339:
[----:B------:R-:W-:Y:S05]  /*1f170*/  BSYNC B1 ;  /* 0x0000000000017941 */ /* 0x000fea0003800000 */
.L_x_338:
        /* <DEDUP_REMOVED lines=36> */
.L_x_341:
[----:B------:R-:W-:Y:S05]  /*1f3c0*/  BSYNC B1 ;  /* 0x0000000000017941 */ /* 0x000fea0003800000 */
.L_x_340:
        /* <DEDUP_REMOVED lines=33> */
.L_x_343:
[----:B------:R-:W-:Y:S05]  /*1f5e0*/  BSYNC B1 ;  /* 0x0000000000017941 */ /* 0x000fea0003800000 */
.L_x_342:
        /* <DEDUP_REMOVED lines=33> */
.L_x_345:
[----:B------:R-:W-:Y:S05]  /*1f800*/  BSYNC B1 ;  /* 0x0000000000017941 */ /* 0x000fea0003800000 */
.L_x_344:
        /* <DEDUP_REMOVED lines=36> */
.L_x_347:
[----:B------:R-:W-:Y:S05]  /*1fa50*/  BSYNC B1 ;  /* 0x0000000000017941 */ /* 0x000fea0003800000 */
.L_x_346:
        /* <DEDUP_REMOVED lines=35> */
.L_x_349:
[----:B------:R-:W-:Y:S05]  /*1fc90*/  BSYNC B1 ;  /* 0x0000000000017941 */ /* 0x000fea0003800000 */
.L_x_348:
        /* <DEDUP_REMOVED lines=32> */
.L_x_351:
[----:B------:R-:W-:Y:S05]  /*1fea0*/  BSYNC B1 ;  /* 0x0000000000017941 */ /* 0x000fea0003800000 */
.L_x_350:
        /* <DEDUP_REMOVED lines=32> */
.L_x_353:
[----:B------:R-:W-:Y:S05]  /*200b0*/  BSYNC B1 ;  /* 0x0000000000017941 */ /* 0x000fea0003800000 */
.L_x_352:
        /* <DEDUP_REMOVED lines=35> */
.L_x_355:
[----:B------:R-:W-:Y:S05]  /*202f0*/  BSYNC B1 ;  /* 0x0000000000017941 */ /* 0x000fea0003800000 */
.L_x_354:
        /* <DEDUP_REMOVED lines=35> */
.L_x_357:
[----:B------:R-:W-:Y:S05]  /*20530*/  BSYNC B1 ;  /* 0x0000000000017941 */ /* 0x000fea0003800000 */
.L_x_356:
        /* <DEDUP_REMOVED lines=32> */
.L_x_359:
[----:B------:R-:W-:Y:S05]  /*20740*/  BSYNC B1 ;  /* 0x0000000000017941 */ /* 0x000fea0003800000 */
.L_x_358:
        /* <DEDUP_REMOVED lines=32> */
.L_x_361:
[----:B------:R-:W-:Y:S05]  /*20950*/  BSYNC B1 ;  /* 0x0000000000017941 */ /* 0x000fea0003800000 */
.L_x_360:
        /* <DEDUP_REMOVED lines=35> */
.L_x_363:
[----:B------:R-:W-:Y:S05]  /*20b90*/  BSYNC B1 ;  /* 0x0000000000017941 */ /* 0x000fea0003800000 */
.L_x_362:
        /* <DEDUP_REMOVED lines=35> */
.L_x_365:
[----:B------:R-:W-:Y:S05]  /*20dd0*/  BSYNC B1 ;  /* 0x0000000000017941 */ /* 0x000fea0003800000 */
.L_x_364:
        /* <DEDUP_REMOVED lines=32> */
.L_x_367:
[----:B------:R-:W-:Y:S05]  /*20fe0*/  BSYNC B1 ;  /* 0x0000000000017941 */ /* 0x000fea0003800000 */
.L_x_366:
        /* <DEDUP_REMOVED lines=32> */
.L_x_369:
[----:B------:R-:W-:Y:S05]  /*211f0*/  BSYNC B1 ;  /* 0x0000000000017941 */ /* 0x000fea0003800000 */
.L_x_368:
        /* <DEDUP_REMOVED lines=35> */
.L_x_371:
[----:B------:R-:W-:Y:S05]  /*21430*/  BSYNC B1 ;  /* 0x0000000000017941 */ /* 0x000fea0003800000 */
.L_x_370:
        /* <DEDUP_REMOVED lines=36> */
.L_x_373:
[----:B------:R-:W-:Y:S05]  /*21680*/  BSYNC B1 ;  /* 0x0000000000017941 */ /* 0x000fea0003800000 */
.L_x_372:
        /* <DEDUP_REMOVED lines=33> */
.L_x_375:
[----:B------:R-:W-:Y:S05]  /*218a0*/  BSYNC B1 ;  /* 0x0000000000017941 */ /* 0x000fea0003800000 */
.L_x_374:
        /* <DEDUP_REMOVED lines=33> */
.L_x_377:
[----:B------:R-:W-:Y:S05]  /*21ac0*/  BSYNC B1 ;  /* 0x0000000000017941 */ /* 0x000fea0003800000 */
.L_x_376:
        /* <DEDUP_REMOVED lines=33> */
.L_x_379:
[----:B------:R-:W-:Y:S05]  /*21ce0*/  BSYNC B1 ;  /* 0x0000000000017941 */ /* 0x000fea0003800000 */
.L_x_378:
        /* <DEDUP_REMOVED lines=32> */
.L_x_381:
[----:B------:R-:W-:Y:S05]  /*21ef0*/  BSYNC B1 ;  /* 0x0000000000017941 */ /* 0x000fea0003800000 */
.L_x_380:
        /* <DEDUP_REMOVED lines=32> */
.L_x_383:
[----:B------:R-:W-:Y:S05]  /*22100*/  BSYNC B1 ;  /* 0x0000000000017941 */ /* 0x000fea0003800000 */
.L_x_382:
        /* <DEDUP_REMOVED lines=32> */
.L_x_385:
[----:B------:R-:W-:Y:S05]  /*22310*/  BSYNC B1 ;  /* 0x0000000000017941 */ /* 0x000fea0003800000 */
.L_x_384:
        /* <DEDUP_REMOVED lines=32> */
.L_x_387:
[----:B------:R-:W-:Y:S05]  /*22520*/  BSYNC B1 ;  /* 0x0000000000017941 */ /* 0x000fea0003800000 */
.L_x_386:
        /* <DEDUP_REMOVED lines=32> */
.L_x_389:
[----:B------:R-:W-:Y:S05]  /*22730*/  BSYNC B1 ;  /* 0x0000000000017941 */ /* 0x000fea0003800000 */
.L_x_388:
        /* <DEDUP_REMOVED lines=32> */
.L_x_391:
[----:B------:R-:W-:Y:S05]  /*22940*/  BSYNC B1 ;  /* 0x0000000000017941 */ /* 0x000fea0003800000 */
.L_x_390:
        /* <DEDUP_REMOVED lines=32> */
.L_x_393:
[----:B------:R-:W-:Y:S05]  /*22b50*/  BSYNC B1 ;  /* 0x0000000000017941 */ /* 0x000fea0003800000 */
.L_x_392:
        /* <DEDUP_REMOVED lines=32> */
.L_x_395:
[----:B------:R-:W-:Y:S05]  /*22d60*/  BSYNC B1 ;  /* 0x0000000000017941 */ /* 0x000fea0003800000 */
.L_x_394:
        /* <DEDUP_REMOVED lines=32> */
.L_x_397:
[----:B------:R-:W-:Y:S05]  /*22f70*/  BSYNC B1 ;  /* 0x0000000000017941 */ /* 0x000fea0003800000 */
.L_x_396:
        /* <DEDUP_REMOVED lines=32> */
.L_x_399:
[----:B------:R-:W-:Y:S05]  /*23180*/  BSYNC B1 ;  /* 0x0000000000017941 */ /* 0x000fea0003800000 */
.L_x_398:
        /* <DEDUP_REMOVED lines=32> */
.L_x_401:
[----:B------:R-:W-:Y:S05]  /*23390*/  BSYNC B1 ;  /* 0x0000000000017941 */ /* 0x000fea0003800000 */
.L_x_400:
        /* <DEDUP_REMOVED lines=32> */
.L_x_403:
[----:B------:R-:W-:Y:S05]  /*235a0*/  BSYNC B1 ;  /* 0x0000000000017941 */ /* 0x000fea0003800000 */
.L_x_402:
        /* <DEDUP_REMOVED lines=35> */
.L_x_405:
[----:B------:R-:W-:Y:S05]  /*237e0*/  BSYNC B1 ;  /* 0x0000000000017941 */ /* 0x000fea0003800000 */
.L_x_404:
        /* <DEDUP_REMOVED lines=38> */
.L_x_407:
[----:B------:R-:W-:Y:S05]  /*23a50*/  BSYNC B1 ;  /* 0x0000000000017941 */ /* 0x000fea0003800000 */
.L_x_406:
        /* <DEDUP_REMOVED lines=35> */
.L_x_409:
[----:B------:R-:W-:Y:S05]  /*23c90*/  BSYNC B1 ;  /* 0x0000000000017941 */ /* 0x000fea0003800000 */
.L_x_408:
        /* <DEDUP_REMOVED lines=32> */
.L_x_411:
[----:B------:R-:W-:Y:S05]  /*23ea0*/  BSYNC B1 ;  /* 0x0000000000017941 */ /* 0x000fea0003800000 */
.L_x_410:
        /* <DEDUP_REMOVED lines=35> */
.L_x_413:
[----:B------:R-:W-:Y:S05]  /*240e0*/  BSYNC B1 ;  /* 0x0000000000017941 */ /* 0x000fea0003800000 */
.L_x_412:
        /* <DEDUP_REMOVED lines=36> */
.L_x_415:
[----:B------:R-:W-:Y:S05]  /*24330*/  BSYNC B1 ;  /* 0x0000000000017941 */ /* 0x000fea0003800000 */
.L_x_414:
        /* <DEDUP_REMOVED lines=35> */
.L_x_417:
[----:B------:R-:W-:Y:S05]  /*24570*/  BSYNC B1 ;  /* 0x0000000000017941 */ /* 0x000fea0003800000 */
.L_x_416:
        /* <DEDUP_REMOVED lines=32> */
.L_x_419:
[----:B------:R-:W-:Y:S05]  /*24780*/  BSYNC B1 ;  /* 0x0000000000017941 */ /* 0x000fea0003800000 */
.L_x_418:
        /* <DEDUP_REMOVED lines=33> */
.L_x_421:
[----:B------:R-:W-:Y:S05]  /*249a0*/  BSYNC B1 ;  /* 0x0000000000017941 */ /* 0x000fea0003800000 */
.L_x_420:
        /* <DEDUP_REMOVED lines=36> */
.L_x_423:
[----:B------:R-:W-:Y:S05]  /*24bf0*/  BSYNC B1 ;  /* 0x0000000000017941 */ /* 0x000fea0003800000 */
.L_x_422:
        /* <DEDUP_REMOVED lines=35> */
.L_x_425:
[----:B------:R-:W-:Y:S05]  /*24e30*/  BSYNC B1 ;  /* 0x0000000000017941 */ /* 0x000fea0003800000 */
.L_x_424:
        /* <DEDUP_REMOVED lines=32> */
.L_x_427:
[----:B------:R-:W-:Y:S05]  /*25040*/  BSYNC B1 ;  /* 0x0000000000017941 */ /* 0x000fea0003800000 */
.L_x_426:
        /* <DEDUP_REMOVED lines=33> */
.L_x_429:
[----:B------:R-:W-:Y:S05]  /*25260*/  BSYNC B1 ;  /* 0x0000000000017941 */ /* 0x000fea0003800000 */
.L_x_428:
        /* <DEDUP_REMOVED lines=36> */
.L_x_431:
[----:B------:R-:W-:Y:S05]  /*254b0*/  BSYNC B1 ;  /* 0x0000000000017941 */ /* 0x000fea0003800000 */
.L_x_430:
        /* <DEDUP_REMOVED lines=35> */
.L_x_433:
[----:B------:R-:W-:Y:S05]  /*256f0*/  BSYNC B1 ;  /* 0x0000000000017941 */ /* 0x000fea0003800000 */
.L_x_432:
        /* <DEDUP_REMOVED lines=32> */
.L_x_435:
[----:B------:R-:W-:Y:S05]  /*25900*/  BSYNC B1 ;  /* 0x0000000000017941 */ /* 0x000fea0003800000 */
.L_x_434:
        /* <DEDUP_REMOVED lines=33> */
.L_x_437:
[----:B------:R-:W-:Y:S05]  /*25b20*/  BSYNC B1 ;  /* 0x0000000000017941 */ /* 0x000fea0003800000 */
.L_x_436:
        /* <DEDUP_REMOVED lines=36> */
.L_x_439:
[----:B------:R-:W-:Y:S05]  /*25d70*/  BSYNC B1 ;  /* 0x0000000000017941 */ /* 0x000fea0003800000 */
.L_x_438:
        /* <DEDUP_REMOVED lines=36> */
.L_x_441:
[----:B------:R-:W-:Y:S05]  /*25fc0*/  BSYNC B1 ;  /* 0x0000000000017941 */ /* 0x000fea0003800000 */
.L_x_440:
        /* <DEDUP_REMOVED lines=36> */
.L_x_443:
[----:B------:R-:W-:Y:S05]  /*26210*/  BSYNC B1 ;  /* 0x0000000000017941 */ /* 0x000fea0003800000 */
.L_x_442:
        /* <DEDUP_REMOVED lines=35> */
.L_x_445:
[----:B------:R-:W-:Y:S05]  /*26450*/  BSYNC B1 ;  /* 0x0000000000017941 */ /* 0x000fea0003800000 */
.L_x_444:
        /* <DEDUP_REMOVED lines=35> */
.L_x_447:
[----:B------:R-:W-:Y:S05]  /*26690*/  BSYNC B1 ;  /* 0x0000000000017941 */ /* 0x000fea0003800000 */
.L_x_446:
        /* <DEDUP_REMOVED lines=35> */
.L_x_449:
[----:B------:R-:W-:Y:S05]  /*268d0*/  BSYNC B1 ;  /* 0x0000000000017941 */ /* 0x000fea0003800000 */
.L_x_448:
        /* <DEDUP_REMOVED lines=35> */
.L_x_451:
[----:B------:R-:W-:Y:S05]  /*26b10*/  BSYNC B1 ;  /* 0x0000000000017941 */ /* 0x000fea0003800000 */
.L_x_450:
        /* <DEDUP_REMOVED lines=35> */
.L_x_453:
[----:B------:R-:W-:Y:S05]  /*26d50*/  BSYNC B1 ;  /* 0x0000000000017941 */ /* 0x000fea0003800000 */
.L_x_452:
        /* <DEDUP_REMOVED lines=35> */
.L_x_455:
[----:B------:R-:W-:Y:S05]  /*26f90*/  BSYNC B1 ;  /* 0x0000000000017941 */ /* 0x000fea0003800000 */
.L_x_454:
        /* <DEDUP_REMOVED lines=35> */
.L_x_457:
[----:B------:R-:W-:Y:S05]  /*271d0*/  BSYNC B1 ;  /* 0x0000000000017941 */ /* 0x000fea0003800000 */
.L_x_456:
        /* <DEDUP_REMOVED lines=35> */
.L_x_459:
[----:B------:R-:W-:Y:S05]  /*27410*/  BSYNC B1 ;  /* 0x0000000000017941 */ /* 0x000fea0003800000 */
.L_x_458:
        /* <DEDUP_REMOVED lines=35> */
.L_x_461:
[----:B------:R-:W-:Y:S05]  /*27650*/  BSYNC B1 ;  /* 0x0000000000017941 */ /* 0x000fea0003800000 */
.L_x_460:
        /* <DEDUP_REMOVED lines=35> */
.L_x_463:
[----:B------:R-:W-:Y:S05]  /*27890*/  BSYNC B1 ;  /* 0x0000000000017941 */ /* 0x000fea0003800000 */
.L_x_462:
        /* <DEDUP_REMOVED lines=35> */
.L_x_465:
[----:B------:R-:W-:Y:S05]  /*27ad0*/  BSYNC B1 ;  /* 0x0000000000017941 */ /* 0x000fea0003800000 */
.L_x_464:
        /* <DEDUP_REMOVED lines=35> */
.L_x_467:
[----:B------:R-:W-:Y:S05]  /*27d10*/  BSYNC B1 ;  /* 0x0000000000017941 */ /* 0x000fea0003800000 */
.L_x_466:
        /* <DEDUP_REMOVED lines=36> */
.L_x_469:
[----:B------:R-:W-:Y:S05]  /*27f60*/  BSYNC B1 ;  /* 0x0000000000017941 */ /* 0x000fea0003800000 */
.L_x_468:
[----:B-----5:R-:W-:Y:S04]  /*27f70*/  STL [R1+0x408], R9 ;  /* 0x0004080901007387 */ /* 0x020fe80000100800 */
[----:B------:R2:W-:Y:S04]  /*27f80*/  STL [R1+0x404], R8 ;  /* 0x0004040801007387 */ /* 0x0005e80000100800 */
[----:B--2---:R-:W2:Y:S04]  /*27f90*/  LDL.LU R8, [R1] ;  /* 0x0000000001087983 */ /* 0x004ea80000300800 */
        /* <DEDUP_REMOVED lines=21> */
[----:B------:R3:W-:Y:S04]  /*280f0*/  STL.S16 [R1], R3 ;  /* 0x0000000301007387 */ /* 0x0007e80000100600 */
[----:B---3--:R2:W5:Y:S01]  /*28100*/  LDL.LU R3, [R1+0x3f0] ;  /* 0x0003f00001037983 */ /* 0x0085620000300800 */
[----:B------:R-:W-:Y:S01]  /*28110*/  ISETP.GT.AND P5, PT, R0, 0x100, P5 ;  /* 0x000001000000780c */ /* 0x000fe20002fa4270 */
[----:B------:R-:W-:-:S12]  /*28120*/  BSSY B1, `(.L_x_470) ;  /* 0x0000006000017945 */ /* 0x000fd80003800000 */
[----:B--2---:R-:W-:Y:S05]  /*28130*/  @!P5 BRA `(.L_x_471) ;  /* 0x000000000010d947 */ /* 0x004fea0003800000 */
[----:B------:R2:W-:Y:S04]  /*28140*/  STL [R1+0x3f0], R0 ;  /* 0x0003f00001007387 */ /* 0x0005e80000100800 */
[----:B--2---:R-:W2:Y:S04]  /*28150*/  LDG.E.LTC128B.U16 R0, desc[UR52][R18.64+0xc2] ;  /* 0x0000c23412007981 */ /* 0x004ea8000c1e1520 */
[----:B--2---:R2:W-:Y:S04]  /*28160*/  STL [R1], R0 ;  /* 0x0000000001007387 */ /* 0x0045e80000100800 */
[----:B--2---:R2:W5:Y:S02]  /*28170*/  LDL.LU R0, [R1+0x3f0] ;  /* 0x0003f00001007983 */ /* 0x0045640000300800 */
.L_x_471:
[----:B------:R-:W-:Y:S05]  /*28180*/  BSYNC B1 ;  /* 0x0000000000017941 */ /* 0x000fea0003800000 */
.L_x_470:
[----:B-----5:R-:W-:Y:S04]  /*28190*/  STL [R1+0x408], R9 ;  /* 0x0004080901007387 */ /* 0x020fe80000100800 */
[----:B------:R3:W-:Y:S04]  /*281a0*/  STL [R1+0x404], R8 ;  /* 0x0004040801007387 */ /* 0x0007e80000100800 */
[----:B---3--:R-:W3:Y:S04]  /*281b0*/  LDL.LU R8, [R1+0x4] ;  /* 0x0000040001087983 */ /* 0x008ee80000300800 */
[----:B------:R-:W-:Y:S04]  /*281c0*/  STL [R1+0x400], R7 ;  /* 0x0004000701007387 */ /* 0x000fe80000100800 */
[----:B------:R-:W-:Y:S04]  /*281d0*/  STL [R1+0x3fc], R6 ;  /* 0x0003fc0601007387 */ /* 0x000fe80000100800 */
[----:B------:R-:W-:Y:S04]  /*281e0*/  STL [R1+0x3f8], R5 ;  /* 0x0003f80501007387 */ /* 0x000fe80000100800 */
[----:B------:R4:W-:Y:S04]  /*281f0*/  STL [R1+0x3f4], R4 ;  /* 0x0003f40401007387 */ /* 0x0009e80000100800 */
[----:B----4-:R-:W4:Y:S04]  /*28200*/  LDL.LU R4, [R1] ;  /* 0x0000000001047983 */ /* 0x010f280000300800 */
        /* <DEDUP_REMOVED lines=20> */
[----:B0-----:R-:W-:Y:S05]  /*28350*/  @!P5 BRA `(.L_x_473) ;  /* 0x000000000010d947 */ /* 0x001fea0003800000 */
[----:B------:R0:W-:Y:S04]  /*28360*/  STL [R1+0x3f0], R0 ;  /* 0x0003f00001007387 */ /* 0x0001e80000100800 */
[----:B0-----:R-:W3:Y:S04]  /*28370*/  LDG.E.LTC128B.U16 R0, desc[UR52][R14.64+0xc0] ;  /* 0x0000c0340e007981 */ /* 0x001ee8000c1e1520 */
[----:B---3--:R0:W-:Y:S04]  /*28380*/  STL [R1], R0 ;  /* 0x0000000001007387 */ /* 0x0081e80000100800 */
[----:B0-----:R0:W5:Y:S02]  /*28390*/  LDL.LU R0, [R1+0x3f0] ;  /* 0x0003f00001007983 */ /* 0x0011640000300800 */
.L_x_473:
[----:B------:R-:W-:Y:S05]  /*283a0*/  BSYNC B1 ;  /* 0x0000000000017941 */ /* 0x000fea0003800000 */
.L_x_472:
        /* <DEDUP_REMOVED lines=9> */
[----:B-1----:R-:W2:Y:S04]  /*28440*/  LDL.LU R4, [R1] ;  /* 0x0000000001047983 */ /* 0x002ea80000300800 */
        /* <DEDUP_REMOVED lines=17> */
[----:B------:R1:W-:Y:S04]  /*28560*/  STL.S16 [R1], R3 ;  /* 0x0000000301007387 */ /* 0x0003e80000100600 */
[----:B-1----:R2:W5:Y:S01]  /*28570*/  LDL.LU R3, [R1+0x3f0] ;  /* 0x0003f00001037983 */ /* 0x0025620000300800 */
[----:B------:R-:W-:Y:S01]  /*28580*/  ISETP.GT.AND P5, PT, R0, 0x108, P5 ;  /* 0x000001080000780c */ /* 0x000fe20002fa4270 */
[----:B------:R-:W-:-:S12]  /*28590*/  BSSY B1, `(.L_x_474) ;  /* 0x0000006000017945 */ /* 0x000fd80003800000 */
[----:B--2---:R-:W-:Y:S05]  /*285a0*/  @!P5 BRA `(.L_x_475) ;  /* 0x000000000010d947 */ /* 0x004fea0003800000 */
[----:B------:R1:W-:Y:S04]  /*285b0*/  STL [R1+0x3f0], R0 ;  /* 0x0003f00001007387 */ /* 0x0003e80000100800 */
[----:B-1----:R-:W2:Y:S04]  /*285c0*/  LDG.E.LTC128B.U16 R0, desc[UR52][R14.64+0xc2] ;  /* 0x0000c2340e007981 */ /* 0x002ea8000c1e1520 */
[----:B--2---:R1:W-:Y:S04]  /*285d0*/  STL [R1], R0 ;  /* 0x0000000001007387 */ /* 0x0043e80000100800 */
[----:B-1----:R1:W5:Y:S02]  /*285e0*/  LDL.LU R0, [R1+0x3f0] ;  /* 0x0003f00001007983 */ /* 0x0023640000300800 */
.L_x_475:
[----:B------:R-:W-:Y:S05]  /*285f0*/  BSYNC B1 ;  /* 0x0000000000017941 */ /* 0x000fea0003800000 */
.L_x_474:
        /* <DEDUP_REMOVED lines=9> */
[----:B----4-:R-:W4:Y:S04]  /*28690*/  LDL.LU R4, [R1] ;  /* 0x0000000001047983 */ /* 0x010f280000300800 */
        /* <DEDUP_REMOVED lines=16> */
[----:B------:R0:W-:Y:S04]  /*287a0*/  STL.S16 [R1], R3 ;  /* 0x0000000301007387 */ /* 0x0001e80000100600 */
[----:B0-----:R2:W5:Y:S01]  /*287b0*/  LDL.LU R3, [R1+0x3f0] ;  /* 0x0003f00001037983 */ /* 0x0015620000300800 */
[----:B------:R-:W-:Y:S01]  /*287c0*/  ISETP.GT.AND P5, PT, R0, 0x100, P6 ;  /* 0x000001000000780c */ /* 0x000fe200037a4270 */
[----:B------:R-:W-:-:S12]  /*287d0*/  BSSY B1, `(.L_x_476) ;  /* 0x0000006000017945 */ /* 0x000fd80003800000 */
[----:B--2---:R-:W-:Y:S05]  /*287e0*/  @!P5 BRA `(.L_x_477) ;  /* 0x000000000010d947 */ /* 0x004fea0003800000 */
[----:B------:R0:W-:Y:S04]  /*287f0*/  STL [R1+0x3f0], R0 ;  /* 0x0003f00001007387 */ /* 0x0001e80000100800 */
[----:B0-----:R-:W2:Y:S04]  /*28800*/  LDG.E.LTC128B.U16 R0, desc[UR52][R18.64+0xd0] ;  /* 0x0000d03412007981 */ /* 0x001ea8000c1e1520 */
[----:B--2---:R0:W-:Y:S04]  /*28810*/  STL [R1], R0 ;  /* 0x0000000001007387 */ /* 0x0041e80000100800 */
[----:B0-----:R0:W5:Y:S02]  /*28820*/  LDL.LU R0, [R1+0x3f0] ;  /* 0x0003f00001007983 */ /* 0x0011640000300800 */
.L_x_477:
[----:B------:R-:W-:Y:S05]  /*28830*/  BSYNC B1 ;  /* 0x0000000000017941 */ /* 0x000fea0003800000 */
.L_x_476:
[----:B-----5:R-:W-:Y:S04]  /*28840*/  STL [R1+0x408], R9 ;  /* 0x0004080901007387 */ /* 0x020fe80000100800 */
[----:B------:R2:W-:Y:S04]  /*28850*/  STL [R1+0x404], R8 ;  /* 0x0004040801007387 */ /* 0x0005e80000100800 */
[----:B--2---:R-:W2:Y:S04]  /*28860*/  LDL.LU R8, [R1+0x10] ;  /* 0x0000100001087983 */ /* 0x004ea80000300800 */
[----:B------:R-:W-:Y:S04]  /*28870*/  STL [R1+0x400], R7 ;  /* 0x0004000701007387 */ /* 0x000fe80000100800 */
[----:B------:R-:W-:Y:S04]  /*28880*/  STL [R1+0x3fc], R6 ;  /* 0x0003fc0601007387 */ /* 0x000fe80000100800 */
[----:B------:R-:W-:Y:S04]  /*28890*/  STL [R1+0x3f8], R5 ;  /* 0x0003f80501007387 */ /* 0x000fe80000100800 */
[----:B------:R3:W-:Y:S04]  /*288a0*/  STL [R1+0x3f4], R4 ;  /* 0x0003f40401007387 */ /* 0x0007e80000100800 */
[----:B---3--:R-:W3:Y:S04]  /*288b0*/  LDL.LU R4, [R1] ;  /* 0x0000000001047983 */ /* 0x008ee80000300800 */
        /* <DEDUP_REMOVED lines=24> */
.L_x_479:
[----:B------:R-:W-:Y:S05]  /*28a40*/  BSYNC B1 ;  /* 0x0000000000017941 */ /* 0x000fea0003800000 */
.L_x_478:
        /* <DEDUP_REMOVED lines=32> */
.L_x_481:
[----:B------:R-:W-:Y:S05]  /*28c50*/  BSYNC B1 ;  /* 0x0000000000017941 */ /* 0x000fea0003800000 */
.L_x_480:
        /* <DEDUP_REMOVED lines=35> */
.L_x_483:
[----:B------:R-:W-:Y:S05]  /*28e90*/  BSYNC B1 ;  /* 0x0000000000017941 */ /* 0x000fea0003800000 */
.L_x_482:
        /* <DEDUP_REMOVED lines=35> */
.L_x_485:
[----:B------:R-:W-:Y:S05]  /*290d0*/  BSYNC B1 ;  /* 0x0000000000017941 */ /* 0x000fea0003800000 */
.L_x_484:
        /* <DEDUP_REMOVED lines=32> */
.L_x_487:
[----:B------:R-:W-:Y:S05]  /*292e0*/  BSYNC B1 ;  /* 0x0000000000017941 */ /* 0x000fea0003800000 */
.L_x_486:
        /* <DEDUP_REMOVED lines=32> */
.L_x_489:
[----:B------:R-:W-:Y:S05]  /*294f0*/  BSYNC B1 ;  /* 0x0000000000017941 */ /* 0x000fea0003800000 */
.L_x_488:
        /* <DEDUP_REMOVED lines=35> */
.L_x_491:
[----:B------:R-:W-:Y:S05]  /*29730*/  BSYNC B1 ;  /* 0x0000000000017941 */ /* 0x000fea0003800000 */
.L_x_490:
        /* <DEDUP_REMOVED lines=35> */
.L_x_493:
[----:B------:R-:W-:Y:S05]  /*29970*/  BSYNC B1 ;  /* 0x0000000000017941 */ /* 0x000fea0003800000 */
.L_x_492:
        /* <DEDUP_REMOVED lines=32> */
.L_x_495:
[----:B------:R-:W-:Y:S05]  /*29b80*/  BSYNC B1 ;  /* 0x0000000000017941 */ /* 0x000fea0003800000 */
.L_x_494:
        /* <DEDUP_REMOVED lines=32> */
.L_x_497:
[----:B------:R-:W-:Y:S05]  /*29d90*/  BSYNC B1 ;  /* 0x0000000000017941 */ /* 0x000fea0003800000 */
.L_x_496:
        /* <DEDUP_REMOVED lines=35> */
.L_x_499:
[----:B------:R-:W-:Y:S05]  /*29fd0*/  BSYNC B1 ;  /* 0x0000000000017941 */ /* 0x000fea0003800000 */
.L_x_498:
        /* <DEDUP_REMOVED lines=36> */
.L_x_501:
[----:B------:R-:W-:Y:S05]  /*2a220*/  BSYNC B1 ;  /* 0x0000000000017941 */ /* 0x000fea0003800000 */
.L_x_500:
[----:B-----5:R-:W-:Y:S04]  /*2a230*/  STL [R1+0x3f4], R4 ;  /* 0x0003f40401007387 */ /* 0x020fe80000100800 */
[----:B------:R2:W-:Y:S04]  /*2a240*/  STL [R1+0x3f0], R3 ;  /* 0x0003f00301007387 */ /* 0x0005e80000100800 */
[----:B--2---:R-:W2:Y:S02]  /*2a250*/  LDL.LU R3, [R1] ;  /* 0x0000000001037983 */ /* 0x004ea40000300800 */
[----:B--2---:R-:W-:-:S05]  /*2a260*/  HADD2.F32 R4, -RZ, R3.H0_H0 ;  /* 0x20000003ff047230 */ /* 0x004fca0000004100 */
[----:B------:R-:W-:-:S04]  /*2a270*/  FMUL R4, R4, R16 ;  /* 0x0000001004047220 */ /* 0x000fc80000400000 */
[----:B------:R-:W-:Y:S02]  /*2a280*/  FFMA R216, R216, R2, R4 ;  /* 0x00000002d8d87223 */ /* 0x000fe40000000004 */
[----:B------:R2:W5:Y:S03]  /*2a290*/  LDL.LU R4, [R1+0x3f4] ;  /* 0x0003f40001047983 */ /* 0x0005660000300800 */
[----:B------:R-:W-:-:S05]  /*2a2a0*/  F2FP.F16.F32.PACK_AB R216, RZ, R216 ;  /* 0x000000d8ffd8723e */ /* 0x000fca00000000ff */
[----:B------:R3:W-:Y:S01]  /*2a2b0*/  @P5 STG.E.U16 desc[UR52][R6.64+0xc0], R216 ;  /* 0x0000c0d806005986 */ /* 0x0007e2000c101534 */
[----:B------:R-:W-:Y:S02]  /*2a2c0*/  LOP3.LUT P5, RZ, R17, 0x4, RZ, 0xc0, !PT ;  /* 0x0000000411ff7812 */ /* 0x000fe400078ac0ff */
[----:B---3--:R-:W-:Y:S02]  /*2a2d0*/  PRMT R216, R3, 0x7610, R216 ;  /* 0x0000761003d87816 */ /* 0x008fe400000000d8 */
[----:B------:R2:W5:Y:S01]  /*2a2e0*/  LDL.LU R3, [R1+0x3f0] ;  /* 0x0003f00001037983 */ /* 0x0005620000300800 */
[----:B------:R-:W-:Y:S01]  /*2a2f0*/  ISETP.GT.AND P5, PT, R0, 0x180, P5 ;  /* 0x000001800000780c */ /* 0x000fe20002fa4270 */
[----:B------:R-:W-:-:S12]  /*2a300*/  BSSY B1, `(.L_x_502) ;  /* 0x0000003000017945 */ /* 0x000fd80003800000 */
[----:B--2---:R-:W-:Y:S05]  /*2a310*/  @!P5 BRA `(.L_x_503) ;  /* 0x000000000004d947 */ /* 0x004fea0003800000 */
[----:B------:R2:W5:Y:S02]  /*2a320*/  LDG.E.LTC128B.U16 R216, desc[UR52][R12.64+0xc2] ;  /* 0x0000c2340cd87981 */ /* 0x000564000c1e1520 */
.L_x_503:
[----:B------:R-:W-:Y:S05]  /*2a330*/  BSYNC B1 ;  /* 0x0000000000017941 */ /* 0x000fea0003800000 */
.L_x_502:
[----:B-----5:R3:W-:Y:S02]  /*2a340*/  STL [R1+0x3f0], R3 ;  /* 0x0003f00301007387 */ /* 0x0207e40000100800 */
[----:B---3--:R-:W-:-:S05]  /*2a350*/  HADD2.F32 R3, -RZ, R216.H0_H0 ;  /* 0x200000d8ff037230 */ /* 0x008fca0000004100 */
[----:B------:R-:W-:-:S04]  /*2a360*/  FMUL R3, R3, R16 ;  /* 0x0000001003037220 */ /* 0x000fc80000400000 */
[----:B------:R-:W-:Y:S02]  /*2a370*/  FFMA R217, R217, R2, R3 ;  /* 0x00000002d9d97223 */ /* 0x000fe40000000003 */
        /* <DEDUP_REMOVED lines=8> */
.L_x_505:
[----:B------:R-:W-:Y:S05]  /*2a400*/  BSYNC B1 ;  /* 0x0000000000017941 */ /* 0x000fea0003800000 */
.L_x_504:
[----:B-----5:R-:W-:Y:S01]  /*2a410*/  HADD2.F32 R217, -RZ, R216.H0_H0 ;  /* 0x200000d8ffd97230 */ /* 0x020fe20000004100 */
[----:B------:R-:W-:Y:S04]  /*2a420*/  BSSY B1, `(.L_x_506) ;  /* 0x0000009000017945 */ /* 0x000fe80003800000 */
[----:B------:R-:W-:-:S04]  /*2a430*/  FMUL R217, R217, R16 ;  /* 0x00000010d9d97220 */ /* 0x000fc80000400000 */
[----:B------:R-:W-:-:S05]  /*2a440*/  FFMA R217, R218, R2, R217 ;  /* 0x00000002dad97223 */ /* 0x000fca00000000d9 */
[----:B------:R-:W-:-:S05]  /*2a450*/  F2FP.F16.F32.PACK_AB R217, RZ, R217 ;  /* 0x000000d9ffd9723e */ /* 0x000fca00000000ff */
[----:B------:R4:W-:Y:S01]  /*2a460*/  @P5 STG.E.U16 desc[UR52][R8.64+0xc0], R217 ;  /* 0x0000c0d908005986 */ /* 0x0009e2000c101534 */
[----:B------:R-:W-:-:S04]  /*2a470*/  LOP3.LUT P5, RZ, R17, 0x4, RZ, 0xc0, !PT ;  /* 0x0000000411ff7812 */ /* 0x000fc800078ac0ff */
[----:B------:R-:W-:-:S13]  /*2a480*/  ISETP.GT.AND P5, PT, R0, 0x188, P5 ;  /* 0x000001880000780c */ /* 0x000fda0002fa4270 */
[----:B----4-:R-:W-:Y:S05]  /*2a490*/  @!P5 BRA `(.L_x_507) ;  /* 0x000000000004d947 */ /* 0x010fea0003800000 */
[----:B------:R4:W5:Y:S02]  /*2a4a0*/  LDG.E.LTC128B.U16 R216, desc[UR52][R10.64+0xc2] ;  /* 0x0000c2340ad87981 */ /* 0x000964000c1e1520 */
.L_x_507:
[----:B------:R-:W-:Y:S05]  /*2a4b0*/  BSYNC B1 ;  /* 0x0000000000017941 */ /* 0x000fea0003800000 */
.L_x_506:
[----:B-----5:R-:W-:Y:S01]  /*2a4c0*/  HADD2.F32 R217, -RZ, R216.H0_H0 ;  /* 0x200000d8ffd97230 */ /* 0x020fe20000004100 */
[----:B------:R-:W-:Y:S04]  /*2a4d0*/  BSSY B1, `(.L_x_508) ;  /* 0x0000008000017945 */ /* 0x000fe80003800000 */
[----:B------:R-:W-:-:S04]  /*2a4e0*/  FMUL R217, R217, R16 ;  /* 0x00000010d9d97220 */ /* 0x000fc80000400000 */
[----:B------:R-:W-:-:S05]  /*2a4f0*/  FFMA R217, R219, R2, R217 ;  /* 0x00000002dbd97223 */ /* 0x000fca00000000d9 */
[----:B------:R-:W-:-:S05]  /*2a500*/  F2FP.F16.F32.PACK_AB R217, RZ, R217 ;  /* 0x000000d9ffd9723e */ /* 0x000fca00000000ff */
[----:B------:R0:W-:Y:S01]  /*2a510*/  @P5 STG.E.U16 desc[UR52][R8.64+0xc2], R217 ;  /* 0x0000c2d908005986 */ /* 0x0001e2000c101534 */
[----:B------:R-:W-:-:S13]  /*2a520*/  ISETP.GT.AND P5, PT, R0, 0x180, P6 ;  /* 0x000001800000780c */ /* 0x000fda00037a4270 */
[----:B0-----:R-:W-:Y:S05]  /*2a530*/  @!P5 BRA `(.L_x_509) ;  /* 0x000000000004d947 */ /* 0x001fea0003800000 */
[----:B------:R0:W5:Y:S02]  /*2a540*/  LDG.E.LTC128B.U16 R216, desc[UR52][R12.64+0xd0] ;  /* 0x0000d0340cd87981 */ /* 0x000164000c1e1520 */
.L_x_509:
[----:B------:R-:W-:Y:S05]  /*2a550*/  BSYNC B1 ;  /* 0x0000000000017941 */ /* 0x000fea0003800000 */
.L_x_508:
        /* <DEDUP_REMOVED lines=9> */
.L_x_511:
[----:B------:R-:W-:Y:S05]  /*2a5f0*/  BSYNC B1 ;  /* 0x0000000000017941 */ /* 0x000fea0003800000 */
.L_x_510:
[----:B-----5:R-:W-:Y:S01]  /*2a600*/  HADD2.F32 R217, -RZ, R216.H0_H0 ;  /* 0x200000d8ffd97230 */ /* 0x020fe20000004100 */
[----:B------:R-:W-:Y:S01]  /*2a610*/  ISETP.GT.AND P6, PT, R0, 0x188, P6 ;  /* 0x000001880000780c */ /* 0x000fe200037c4270 */
[----:B------:R-:W-:Y:S03]  /*2a620*/  BSSY B1, `(.L_x_512) ;  /* 0x0000007000017945 */ /* 0x000fe60003800000 */
[----:B------:R-:W-:-:S04]  /*2a630*/  FMUL R217, R217, R16 ;  /* 0x00000010d9d97220 */ /* 0x000fc80000400000 */
[----:B------:R-:W-:-:S05]  /*2a640*/  FFMA R217, R221, R2, R217 ;  /* 0x00000002ddd97223 */ /* 0x000fca00000000d9 */
[----:B------:R-:W-:-:S05]  /*2a650*/  F2FP.F16.F32.PACK_AB R217, RZ, R217 ;  /* 0x000000d9ffd9723e */ /* 0x000fca00000000ff */
[----:B------:R0:W-:Y:S01]  /*2a660*/  @P5 STG.E.U16 desc[UR52][R6.64+0xd2], R217 ;  /* 0x0000d2d906005986 */ /* 0x0001e2000c101534 */
[----:B------:R-:W-:Y:S05]  /*2a670*/  @!P6 BRA `(.L_x_513) ;  /* 0x000000000004e947 */ /* 0x000fea0003800000 */
[----:B------:R0:W5:Y:S02]  /*2a680*/  LDG.E.LTC128B.U16 R216, desc[UR52][R10.64+0xd0] ;  /* 0x0000d0340ad87981 */ /* 0x000164000c1e1520 */
.L_x_513:
[----:B------:R-:W-:Y:S05]  /*2a690*/  BSYNC B1 ;  /* 0x0000000000017941 */ /* 0x000fea0003800000 */
.L_x_512:
[----:B0----5:R-:W-:Y:S01]  /*2a6a0*/  HADD2.F32 R217, -RZ, R216.H0_H0 ;  /* 0x200000d8ffd97230 */ /* 0x021fe20000004100 */
        /* <DEDUP_REMOVED lines=8> */
.L_x_515:
[----:B------:R-:W-:Y:S05]  /*2a730*/  BSYNC B1 ;  /* 0x0000000000017941 */ /* 0x000fea0003800000 */
.L_x_514:
        /* <DEDUP_REMOVED lines=9> */
.L_x_517:
[----:B------:R-:W-:Y:S05]  /*2a7d0*/  BSYNC B1 ;  /* 0x0000000000017941 */ /* 0x000fea0003800000 */
.L_x_516:
        /* <DEDUP_REMOVED lines=9> */
.L_x_519:
[----:B------:R-:W-:Y:S05]  /*2a870*/  BSYNC B1 ;  /* 0x0000000000017941 */ /* 0x000fea0003800000 */
.L_x_518:
        /* <DEDUP_REMOVED lines=9> */
.L_x_521:
[----:B------:R-:W-:Y:S05]  /*2a910*/  BSYNC B1 ;  /* 0x0000000000017941 */ /* 0x000fea0003800000 */
.L_x_520:
        /* <DEDUP_REMOVED lines=9> */
.L_x_523:
[----:B------:R-:W-:Y:S05]  /*2a9b0*/  BSYNC B1 ;  /* 0x0000000000017941 */ /* 0x000fea0003800000 */
.L_x_522:
        /* <DEDUP_REMOVED lines=9> */
.L_x_525:
[----:B------:R-:W-:Y:S05]  /*2aa50*/  BSYNC B1 ;  /* 0x0000000000017941 */ /* 0x000fea0003800000 */
.L_x_524:
        /* <DEDUP_REMOVED lines=9> */
.L_x_527:
[----:B------:R-:W-:Y:S05]  /*2aaf0*/  BSYNC B1 ;  /* 0x0000000000017941 */ /* 0x000fea0003800000 */
.L_x_526:
        /* <DEDUP_REMOVED lines=9> */
.L_x_529:
[----:B------:R-:W-:Y:S05]  /*2ab90*/  BSYNC B1 ;  /* 0x0000000000017941 */ /* 0x000fea0003800000 */
.L_x_528:
        /* <DEDUP_REMOVED lines=9> */
.L_x_531:
[----:B------:R-:W-:Y:S05]  /*2ac30*/  BSYNC B1 ;  /* 0x0000000000017941 */ /* 0x000fea0003800000 */
.L_x_530:
[----:B0----5:R-:W-:Y:S01]  /*2ac40*/  HADD2.F32 R217, -RZ, R216.H0_H0 ;  /* 0x200000d8ffd97230 */ /* 0x021fe20000004100 */
[----:B------:R-:W-:Y:S01]  /*2ac50*/  ISETP.GT.AND P3, PT, R3, 0x80, PT ;  /* 0x000000800300780c */ /* 0x000fe20003f64270 */
[----:B------:R-:W-:Y:S01]  /*2ac60*/  BSSY B1, `(.L_x_532) ;  /* 0x000000a000017945 */ /* 0x000fe20003800000 */
[----:B------:R-:W-:Y:S02]  /*2ac70*/  LOP3.LUT R17, R17, 0xfffffffe, RZ, 0xc0, !PT ;  /* 0xfffffffe11117812 */ /* 0x000fe400078ec0ff */
[----:B------:R-:W-:Y:S01]  /*2ac80*/  FMUL R218, R217, R16 ;  /* 0x00000010d9da7220 */ /* 0x000fe20000400000 */
[----:B------:R-:W-:-:S03]  /*2ac90*/  ISETP.GT.AND P1, PT, R0, RZ, P3 ;  /* 0x000000ff0000720c */ /* 0x000fc60001f24270 */
[----:B------:R-:W-:-:S05]  /*2aca0*/  FFMA R218, R231, R2, R218 ;  /* 0x00000002e7da7223 */ /* 0x000fca00000000da */
[----:B------:R-:W-:Y:S02]  /*2acb0*/  F2FP.F16.F32.PACK_AB R218, RZ, R218 ;  /* 0x000000daffda723e */ /* 0x000fe400000000ff */
[----:B------:R-:W-:-:S03]  /*2acc0*/  @P3 LOP3.LUT R17, R17, 0x1, RZ, 0xfc, !PT ;  /* 0x0000000111113812 */ /* 0x000fc600078efcff */
[----:B------:R0:W-:Y:S01]  /*2acd0*/  @P0 STG.E.U16 desc[UR52][R8.64+0xf2], R218 ;  /* 0x0000f2da08000986 */ /* 0x0001e2000c101534 */
[----:B------:R-:W-:Y:S05]  /*2ace0*/  @!P1 BRA `(.L_x_533) ;  /* 0x0000000000049947 */ /* 0x000fea0003800000 */
[----:B------:R0:W5:Y:S02]  /*2acf0*/  LDG.E.LTC128B.U16 R216, desc[UR52][R236.64+0x100] ;  /* 0x00010034ecd87981 */ /* 0x000164000c1e1520 */
.L_x_533:
[----:B------:R-:W-:Y:S05]  /*2ad00*/  BSYNC B1 ;  /* 0x0000000000017941 */ /* 0x000fea0003800000 */
.L_x_532:
[----:B0-----:R-:W2:Y:S01]  /*2ad10*/  LDL.64 R218, [R1+0x308] ;  /* 0x0003080001da7983 */ /* 0x001ea20000100a00 */
[----:B-----5:R-:W-:Y:S01]  /*2ad20*/  HADD2.F32 R217, -RZ, R216.H0_H0 ;  /* 0x200000d8ffd97230 */ /* 0x020fe20000004100 */
[----:B------:R-:W-:Y:S01]  /*2ad30*/  ISETP.GT.AND P2, PT, R3, 0x81, PT ;  /* 0x000000810300780c */ /* 0x000fe20003f44270 */
[----:B------:R-:W-:Y:S01]  /*2ad40*/  BSSY B1, `(.L_x_534) ;  /* 0x000000b000017945 */ /* 0x000fe20003800000 */
[----:B------:R-:W-:Y:S02]  /*2ad50*/  LOP3.LUT R17, R17, 0xfffffffb, RZ, 0xc0, !PT ;  /* 0xfffffffb11117812 */ /* 0x000fe400078ec0ff */
[----:B------:R-:W-:Y:S01]  /*2ad60*/  FMUL R217, R217, R16 ;  /* 0x00000010d9d97220 */ /* 0x000fe20000400000 */
[----:B------:R-:W-:-:S03]  /*2ad70*/  ISETP.GT.AND P0, PT, R0, RZ, P2 ;  /* 0x000000ff0000720c */ /* 0x000fc60001704270 */
[----:B------:R-:W-:Y:S01]  /*2ad80*/  FFMA R217, R200, R2, R217 ;  /* 0x00000002c8d97223 */ /* 0x000fe200000000d9 */
[----:B------:R-:W-:-:S04]  /*2ad90*/  PRMT R200, R216, 0x7610, R200 ;  /* 0x00007610d8c87816 */ /* 0x000fc800000000c8 */
[----:B------:R-:W-:Y:S02]  /*2ada0*/  F2FP.F16.F32.PACK_AB R217, RZ, R217 ;  /* 0x000000d9ffd9723e */ /* 0x000fe400000000ff */
[----:B------:R-:W-:-:S03]  /*2adb0*/  @P2 LOP3.LUT R17, R17, 0x4, RZ, 0xfc, !PT ;  /* 0x0000000411112812 */ /* 0x000fc600078efcff */
[----:B--2---:R0:W-:Y:S01]  /*2adc0*/  @P1 STG.E.U16 desc[UR52][R218.64+0x100], R217 ;  /* 0x000100d9da001986 */ /* 0x0041e2000c101534 */
[----:B------:R-:W-:Y:S05]  /*2add0*/  @!P0 BRA `(.L_x_535) ;  /* 0x0000000000048947 */ /* 0x000fea0003800000 */
[----:B------:R2:W5:Y:S02]  /*2ade0*/  LDG.E.LTC128B.U16 R200, desc[UR52][R236.64+0x102] ;  /* 0x00010234ecc87981 */ /* 0x000564000c1e1520 */
.L_x_535:
[----:B------:R-:W-:Y:S05]  /*2adf0*/  BSYNC B1 ;  /* 0x0000000000017941 */ /* 0x000fea0003800000 */
.L_x_534:
        /* <DEDUP_REMOVED lines=9> */
.L_x_537:
[----:B------:R-:W-:Y:S05]  /*2ae90*/  BSYNC B1 ;  /* 0x0000000000017941 */ /* 0x000fea0003800000 */
.L_x_536:
        /* <DEDUP_REMOVED lines=9> */
.L_x_539:
[----:B------:R-:W-:Y:S05]  /*2af30*/  BSYNC B1 ;  /* 0x0000000000017941 */ /* 0x000fea0003800000 */
.L_x_538:
        /* <DEDUP_REMOVED lines=12> */
.L_x_541:
[----:B------:R-:W-:Y:S05]  /*2b000*/  BSYNC B1 ;  /* 0x0000000000017941 */ /* 0x000fea0003800000 */
.L_x_540:
[----:B-----5:R-:W-:Y:S01]  /*2b010*/  HADD2.F32 R201, -RZ, R200.H0_H0 ;  /* 0x200000c8ffc97230 */ /* 0x020fe20000004100 */
[----:B------:R-:W-:Y:S01]  /*2b020*/  ISETP.GT.AND P4, PT, R3, 0x89, PT ;  /* 0x000000890300780c */ /* 0x000fe20003f84270 */
[----:B------:R-:W-:Y:S03]  /*2b030*/  BSSY B1, `(.L_x_542) ;  /* 0x0000008000017945 */ /* 0x000fe60003800000 */
[----:B------:R-:W-:Y:S01]  /*2b040*/  FMUL R201, R201, R16 ;  /* 0x00000010c9c97220 */ /* 0x000fe20000400000 */
[----:B------:R-:W-:-:S03]  /*2b050*/  ISETP.GT.AND P0, PT, R0, RZ, P4 ;  /* 0x000000ff0000720c */ /* 0x000fc60002704270 */
[----:B------:R-:W-:-:S05]  /*2b060*/  FFMA R201, R204, R2, R201 ;  /* 0x00000002ccc97223 */ /* 0x000fca00000000c9 */
[----:B------:R-:W-:-:S05]  /*2b070*/  F2FP.F16.F32.PACK_AB R201, RZ, R201 ;  /* 0x000000c9ffc9723e */ /* 0x000fca00000000ff */
[----:B------:R0:W-:Y:S01]  /*2b080*/  @P1 STG.E.U16 desc[UR52][R218.64+0x110], R201 ;  /* 0x000110c9da001986 */ /* 0x0001e2000c101534 */
[----:B------:R-:W-:Y:S05]  /*2b090*/  @!P0 BRA `(.L_x_543) ;  /* 0x0000000000048947 */ /* 0x000fea0003800000 */
[----:B------:R0:W5:Y:S02]  /*2b0a0*/  LDG.E.LTC128B.U16 R200, desc[UR52][R236.64+0x112] ;  /* 0x00011234ecc87981 */ /* 0x000164000c1e1520 */
.L_x_543:
[----:B------:R-:W-:Y:S05]  /*2b0b0*/  BSYNC B1 ;  /* 0x0000000000017941 */ /* 0x000fea0003800000 */
.L_x_542:
        /* <DEDUP_REMOVED lines=9> */
.L_x_545:
[----:B------:R-:W-:Y:S05]  /*2b150*/  BSYNC B1 ;  /* 0x0000000000017941 */ /* 0x000fea0003800000 */
.L_x_544:
        /* <DEDUP_REMOVED lines=9> */
.L_x_547:
[----:B------:R-:W-:Y:S05]  /*2b1f0*/  BSYNC B1 ;  /* 0x0000000000017941 */ /* 0x000fea0003800000 */
.L_x_546:
[----:B0----5:R-:W-:Y:S01]  /*2b200*/  HADD2.F32 R201, -RZ, R200.H0_H0 ;  /* 0x200000c8ffc97230 */ /* 0x021fe20000004100 */
        /* <DEDUP_REMOVED lines=9> */
.L_x_549:
[----:B------:R-:W-:Y:S05]  /*2b2a0*/  BSYNC B1 ;  /* 0x0000000000017941 */ /* 0x000fea0003800000 */
.L_x_548:
[----:B-----5:R-:W-:Y:S01]  /*2b2b0*/  HADD2.F32 R201, -RZ, R200.H0_H0 ;  /* 0x200000c8ffc97230 */ /* 0x020fe20000004100 */
[----:B------:R-:W-:Y:S01]  /*2b2c0*/  ISETP.GT.AND P2, PT, R3, 0x91, PT ;  /* 0x000000910300780c */ /* 0x000fe20003f44270 */
[----:B------:R-:W-:Y:S03]  /*2b2d0*/  BSSY B1, `(.L_x_550) ;  /* 0x0000008000017945 */ /* 0x000fe60003800000 */
[----:B------:R-:W-:-:S04]  /*2b2e0*/  FMUL R201, R201, R16 ;  /* 0x00000010c9c97220 */ /* 0x000fc80000400000 */
[----:B------:R-:W-:-:S05]  /*2b2f0*/  FFMA R201, R208, R2, R201 ;  /* 0x00000002d0c97223 */ /* 0x000fca00000000c9 */
[----:B------:R-:W-:-:S05]  /*2b300*/  F2FP.F16.F32.PACK_AB R201, RZ, R201 ;  /* 0x000000c9ffc9723e */ /* 0x000fca00000000ff */
[----:B------:R0:W-:Y:S01]  /*2b310*/  @P0 STG.E.U16 desc[UR52][R218.64+0x120], R201 ;  /* 0x000120c9da000986 */ /* 0x0001e2000c101534 */
[----:B------:R-:W-:-:S13]  /*2b320*/  ISETP.GT.AND P0, PT, R0, RZ, P2 ;  /* 0x000000ff0000720c */ /* 0x000fda0001704270 */
[----:B0-----:R-:W-:Y:S05]  /*2b330*/  @!P0 BRA `(.L_x_551) ;  /* 0x0000000000048947 */ /* 0x001fea0003800000 */
[----:B------:R0:W5:Y:S02]  /*2b340*/  LDG.E.LTC128B.U16 R200, desc[UR52][R236.64+0x122] ;  /* 0x00012234ecc87981 */ /* 0x000164000c1e1520 */
.L_x_551:
[----:B------:R-:W-:Y:S05]  /*2b350*/  BSYNC B1 ;  /* 0x0000000000017941 */ /* 0x000fea0003800000 */
.L_x_550:
        /* <DEDUP_REMOVED lines=9> */
.L_x_553:
[----:B------:R-:W-:Y:S05]  /*2b3f0*/  BSYNC B1 ;  /* 0x0000000000017941 */ /* 0x000fea0003800000 */
.L_x_552:
        /* <DEDUP_REMOVED lines=9> */
.L_x_555:
[----:B------:R-:W-:Y:S05]  /*2b490*/  BSYNC B1 ;  /* 0x0000000000017941 */ /* 0x000fea0003800000 */
.L_x_554:
        /* <DEDUP_REMOVED lines=10> */
.L_x_557:
[----:B------:R-:W-:Y:S05]  /*2b540*/  BSYNC B1 ;  /* 0x0000000000017941 */ /* 0x000fea0003800000 */
.L_x_556:
[----:B-----5:R-:W-:Y:S01]  /*2b550*/  HADD2.F32 R201, -RZ, R200.H0_H0 ;  /* 0x200000c8ffc97230 */ /* 0x020fe20000004100 */
[----:B------:R-:W-:Y:S04]  /*2b560*/  BSSY B1, `(.L_x_558) ;  /* 0x0000009000017945 */ /* 0x000fe80003800000 */
[----:B------:R-:W-:-:S04]  /*2b570*/  FMUL R201, R201, R16 ;  /* 0x00000010c9c97220 */ /* 0x000fc80000400000 */
[----:B------:R-:W-:-:S05]  /*2b580*/  FFMA R201, R212, R2, R201 ;  /* 0x00000002d4c97223 */ /* 0x000fca00000000c9 */
[----:B------:R-:W-:-:S05]  /*2b590*/  F2FP.F16.F32.PACK_AB R201, RZ, R201 ;  /* 0x000000c9ffc9723e */ /* 0x000fca00000000ff */
[----:B------:R0:W-:Y:S01]  /*2b5a0*/  @P0 STG.E.U16 desc[UR52][R218.64+0x130], R201 ;  /* 0x000130c9da000986 */ /* 0x0001e2000c101534 */
[----:B------:R-:W-:-:S04]  /*2b5b0*/  ISETP.GT.AND P0, PT, R3, 0x99, PT ;  /* 0x000000990300780c */ /* 0x000fc80003f04270 */
[----:B------:R-:W-:-:S13]  /*2b5c0*/  ISETP.GT.AND P5, PT, R0, RZ, P0 ;  /* 0x000000ff0000720c */ /* 0x000fda00007a4270 */
[----:B0-----:R-:W-:Y:S05]  /*2b5d0*/  @!P5 BRA `(.L_x_559) ;  /* 0x000000000004d947 */ /* 0x001fea0003800000 */
[----:B------:R0:W5:Y:S02]  /*2b5e0*/  LDG.E.LTC128B.U16 R200, desc[UR52][R236.64+0x132] ;  /* 0x00013234ecc87981 */ /* 0x000164000c1e1520 */
.L_x_559:
[----:B------:R-:W-:Y:S05]  /*2b5f0*/  BSYNC B1 ;  /* 0x0000000000017941 */ /* 0x000fea0003800000 */
.L_x_558:
        /* <DEDUP_REMOVED lines=9> */
.L_x_561:
[----:B------:R-:W-:Y:S05]  /*2b690*/  BSYNC B1 ;  /* 0x0000000000017941 */ /* 0x000fea0003800000 */
.L_x_560:
        /* <DEDUP_REMOVED lines=9> */
.L_x_563:
[----:B------:R-:W-:Y:S05]  /*2b730*/  BSYNC B1 ;  /* 0x0000000000017941 */ /* 0x000fea0003800000 */
.L_x_562:
        /* <DEDUP_REMOVED lines=8> */
[----:B0-----:R-:W-:Y:S05]  /*2b7c0*/  @!P5 BRA `(.L_x_565) ;  /* 0x000000000004d947 */ /* 0x001fea0003800000 */
[----:B------:R0:W5:Y:S02]  /*2b7d0*/  LDG.E.LTC128B.U16 R200, desc[UR52][R22.64+0x100] ;  /* 0x0001003416c87981 */ /* 0x000164000c1e1520 */
.L_x_565:
[----:B------:R-:W-:Y:S05]  /*2b7e0*/  BSYNC B1 ;  /* 0x0000000000017941 */ /* 0x000fea0003800000 */
.L_x_564:
[----:B------:R-:W2:Y:S01]  /*2b7f0*/  LDL.64 R204, [R1+0x340] ;  /* 0x0003400001cc7983 */ /* 0x000ea20000100a00 */
[----:B-----5:R-:W-:Y:S01]  /*2b800*/  HADD2.F32 R201, -RZ, R200.H0_H0 ;  /* 0x200000c8ffc97230 */ /* 0x020fe20000004100 */
[----:B------:R-:W-:Y:S04]  /*2b810*/  BSSY B1, `(.L_x_566) ;  /* 0x0000009000017945 */ /* 0x000fe80003800000 */
[----:B------:R-:W-:-:S04]  /*2b820*/  FMUL R201, R201, R16 ;  /* 0x00000010c9c97220 */ /* 0x000fc80000400000 */
[----:B------:R-:W-:-:S05]  /*2b830*/  FFMA R201, R184, R2, R201 ;  /* 0x00000002b8c97223 */ /* 0x000fca00000000c9 */
[----:B------:R-:W-:-:S05]  /*2b840*/  F2FP.F16.F32.PACK_AB R201, RZ, R201 ;  /* 0x000000c9ffc9723e */ /* 0x000fca00000000ff */
[----:B--2---:R2:W-:Y:S01]  /*2b850*/  @P5 STG.E.U16 desc[UR52][R204.64+0x100], R201 ;  /* 0x000100c9cc005986 */ /* 0x0045e2000c101534 */
[----:B------:R-:W-:-:S04]  /*2b860*/  LOP3.LUT P5, RZ, R17, 0x4, RZ, 0xc0, !PT ;  /* 0x0000000411ff7812 */ /* 0x000fc800078ac0ff */
[----:B------:R-:W-:-:S13]  /*2b870*/  ISETP.GT.AND P5, PT, R0, 0x80, P5 ;  /* 0x000000800000780c */ /* 0x000fda0002fa4270 */
[----:B--2---:R-:W-:Y:S05]  /*2b880*/  @!P5 BRA `(.L_x_567) ;  /* 0x000000000004d947 */ /* 0x004fea0003800000 */
[----:B------:R2:W5:Y:S02]  /*2b890*/  LDG.E.LTC128B.U16 R200, desc[UR52][R22.64+0x102] ;  /* 0x0001023416c87981 */ /* 0x000564000c1e1520 */
.L_x_567:
[----:B------:R-:W-:Y:S05]  /*2b8a0*/  BSYNC B1 ;  /* 0x0000000000017941 */ /* 0x000fea0003800000 */
.L_x_566:
        /* <DEDUP_REMOVED lines=10> */
.L_x_569:
[----:B------:R-:W-:Y:S05]  /*2b950*/  BSYNC B1 ;  /* 0x0000000000017941 */ /* 0x000fea0003800000 */
.L_x_568:
        /* <DEDUP_REMOVED lines=11> */
.L_x_571:
[----:B------:R-:W-:Y:S05]  /*2ba10*/  BSYNC B1 ;  /* 0x0000000000017941 */ /* 0x000fea0003800000 */
.L_x_570:
        /* <DEDUP_REMOVED lines=9> */
.L_x_573:
[----:B------:R-:W-:Y:S05]  /*2bab0*/  BSYNC B1 ;  /* 0x0000000000017941 */ /* 0x000fea0003800000 */
.L_x_572:
        /* <DEDUP_REMOVED lines=9> */
.L_x_575:
[----:B------:R-:W-:Y:S05]  /*2bb50*/  BSYNC B1 ;  /* 0x0000000000017941 */ /* 0x000fea0003800000 */
.L_x_574:
        /* <DEDUP_REMOVED lines=9> */
.L_x_577:
[----:B------:R-:W-:Y:S05]  /*2bbf0*/  BSYNC B1 ;  /* 0x0000000000017941 */ /* 0x000fea0003800000 */
.L_x_576:
        /* <DEDUP_REMOVED lines=9> */
.L_x_579:
[----:B------:R-:W-:Y:S05]  /*2bc90*/  BSYNC B1 ;  /* 0x0000000000017941 */ /* 0x000fea0003800000 */
.L_x_578:
        /* <DEDUP_REMOVED lines=9> */
.L_x_581:
[----:B------:R-:W-:Y:S05]  /*2bd30*/  BSYNC B1 ;  /* 0x0000000000017941 */ /* 0x000fea0003800000 */
.L_x_580:
        /* <DEDUP_REMOVED lines=9> */
.L_x_583:
[----:B------:R-:W-:Y:S05]  /*2bdd0*/  BSYNC B1 ;  /* 0x0000000000017941 */ /* 0x000fea0003800000 */
.L_x_582:
        /* <DEDUP_REMOVED lines=9> */
.L_x_585:
[----:B------:R-:W-:Y:S05]  /*2be70*/  BSYNC B1 ;  /* 0x0000000000017941 */ /* 0x000fea0003800000 */
.L_x_584:
        /* <DEDUP_REMOVED lines=9> */
.L_x_587:
[----:B------:R-:W-:Y:S05]  /*2bf10*/  BSYNC B1 ;  /* 0x0000000000017941 */ /* 0x000fea0003800000 */
.L_x_586:
        /* <DEDUP_REMOVED lines=9> */
.L_x_589:
[----:B------:R-:W-:Y:S05]  /*2bfb0*/  BSYNC B1 ;  /* 0x0000000000017941 */ /* 0x000fea0003800000 */
.L_x_588:
        /* <DEDUP_REMOVED lines=9> */
.L_x_591:
[----:B------:R-:W-:Y:S05]  /*2c050*/  BSYNC B1 ;  /* 0x0000000000017941 */ /* 0x000fea0003800000 */
.L_x_590:
        /* <DEDUP_REMOVED lines=9> */
.L_x_593:
[----:B------:R-:W-:Y:S05]  /*2c0f0*/  BSYNC B1 ;  /* 0x0000000000017941 */ /* 0x000fea0003800000 */
.L_x_592:
        /* <DEDUP_REMOVED lines=9> */
.L_x_595:
[----:B------:R-:W-:Y:S05]  /*2c190*/  BSYNC B1 ;  /* 0x0000000000017941 */ /* 0x000fea0003800000 */
.L_x_594:
        /* <DEDUP_REMOVED lines=10> */
.L_x_597:
[----:B------:R-:W-:Y:S05]  /*2c240*/  BSYNC B1 ;  /* 0x0000000000017941 */ /* 0x000fea0003800000 */
.L_x_596:
        /* <DEDUP_REMOVED lines=10> */
.L_x_599:
[----:B------:R-:W-:Y:S05]  /*2c2f0*/  BSYNC B1 ;  /* 0x0000000000017941 */ /* 0x000fea0003800000 */
.L_x_598:
        /* <DEDUP_REMOVED lines=10> */
.L_x_601:
[----:B------:R-:W-:Y:S05]  /*2c3a0*/  BSYNC B1 ;  /* 0x0000000000017941 */ /* 0x000fea0003800000 */
.L_x_600:
        /* <DEDUP_REMOVED lines=11> */
.L_x_603:
[----:B------:R-:W-:Y:S05]  /*2c460*/  BSYNC B1 ;  /* 0x0000000000017941 */ /* 0x000fea0003800000 */
.L_x_602:
        /* <DEDUP_REMOVED lines=9> */
.L_x_605:
[----:B------:R-:W-:Y:S05]  /*2c500*/  BSYNC B1 ;  /* 0x0000000000017941 */ /* 0x000fea0003800000 */
.L_x_604:
        /* <DEDUP_REMOVED lines=9> */
.L_x_607:
[----:B------:R-:W-:Y:S05]  /*2c5a0*/  BSYNC B1 ;  /* 0x0000000000017941 */ /* 0x000fea0003800000 */
.L_x_606:
        /* <DEDUP_REMOVED lines=9> */
.L_x_609:
[----:B------:R-:W-:Y:S05]  /*2c640*/  BSYNC B1 ;  /* 0x0000000000017941 */ /* 0x000fea0003800000 */
.L_x_608:
        /* <DEDUP_REMOVED lines=9> */
.L_x_611:
[----:B------:R-:W-:Y:S05]  /*2c6e0*/  BSYNC B1 ;  /* 0x0000000000017941 */ /* 0x000fea0003800000 */
.L_x_610:
        /* <DEDUP_REMOVED lines=9> */
.L_x_613:
[----:B------:R-:W-:Y:S05]  /*2c780*/  BSYNC B1 ;  /* 0x0000000000017941 */ /* 0x000fea0003800000 */
.L_x_612:
        /* <DEDUP_REMOVED lines=9> */
.L_x_615:
[----:B------:R-:W-:Y:S05]  /*2c820*/  BSYNC B1 ;  /* 0x0000000000017941 */ /* 0x000fea0003800000 */
.L_x_614:
        /* <DEDUP_REMOVED lines=9> */
.L_x_617:
[----:B------:R-:W-:Y:S05]  /*2c8c0*/  BSYNC B1 ;  /* 0x0000000000017941 */ /* 0x000fea0003800000 */
.L_x_616:
        /* <DEDUP_REMOVED lines=9> */
.L_x_619:
[----:B------:R-:W-:Y:S05]  /*2c960*/  BSYNC B1 ;  /* 0x0000000000017941 */ /* 0x000fea0003800000 */
.L_x_618:
        /* <DEDUP_REMOVED lines=9> */
.L_x_621:
[----:B------:R-:W-:Y:S05]  /*2ca00*/  BSYNC B1 ;  /* 0x0000000000017941 */ /* 0x000fea0003800000 */
.L_x_620:
        /* <DEDUP_REMOVED lines=9> */
.L_x_623:
[----:B------:R-:W-:Y:S05]  /*2caa0*/  BSYNC B1 ;  /* 0x0000000000017941 */ /* 0x000fea0003800000 */
.L_x_622:
        /* <DEDUP_REMOVED lines=9> */
.L_x_625:
[----:B------:R-:W-:Y:S05]  /*2cb40*/  BSYNC B1 ;  /* 0x0000000000017941 */ /* 0x000fea0003800000 */
.L_x_624:
        /* <DEDUP_REMOVED lines=9> */
.L_x_627:
[----:B------:R-:W-:Y:S05]  /*2cbe0*/  BSYNC B1 ;  /* 0x0000000000017941 */ /* 0x000fea0003800000 */
.L_x_626:
        /* <DEDUP_REMOVED lines=10> */
.L_x_629:
[----:B------:R-:W-:Y:S05]  /*2cc90*/  BSYNC B1 ;  /* 0x0000000000017941 */ /* 0x000fea0003800000 */
.L_x_628:
        /* <DEDUP_REMOVED lines=10> */
.L_x_631:
[----:B------:R-:W-:Y:S05]  /*2cd40*/  BSYNC B1 ;  /* 0x0000000000017941 */ /* 0x000fea0003800000 */
.L_x_630:
        /* <DEDUP_REMOVED lines=10> */
.L_x_633:
[----:B------:R-:W-:Y:S05]  /*2cdf0*/  BSYNC B1 ;  /* 0x0000000000017941 */ /* 0x000fea0003800000 */
.L_x_632:
        /* <DEDUP_REMOVED lines=10> */
.L_x_635:
[----:B------:R-:W-:Y:S05]  /*2cea0*/  BSYNC B1 ;  /* 0x0000000000017941 */ /* 0x000fea0003800000 */
.L_x_634:
        /* <DEDUP_REMOVED lines=9> */
.L_x_637:
[----:B------:R-:W-:Y:S05]  /*2cf40*/  BSYNC B1 ;  /* 0x0000000000017941 */ /* 0x000fea0003800000 */
.L_x_636:
        /* <DEDUP_REMOVED lines=9> */
.L_x_639:
[----:B------:R-:W-:Y:S05]  /*2cfe0*/  BSYNC B1 ;  /* 0x0000000000017941 */ /* 0x000fea0003800000 */
.L_x_638:
        /* <DEDUP_REMOVED lines=9> */
.L_x_641:
[----:B------:R-:W-:Y:S05]  /*2d080*/  BSYNC B1 ;  /* 0x0000000000017941 */ /* 0x000fea0003800000 */
.L_x_640:
        /* <DEDUP_REMOVED lines=9> */
.L_x_643:
[----:B------:R-:W-:Y:S05]  /*2d120*/  BSYNC B1 ;  /* 0x0000000000017941 */ /* 0x000fea0003800000 */
.L_x_642:
        /* <DEDUP_REMOVED lines=9> */
.L_x_645:
[----:B------:R-:W-:Y:S05]  /*2d1c0*/  BSYNC B1 ;  /* 0x0000000000017941 */ /* 0x000fea0003800000 */
.L_x_644:
        /* <DEDUP_REMOVED lines=9> */
.L_x_647:
[----:B------:R-:W-:Y:S05]  /*2d260*/  BSYNC B1 ;  /* 0x0000000000017941 */ /* 0x000fea0003800000 */
.L_x_646:
        /* <DEDUP_REMOVED lines=9> */
.L_x_649:
[----:B------:R-:W-:Y:S05]  /*2d300*/  BSYNC B1 ;  /* 0x0000000000017941 */ /* 0x000fea0003800000 */
.L_x_648:
        /* <DEDUP_REMOVED lines=9> */
.L_x_651:
[----:B------:R-:W-:Y:S05]  /*2d3a0*/  BSYNC B1 ;  /* 0x0000000000017941 */ /* 0x000fea0003800000 */
.L_x_650:
        /* <DEDUP_REMOVED lines=9> */
.L_x_653:
[----:B------:R-:W-:Y:S05]  /*2d440*/  BSYNC B1 ;  /* 0x0000000000017941 */ /* 0x000fea0003800000 */
.L_x_652:
        /* <DEDUP_REMOVED lines=9> */
.L_x_655:
[----:B------:R-:W-:Y:S05]  /*2d4e0*/  BSYNC B1 ;  /* 0x0000000000017941 */ /* 0x000fea0003800000 */
.L_x_654:
        /* <DEDUP_REMOVED lines=9> */
.L_x_657:
[----:B------:R-:W-:Y:S05]  /*2d580*/  BSYNC B1 ;  /* 0x0000000000017941 */ /* 0x000fea0003800000 */
.L_x_656:
        /* <DEDUP_REMOVED lines=9> */
.L_x_659:
[----:B------:R-:W-:Y:S05]  /*2d620*/  BSYNC B1 ;  /* 0x0000000000017941 */ /* 0x000fea0003800000 */
.L_x_658:
[----:B0----5:R-:W-:Y:S01]  /*2d630*/  HADD2.F32 R153, -RZ, R200.H0_H0 ;  /* 0x200000c8ff997230 */ /* 0x021fe20000004100 */
[----:B------:R-:W-:Y:S01]  /*2d640*/  ISETP.GT.AND P3, PT, R3, 0xa0, PT ;  /* 0x000000a00300780c */ /* 0x000fe20003f64270 */
[----:B------:R-:W-:Y:S03]  /*2d650*/  BSSY B1, `(.L_x_660) ;  /* 0x0000009000017945 */ /* 0x000fe60003800000 */
[----:B------:R-:W-:Y:S01]  /*2d660*/  FMUL R152, R153, R16 ;  /* 0x0000001099987220 */ /* 0x000fe20000400000 */
[----:B------:R-:W-:-:S03]  /*2d670*/  ISETP.GT.AND P1, PT, R0, RZ, P3 ;  /* 0x000000ff0000720c */ /* 0x000fc60001f24270 */
[----:B------:R-:W-:-:S05]  /*2d680*/  FFMA R152, R167, R2, R152 ;  /* 0x00000002a7987223 */ /* 0x000fca0000000098 */
[----:B------:R-:W-:Y:S02]  /*2d690*/  F2FP.F16.F32.PACK_AB R153, RZ, R152 ;  /* 0x00000098ff99723e */ /* 0x000fe400000000ff */
[----:B------:R-:W-:-:S03]  /*2d6a0*/  P2R R152, PR, RZ, 0x8 ;  /* 0x00000008ff987803 */ /* 0x000fc60000000000 */
[----:B------:R0:W-:Y:S01]  /*2d6b0*/  @P0 STG.E.U16 desc[UR52][R8.64+0x132], R153 ;  /* 0x0001329908000986 */ /* 0x0001e2000c101534 */
[----:B------:R-:W-:Y:S05]  /*2d6c0*/  @!P1 BRA `(.L_x_661) ;  /* 0x0000000000049947 */ /* 0x000fea0003800000 */
[----:B------:R0:W5:Y:S02]  /*2d6d0*/  LDG.E.LTC128B.U16 R200, desc[UR52][R236.64+0x140] ;  /* 0x00014034ecc87981 */ /* 0x000164000c1e1520 */
.L_x_661:
[----:B------:R-:W-:Y:S05]  /*2d6e0*/  BSYNC B1 ;  /* 0x0000000000017941 */ /* 0x000fea0003800000 */
.L_x_660:
[----:B0----5:R-:W-:Y:S01]  /*2d6f0*/  HADD2.F32 R153, -RZ, R200.H0_H0 ;  /* 0x200000c8ff997230 */ /* 0x021fe20000004100 */
[----:B------:R-:W-:Y:S01]  /*2d700*/  ISETP.GT.AND P2, PT, R3, 0xa1, PT ;  /* 0x000000a10300780c */ /* 0x000fe20003f44270 */
[----:B------:R-:W-:Y:S03]  /*2d710*/  BSSY B1, `(.L_x_662) ;  /* 0x0000009000017945 */ /* 0x000fe60003800000 */
[----:B------:R-:W-:Y:S01]  /*2d720*/  FMUL R153, R153, R16 ;  /* 0x0000001099997220 */ /* 0x000fe20000400000 */
[----:B------:R-:W-:Y:S02]  /*2d730*/  ISETP.GT.AND P0, PT, R0, RZ, P2 ;  /* 0x000000ff0000720c */ /* 0x000fe40001704270 */
[----:B------:R-:W-:Y:S01]  /*2d740*/  P2R R154, PR, RZ, 0x4 ;  /* 0x00000004ff9a7803 */ /* 0x000fe20000000000 */
[----:B------:R-:W-:-:S05]  /*2d750*/  FFMA R153, R136, R2, R153 ;  /* 0x0000000288997223 */ /* 0x000fca0000000099 */
[----:B------:R-:W-:-:S05]  /*2d760*/  F2FP.F16.F32.PACK_AB R153, RZ, R153 ;  /* 0x00000099ff99723e */ /* 0x000fca00000000ff */
[----:B------:R0:W-:Y:S01]  /*2d770*/  @P1 STG.E.U16 desc[UR52][R218.64+0x140], R153 ;  /* 0x00014099da001986 */ /* 0x0001e2000c101534 */
[----:B------:R-:W-:Y:S05]  /*2d780*/  @!P0 BRA `(.L_x_663) ;  /* 0x0000000000048947 */ /* 0x000fea0003800000 */
[----:B------:R0:W5:Y:S02]  /*2d790*/  LDG.E.LTC128B.U16 R200, desc[UR52][R236.64+0x142] ;  /* 0x00014234ecc87981 */ /* 0x000164000c1e1520 */
.L_x_663:
[----:B------:R-:W-:Y:S05]  /*2d7a0*/  BSYNC B1 ;  /* 0x0000000000017941 */ /* 0x000fea0003800000 */
.L_x_662:
        /* <DEDUP_REMOVED lines=9> */
.L_x_665:
[----:B------:R-:W-:Y:S05]  /*2d840*/  BSYNC B1 ;  /* 0x0000000000017941 */ /* 0x000fea0003800000 */
.L_x_664:
        /* <DEDUP_REMOVED lines=9> */
.L_x_667:
[----:B------:R-:W-:Y:S05]  /*2d8e0*/  BSYNC B1 ;  /* 0x0000000000017941 */ /* 0x000fea0003800000 */
.L_x_666:
        /* <DEDUP_REMOVED lines=10> */
.L_x_669:
[----:B------:R-:W-:Y:S05]  /*2d990*/  BSYNC B1 ;  /* 0x0000000000017941 */ /* 0x000fea0003800000 */
.L_x_668:
        /* <DEDUP_REMOVED lines=10> */
.L_x_671:
[----:B------:R-:W-:Y:S05]  /*2da40*/  BSYNC B1 ;  /* 0x0000000000017941 */ /* 0x000fea0003800000 */
.L_x_670:
        /* <DEDUP_REMOVED lines=9> */
.L_x_673:
[----:B------:R-:W-:Y:S05]  /*2dae0*/  BSYNC B1 ;  /* 0x0000000000017941 */ /* 0x000fea0003800000 */
.L_x_672:
        /* <DEDUP_REMOVED lines=9> */
.L_x_675:
[----:B------:R-:W-:Y:S05]  /*2db80*/  BSYNC B1 ;  /* 0x0000000000017941 */ /* 0x000fea0003800000 */
.L_x_674:
        /* <DEDUP_REMOVED lines=10> */
.L_x_677:
[----:B------:R-:W-:Y:S05]  /*2dc30*/  BSYNC B1 ;  /* 0x0000000000017941 */ /* 0x000fea0003800000 */
.L_x_676:
        /* <DEDUP_REMOVED lines=10> */
.L_x_679:
[----:B------:R-:W-:Y:S05]  /*2dce0*/  BSYNC B1 ;  /* 0x0000000000017941 */ /* 0x000fea0003800000 */
.L_x_678:
        /* <DEDUP_REMOVED lines=9> */
.L_x_681:
[----:B------:R-:W-:Y:S05]  /*2dd80*/  BSYNC B1 ;  /* 0x0000000000017941 */ /* 0x000fea0003800000 */
.L_x_680:
        /* <DEDUP_REMOVED lines=9> */
.L_x_683:
[----:B------:R-:W-:Y:S05]  /*2de20*/  BSYNC B1 ;  /* 0x0000000000017941 */ /* 0x000fea0003800000 */
.L_x_682:
        /* <DEDUP_REMOVED lines=10> */
.L_x_685:
[----:B------:R-:W-:Y:S05]  /*2ded0*/  BSYNC B1 ;  /* 0x0000000000017941 */ /* 0x000fea0003800000 */
.L_x_684:
        /* <DEDUP_REMOVED lines=10> */
.L_x_687:
[----:B------:R-:W-:Y:S05]  /*2df80*/  BSYNC B1 ;  /* 0x0000000000017941 */ /* 0x000fea0003800000 */
.L_x_686:
        /* <DEDUP_REMOVED lines=9> */
.L_x_689:
[----:B------:R-:W-:Y:S05]  /*2e020*/  BSYNC B1 ;  /* 0x0000000000017941 */ /* 0x000fea0003800000 */
.L_x_688:
        /* <DEDUP_REMOVED lines=9> */
.L_x_691:
[----:B------:R-:W-:Y:S05]  /*2e0c0*/  BSYNC B1 ;  /* 0x0000000000017941 */ /* 0x000fea0003800000 */
.L_x_690:
[----:B-----5:R-:W-:Y:S01]  /*2e0d0*/  HADD2.F32 R137, -RZ, R200.H0_H0 ;  /* 0x200000c8ff897230 */ /* 0x020fe20000004100 */
[----:B------:R-:W-:Y:S04]  /*2e0e0*/  BSSY B1, `(.L_x_692) ;  /* 0x0000009000017945 */ /* 0x000fe80003800000 */
[----:B------:R-:W-:-:S04]  /*2e0f0*/  FMUL R136, R137, R16 ;  /* 0x0000001089887220 */ /* 0x000fc80000400000 */
[----:B------:R-:W-:-:S05]  /*2e100*/  FFMA R136, R151, R2, R136 ;  /* 0x0000000297887223 */ /* 0x000fca0000000088 */
[----:B------:R-:W-:-:S05]  /*2e110*/  F2FP.F16.F32.PACK_AB R136, RZ, R136 ;  /* 0x00000088ff88723e */ /* 0x000fca00000000ff */
[----:B------:R0:W-:Y:S01]  /*2e120*/  @P5 STG.E.U16 desc[UR52][R4.64+0x172], R136 ;  /* 0x0001728804005986 */ /* 0x0001e2000c101534 */
[----:B------:R-:W-:-:S04]  /*2e130*/  ISETP.NE.AND P5, PT, R152, RZ, PT ;  /* 0x000000ff9800720c */ /* 0x000fc80003fa5270 */
[----:B------:R-:W-:-:S13]  /*2e140*/  ISETP.GT.AND P5, PT, R0, 0x80, P5 ;  /* 0x000000800000780c */ /* 0x000fda0002fa4270 */
[----:B0-----:R-:W-:Y:S05]  /*2e150*/  @!P5 BRA `(.L_x_693) ;  /* 0x000000000004d947 */ /* 0x001fea0003800000 */
[----:B------:R0:W5:Y:S02]  /*2e160*/  LDG.E.LTC128B.U16 R200, desc[UR52][R22.64+0x140] ;  /* 0x0001403416c87981 */ /* 0x000164000c1e1520 */
.L_x_693:
[----:B------:R-:W-:Y:S05]  /*2e170*/  BSYNC B1 ;  /* 0x0000000000017941 */ /* 0x000fea0003800000 */
.L_x_692:
        /* <DEDUP_REMOVED lines=10> */
.L_x_695:
[----:B------:R-:W-:Y:S05]  /*2e220*/  BSYNC B1 ;  /* 0x0000000000017941 */ /* 0x000fea0003800000 */
.L_x_694:
        /* <DEDUP_REMOVED lines=10> */
.L_x_697:
[----:B------:R-:W-:Y:S05]  /*2e2d0*/  BSYNC B1 ;  /* 0x0000000000017941 */ /* 0x000fea0003800000 */
.L_x_696:
        /* <DEDUP_REMOVED lines=10> */
.L_x_699:
[----:B------:R-:W-:Y:S05]  /*2e380*/  BSYNC B1 ;  /* 0x0000000000017941 */ /* 0x000fea0003800000 */
.L_x_698:
        /* <DEDUP_REMOVED lines=9> */
.L_x_701:
[----:B------:R-:W-:Y:S05]  /*2e420*/  BSYNC B1 ;  /* 0x0000000000017941 */ /* 0x000fea0003800000 */
.L_x_700:
        /* <DEDUP_REMOVED lines=9> */
.L_x_703:
[----:B------:R-:W-:Y:S05]  /*2e4c0*/  BSYNC B1 ;  /* 0x0000000000017941 */ /* 0x000fea0003800000 */
.L_x_702:
        /* <DEDUP_REMOVED lines=9> */
.L_x_705:
[----:B------:R-:W-:Y:S05]  /*2e560*/  BSYNC B1 ;  /* 0x0000000000017941 */ /* 0x000fea0003800000 */
.L_x_704:
        /* <DEDUP_REMOVED lines=9> */
.L_x_707:
[----:B------:R-:W-:Y:S05]  /*2e600*/  BSYNC B1 ;  /* 0x0000000000017941 */ /* 0x000fea0003800000 */
.L_x_706:
        /* <DEDUP_REMOVED lines=9> */
.L_x_709:
[----:B------:R-:W-:Y:S05]  /*2e6a0*/  BSYNC B1 ;  /* 0x0000000000017941 */ /* 0x000fea0003800000 */
.L_x_708:
        /* <DEDUP_REMOVED lines=9> */
.L_x_711:
[----:B------:R-:W-:Y:S05]  /*2e740*/  BSYNC B1 ;  /* 0x0000000000017941 */ /* 0x000fea0003800000 */
.L_x_710:
        /* <DEDUP_REMOVED lines=9> */
.L_x_713:
[----:B------:R-:W-:Y:S05]  /*2e7e0*/  BSYNC B1 ;  /* 0x0000000000017941 */ /* 0x000fea0003800000 */
.L_x_712:
        /* <DEDUP_REMOVED lines=9> */
.L_x_715:
[----:B------:R-:W-:Y:S05]  /*2e880*/  BSYNC B1 ;  /* 0x0000000000017941 */ /* 0x000fea0003800000 */
.L_x_714:
        /* <DEDUP_REMOVED lines=9> */
.L_x_717:
[----:B------:R-:W-:Y:S05]  /*2e920*/  BSYNC B1 ;  /* 0x0000000000017941 */ /* 0x000fea0003800000 */
.L_x_716:
        /* <DEDUP_REMOVED lines=9> */
.L_x_719:
[----:B------:R-:W-:Y:S05]  /*2e9c0*/  BSYNC B1 ;  /* 0x0000000000017941 */ /* 0x000fea0003800000 */
.L_x_718:
        /* <DEDUP_REMOVED lines=9> */
.L_x_721:
[----:B------:R-:W-:Y:S05]  /*2ea60*/  BSYNC B1 ;  /* 0x0000000000017941 */ /* 0x000fea0003800000 */
.L_x_720:
        /* <DEDUP_REMOVED lines=9> */
.L_x_723:
[----:B------:R-:W-:Y:S05]  /*2eb00*/  BSYNC B1 ;  /* 0x0000000000017941 */ /* 0x000fea0003800000 */
.L_x_722:
        /* <DEDUP_REMOVED lines=10> */
.L_x_725:
[----:B------:R-:W-:Y:S05]  /*2ebb0*/  BSYNC B1 ;  /* 0x0000000000017941 */ /* 0x000fea0003800000 */
.L_x_724:
        /* <DEDUP_REMOVED lines=10> */
.L_x_727:
[----:B------:R-:W-:Y:S05]  /*2ec60*/  BSYNC B1 ;  /* 0x0000000000017941 */ /* 0x000fea0003800000 */
.L_x_726:
        /* <DEDUP_REMOVED lines=10> */
.L_x_729:
[----:B------:R-:W-:Y:S05]  /*2ed10*/  BSYNC B1 ;  /* 0x0000000000017941 */ /* 0x000fea0003800000 */
.L_x_728:
        /* <DEDUP_REMOVED lines=10> */
.L_x_731:
[----:B------:R-:W-:Y:S05]  /*2edc0*/  BSYNC B1 ;  /* 0x0000000000017941 */ /* 0x000fea0003800000 */
.L_x_730:
        /* <DEDUP_REMOVED lines=9> */
.L_x_733:
[----:B------:R-:W-:Y:S05]  /*2ee60*/  BSYNC B1 ;  /* 0x0000000000017941 */ /* 0x000fea0003800000 */
.L_x_732:
        /* <DEDUP_REMOVED lines=9> */
.L_x_735:
[----:B------:R-:W-:Y:S05]  /*2ef00*/  BSYNC B1 ;  /* 0x0000000000017941 */ /* 0x000fea0003800000 */
.L_x_734:
        /* <DEDUP_REMOVED lines=9> */
.L_x_737:
[----:B------:R-:W-:Y:S05]  /*2efa0*/  BSYNC B1 ;  /* 0x0000000000017941 */ /* 0x000fea0003800000 */
.L_x_736:
        /* <DEDUP_REMOVED lines=9> */
.L_x_739:
[----:B------:R-:W-:Y:S05]  /*2f040*/  BSYNC B1 ;  /* 0x0000000000017941 */ /* 0x000fea0003800000 */
.L_x_738:
        /* <DEDUP_REMOVED lines=9> */
.L_x_741:
[----:B------:R-:W-:Y:S05]  /*2f0e0*/  BSYNC B1 ;  /* 0x0000000000017941 */ /* 0x000fea0003800000 */
.L_x_740:
        /* <DEDUP_REMOVED lines=9> */
.L_x_743:
[----:B------:R-:W-:Y:S05]  /*2f180*/  BSYNC B1 ;  /* 0x0000000000017941 */ /* 0x000fea0003800000 */
.L_x_742:
        /* <DEDUP_REMOVED lines=9> */
.L_x_745:
[----:B------:R-:W-:Y:S05]  /*2f220*/  BSYNC B1 ;  /* 0x0000000000017941 */ /* 0x000fea0003800000 */
.L_x_744:
        /* <DEDUP_REMOVED lines=9> */
.L_x_747:
[----:B------:R-:W-:Y:S05]  /*2f2c0*/  BSYNC B1 ;  /* 0x0000000000017941 */ /* 0x000fea0003800000 */
.L_x_746:
        /* <DEDUP_REMOVED lines=9> */
.L_x_749:
[----:B------:R-:W-:Y:S05]  /*2f360*/  BSYNC B1 ;  /* 0x0000000000017941 */ /* 0x000fea0003800000 */
.L_x_748:
        /* <DEDUP_REMOVED lines=9> */
.L_x_751:
[----:B------:R-:W-:Y:S05]  /*2f400*/  BSYNC B1 ;  /* 0x0000000000017941 */ /* 0x000fea0003800000 */
.L_x_750:
        /* <DEDUP_REMOVED lines=9> */
.L_x_753:
[----:B------:R-:W-:Y:S05]  /*2f4a0*/  BSYNC B1 ;  /* 0x0000000000017941 */ /* 0x000fea0003800000 */
.L_x_752:
        /* <DEDUP_REMOVED lines=9> */
.L_x_755:
[----:B------:R-:W-:Y:S05]  /*2f540*/  BSYNC B1 ;  /* 0x0000000000017941 */ /* 0x000fea0003800000 */
.L_x_754:
        /* <DEDUP_REMOVED lines=10> */
.L_x_757:
[----:B------:R-:W-:Y:S05]  /*2f5f0*/  BSYNC B1 ;  /* 0x0000000000017941 */ /* 0x000fea0003800000 */
.L_x_756:
        /* <DEDUP_REMOVED lines=10> */
.L_x_759:
[----:B------:R-:W-:Y:S05]  /*2f6a0*/  BSYNC B1 ;  /* 0x0000000000017941 */ /* 0x000fea0003800000 */
.L_x_758:
        /* <DEDUP_REMOVED lines=10> */
.L_x_761:
[----:B------:R-:W-:Y:S05]  /*2f750*/  BSYNC B1 ;  /* 0x0000000000017941 */ /* 0x000fea0003800000 */
.L_x_760:
        /* <DEDUP_REMOVED lines=10> */
.L_x_763:
[----:B------:R-:W-:Y:S05]  /*2f800*/  BSYNC B1 ;  /* 0x0000000000017941 */ /* 0x000fea0003800000 */
.L_x_762:
        /* <DEDUP_REMOVED lines=9> */
.L_x_765:
[----:B------:R-:W-:Y:S05]  /*2f8a0*/  BSYNC B1 ;  /* 0x0000000000017941 */ /* 0x000fea0003800000 */
.L_x_764:
        /* <DEDUP_REMOVED lines=9> */
.L_x_767:
[----:B------:R-:W-:Y:S05]  /*2f940*/  BSYNC B1 ;  /* 0x0000000000017941 */ /* 0x000fea0003800000 */
.L_x_766:
        /* <DEDUP_REMOVED lines=9> */
.L_x_769:
[----:B------:R-:W-:Y:S05]  /*2f9e0*/  BSYNC B1 ;  /* 0x0000000000017941 */ /* 0x000fea0003800000 */
.L_x_768:
        /* <DEDUP_REMOVED lines=9> */
.L_x_771:
[----:B------:R-:W-:Y:S05]  /*2fa80*/  BSYNC B1 ;  /* 0x0000000000017941 */ /* 0x000fea0003800000 */
.L_x_770:
        /* <DEDUP_REMOVED lines=9> */
.L_x_773:
[----:B------:R-:W-:Y:S05]  /*2fb20*/  BSYNC B1 ;  /* 0x0000000000017941 */ /* 0x000fea0003800000 */
.L_x_772:
        /* <DEDUP_REMOVED lines=9> */
.L_x_775:
[----:B------:R-:W-:Y:S05]  /*2fbc0*/  BSYNC B1 ;  /* 0x0000000000017941 */ /* 0x000fea0003800000 */
.L_x_774:
        /* <DEDUP_REMOVED lines=9> */
.L_x_777:
[----:B------:R-:W-:Y:S05]  /*2fc60*/  BSYNC B1 ;  /* 0x0000000000017941 */ /* 0x000fea0003800000 */
.L_x_776:
        /* <DEDUP_REMOVED lines=9> */
.L_x_779:
[----:B------:R-:W-:Y:S05]  /*2fd00*/  BSYNC B1 ;  /* 0x0000000000017941 */ /* 0x000fea0003800000 */
.L_x_778:
        /* <DEDUP_REMOVED lines=9> */
.L_x_781:
[----:B------:R-:W-:Y:S05]  /*2fda0*/  BSYNC B1 ;  /* 0x0000000000017941 */ /* 0x000fea0003800000 */
.L_x_780:
        /* <DEDUP_REMOVED lines=9> */
.L_x_783:
[----:B------:R-:W-:Y:S05]  /*2fe40*/  BSYNC B1 ;  /* 0x0000000000017941 */ /* 0x000fea0003800000 */
.L_x_782:
        /* <DEDUP_REMOVED lines=9> */
.L_x_785:
[----:B------:R-:W-:Y:S05]  /*2fee0*/  BSYNC B1 ;  /* 0x0000000000017941 */ /* 0x000fea0003800000 */
.L_x_784:
        /* <DEDUP_REMOVED lines=9> */
.L_x_787:
[----:B------:R-:W-:Y:S05]  /*2ff80*/  BSYNC B1 ;  /* 0x0000000000017941 */ /* 0x000fea0003800000 */
.L_x_786:
        /* <DEDUP_REMOVED lines=11> */
.L_x_789:
[----:B------:R-:W-:Y:S05]  /*30040*/  BSYNC B1 ;  /* 0x0000000000017941 */ /* 0x000fea0003800000 */
.L_x_788:
        /* <DEDUP_REMOVED lines=11> */
.L_x_791:
[----:B------:R-:W-:Y:S05]  /*30100*/  BSYNC B1 ;  /* 0x0000000000017941 */ /* 0x000fea0003800000 */
.L_x_790:
        /* <DEDUP_REMOVED lines=9> */
.L_x_793:
[----:B------:R-:W-:Y:S05]  /*301a0*/  BSYNC B1 ;  /* 0x0000000000017941 */ /* 0x000fea0003800000 */
.L_x_792:
        /* <DEDUP_REMOVED lines=9> */
.L_x_795:
[----:B------:R-:W-:Y:S05]  /*30240*/  BSYNC B1 ;  /* 0x0000000000017941 */ /* 0x000fea0003800000 */
.L_x_794:
        /* <DEDUP_REMOVED lines=10> */
.L_x_797:
[----:B------:R-:W-:Y:S05]  /*302f0*/  BSYNC B1 ;  /* 0x0000000000017941 */ /* 0x000fea0003800000 */
.L_x_796:
        /* <DEDUP_REMOVED lines=10> */
.L_x_799:
[----:B------:R-:W-:Y:S05]  /*303a0*/  BSYNC B1 ;  /* 0x0000000000017941 */ /* 0x000fea0003800000 */
.L_x_798:
        /* <DEDUP_REMOVED lines=9> */
.L_x_801:
[----:B------:R-:W-:Y:S05]  /*30440*/  BSYNC B1 ;  /* 0x0000000000017941 */ /* 0x000fea0003800000 */
.L_x_800:
        /* <DEDUP_REMOVED lines=9> */
.L_x_803:
[----:B------:R-:W-:Y:S05]  /*304e0*/  BSYNC B1 ;  /* 0x0000000000017941 */ /* 0x000fea0003800000 */
.L_x_802:
        /* <DEDUP_REMOVED lines=10> */
.L_x_805:
[----:B------:R-:W-:Y:S05]  /*30590*/  BSYNC B1 ;  /* 0x0000000000017941 */ /* 0x000fea0003800000 */
.L_x_804:
        /* <DEDUP_REMOVED lines=10> */
.L_x_807:
[----:B------:R-:W-:Y:S05]  /*30640*/  BSYNC B1 ;  /* 0x0000000000017941 */ /* 0x000fea0003800000 */
.L_x_806:
        /* <DEDUP_REMOVED lines=9> */
.L_x_809:
[----:B------:R-:W-:Y:S05]  /*306e0*/  BSYNC B1 ;  /* 0x0000000000017941 */ /* 0x000fea0003800000 */
.L_x_808:
        /* <DEDUP_REMOVED lines=9> */
.L_x_811:
[----:B------:R-:W-:Y:S05]  /*30780*/  BSYNC B1 ;  /* 0x0000000000017941 */ /* 0x000fea0003800000 */
.L_x_810:
        /* <DEDUP_REMOVED lines=10> */
.L_x_813:
[----:B------:R-:W-:Y:S05]  /*30830*/  BSYNC B1 ;  /* 0x0000000000017941 */ /* 0x000fea0003800000 */
.L_x_812:
        /* <DEDUP_REMOVED lines=10> */
.L_x_815:
[----:B------:R-:W-:Y:S05]  /*308e0*/  BSYNC B1 ;  /* 0x0000000000017941 */ /* 0x000fea0003800000 */
.L_x_814:
        /* <DEDUP_REMOVED lines=9> */
.L_x_817:
[----:B------:R-:W-:Y:S05]  /*30980*/  BSYNC B1 ;  /* 0x0000000000017941 */ /* 0x000fea0003800000 */
.L_x_816:
        /* <DEDUP_REMOVED lines=9> */
.L_x_819:
[----:B------:R-:W-:Y:S05]  /*30a20*/  BSYNC B1 ;  /* 0x0000000000017941 */ /* 0x000fea0003800000 */
.L_x_818:
        /* <DEDUP_REMOVED lines=10> */
.L_x_821:
[----:B------:R-:W-:Y:S05]  /*30ad0*/  BSYNC B1 ;  /* 0x0000000000017941 */ /* 0x000fea0003800000 */
.L_x_820:
        /* <DEDUP_REMOVED lines=10> */
.L_x_823:
[----:B------:R-:W-:Y:S05]  /*30b80*/  BSYNC B1 ;  /* 0x0000000000017941 */ /* 0x000fea0003800000 */
.L_x_822:
        /* <DEDUP_REMOVED lines=10> */
.L_x_825:
[----:B------:R-:W-:Y:S05]  /*30c30*/  BSYNC B1 ;  /* 0x0000000000017941 */ /* 0x000fea0003800000 */
.L_x_824:
        /* <DEDUP_REMOVED lines=10> */
.L_x_827:
[----:B------:R-:W-:Y:S05]  /*30ce0*/  BSYNC B1 ;  /* 0x0000000000017941 */ /* 0x000fea0003800000 */
.L_x_826:
        /* <DEDUP_REMOVED lines=9> */
.L_x_829:
[----:B------:R-:W-:Y:S05]  /*30d80*/  BSYNC B1 ;  /* 0x0000000000017941 */ /* 0x000fea0003800000 */
.L_x_828:
        /* <DEDUP_REMOVED lines=9> */
.L_x_831:
[----:B------:R-:W-:Y:S05]  /*30e20*/  BSYNC B1 ;  /* 0x0000000000017941 */ /* 0x000fea0003800000 */
.L_x_830:
        /* <DEDUP_REMOVED lines=9> */
.L_x_833:
[----:B------:R-:W-:Y:S05]  /*30ec0*/  BSYNC B1 ;  /* 0x0000000000017941 */ /* 0x000fea0003800000 */
.L_x_832:
        /* <DEDUP_REMOVED lines=9> */
.L_x_835:
[----:B------:R-:W-:Y:S05]  /*30f60*/  BSYNC B1 ;  /* 0x0000000000017941 */ /* 0x000fea0003800000 */
.L_x_834:
        /* <DEDUP_REMOVED lines=9> */
.L_x_837:
[----:B------:R-:W-:Y:S05]  /*31000*/  BSYNC B1 ;  /* 0x0000000000017941 */ /* 0x000fea0003800000 */
.L_x_836:
        /* <DEDUP_REMOVED lines=9> */
.L_x_839:
[----:B------:R-:W-:Y:S05]  /*310a0*/  BSYNC B1 ;  /* 0x0000000000017941 */ /* 0x000fea0003800000 */
.L_x_838:
        /* <DEDUP_REMOVED lines=9> */
.L_x_841:
[----:B------:R-:W-:Y:S05]  /*31140*/  BSYNC B1 ;  /* 0x0000000000017941 */ /* 0x000fea0003800000 */
.L_x_840:
        /* <DEDUP_REMOVED lines=9> */
.L_x_843:
[----:B------:R-:W-:Y:S05]  /*311e0*/  BSYNC B1 ;  /* 0x0000000000017941 */ /* 0x000fea0003800000 */
.L_x_842:
        /* <DEDUP_REMOVED lines=9> */
.L_x_845:
[----:B------:R-:W-:Y:S05]  /*31280*/  BSYNC B1 ;  /* 0x0000000000017941 */ /* 0x000fea0003800000 */
.L_x_844:
        /* <DEDUP_REMOVED lines=9> */
.L_x_847:
[----:B------:R-:W-:Y:S05]  /*31320*/  BSYNC B1 ;  /* 0x0000000000017941 */ /* 0x000fea0003800000 */
.L_x_846:
        /* <DEDUP_REMOVED lines=9> */
.L_x_849:
[----:B------:R-:W-:Y:S05]  /*313c0*/  BSYNC B1 ;  /* 0x0000000000017941 */ /* 0x000fea0003800000 */
.L_x_848:
        /* <DEDUP_REMOVED lines=9> */
.L_x_851:
[----:B------:R-:W-:Y:S05]  /*31460*/  BSYNC B1 ;  /* 0x0000000000017941 */ /* 0x000fea0003800000 */
.L_x_850:
        /* <DEDUP_REMOVED lines=10> */
.L_x_853:
[----:B------:R-:W-:Y:S05]  /*31510*/  BSYNC B1 ;  /* 0x0000000000017941 */ /* 0x000fea0003800000 */
.L_x_852:
        /* <DEDUP_REMOVED lines=10> */
.L_x_855:
[----:B------:R-:W-:Y:S05]  /*315c0*/  BSYNC B1 ;  /* 0x0000000000017941 */ /* 0x000fea0003800000 */
.L_x_854:
        /* <DEDUP_REMOVED lines=10> */
.L_x_857:
[----:B------:R-:W-:Y:S05]  /*31670*/  BSYNC B1 ;  /* 0x0000000000017941 */ /* 0x000fea0003800000 */
.L_x_856:
        /* <DEDUP_REMOVED lines=10> */
.L_x_859:
[----:B------:R-:W-:Y:S05]  /*31720*/  BSYNC B1 ;  /* 0x0000000000017941 */ /* 0x000fea0003800000 */
.L_x_858:
        /* <DEDUP_REMOVED lines=9> */
.L_x_861:
[----:B------:R-:W-:Y:S05]  /*317c0*/  BSYNC B1 ;  /* 0x0000000000017941 */ /* 0x000fea0003800000 */
.L_x_860:
        /* <DEDUP_REMOVED lines=9> */
.L_x_863:
[----:B------:R-:W-:Y:S05]  /*31860*/  BSYNC B1 ;  /* 0x0000000000017941 */ /* 0x000fea0003800000 */
.L_x_862:
        /* <DEDUP_REMOVED lines=9> */
.L_x_865:
[----:B------:R-:W-:Y:S05]  /*31900*/  BSYNC B1 ;  /* 0x0000000000017941 */ /* 0x000fea0003800000 */
.L_x_864:
        /* <DEDUP_REMOVED lines=9> */
.L_x_867:
[----:B------:R-:W-:Y:S05]  /*319a0*/  BSYNC B1 ;  /* 0x0000000000017941 */ /* 0x000fea0003800000 */
.L_x_866:
        /* <DEDUP_REMOVED lines=9> */
.L_x_869:
[----:B------:R-:W-:Y:S05]  /*31a40*/  BSYNC B1 ;  /* 0x0000000000017941 */ /* 0x000fea0003800000 */
.L_x_868:
        /* <DEDUP_REMOVED lines=9> */
.L_x_871:
[----:B------:R-:W-:Y:S05]  /*31ae0*/  BSYNC B1 ;  /* 0x0000000000017941 */ /* 0x000fea0003800000 */
.L_x_870:
        /* <DEDUP_REMOVED lines=9> */
.L_x_873:
[----:B------:R-:W-:Y:S05]  /*31b80*/  BSYNC B1 ;  /* 0x0000000000017941 */ /* 0x000fea0003800000 */
.L_x_872:
        /* <DEDUP_REMOVED lines=9> */
.L_x_875:
[----:B------:R-:W-:Y:S05]  /*31c20*/  BSYNC B1 ;  /* 0x0000000000017941 */ /* 0x000fea0003800000 */
.L_x_874:
        /* <DEDUP_REMOVED lines=9> */
.L_x_877:
[----:B------:R-:W-:Y:S05]  /*31cc0*/  BSYNC B1 ;  /* 0x0000000000017941 */ /* 0x000fea0003800000 */
.L_x_876:
        /* <DEDUP_REMOVED lines=9> */
.L_x_879:
[----:B------:R-:W-:Y:S05]  /*31d60*/  BSYNC B1 ;  /* 0x0000000000017941 */ /* 0x000fea0003800000 */
.L_x_878:
        /* <DEDUP_REMOVED lines=9> */
.L_x_881:
[----:B------:R-:W-:Y:S05]  /*31e00*/  BSYNC B1 ;  /* 0x0000000000017941 */ /* 0x000fea0003800000 */
.L_x_880:
        /* <DEDUP_REMOVED lines=9> */
.L_x_883:
[----:B------:R-:W-:Y:S05]  /*31ea0*/  BSYNC B1 ;  /* 0x0000000000017941 */ /* 0x000fea0003800000 */
.L_x_882:
        /* <DEDUP_REMOVED lines=10> */
.L_x_885:
[----:B------:R-:W-:Y:S05]  /*31f50*/  BSYNC B1 ;  /* 0x0000000000017941 */ /* 0x000fea0003800000 */
.L_x_884:
        /* <DEDUP_REMOVED lines=10> */
.L_x_887:
[----:B------:R-:W-:Y:S05]  /*32000*/  BSYNC B1 ;  /* 0x0000000000017941 */ /* 0x000fea0003800000 */
.L_x_886:
        /* <DEDUP_REMOVED lines=10> */
.L_x_889:
[----:B------:R-:W-:Y:S05]  /*320b0*/  BSYNC B1 ;  /* 0x0000000000017941 */ /* 0x000fea0003800000 */
.L_x_888:
        /* <DEDUP_REMOVED lines=10> */
.L_x_891:
[----:B------:R-:W-:Y:S05]  /*32160*/  BSYNC B1 ;  /* 0x0000000000017941 */ /* 0x000fea0003800000 */
.L_x_890:
        /* <DEDUP_REMOVED lines=9> */
.L_x_893:
[----:B------:R-:W-:Y:S05]  /*32200*/  BSYNC B1 ;  /* 0x0000000000017941 */ /* 0x000fea0003800000 */
.L_x_892:
        /* <DEDUP_REMOVED lines=9> */
.L_x_895:
[----:B------:R-:W-:Y:S05]  /*322a0*/  BSYNC B1 ;  /* 0x0000000000017941 */ /* 0x000fea0003800000 */
.L_x_894:
        /* <DEDUP_REMOVED lines=9> */
.L_x_897:
[----:B------:R-:W-:Y:S05]  /*32340*/  BSYNC B1 ;  /* 0x0000000000017941 */ /* 0x000fea0003800000 */
.L_x_896:
        /* <DEDUP_REMOVED lines=9> */
.L_x_899:
[----:B------:R-:W-:Y:S05]  /*323e0*/  BSYNC B1 ;  /* 0x0000000000017941 */ /* 0x000fea0003800000 */
.L_x_898:
        /* <DEDUP_REMOVED lines=9> */
.L_x_901:
[----:B------:R-:W-:Y:S05]  /*32480*/  BSYNC B1 ;  /* 0x0000000000017941 */ /* 0x000fea0003800000 */
.L_x_900:
        /* <DEDUP_REMOVED lines=9> */
.L_x_903:
[----:B------:R-:W-:Y:S05]  /*32520*/  BSYNC B1 ;  /* 0x0000000000017941 */ /* 0x000fea0003800000 */
.L_x_902:
        /* <DEDUP_REMOVED lines=9> */
.L_x_905:
[----:B------:R-:W-:Y:S05]  /*325c0*/  BSYNC B1 ;  /* 0x0000000000017941 */ /* 0x000fea0003800000 */
.L_x_904:
        /* <DEDUP_REMOVED lines=9> */
.L_x_907:
[----:B------:R-:W-:Y:S05]  /*32660*/  BSYNC B1 ;  /* 0x0000000000017941 */ /* 0x000fea0003800000 */
.L_x_906:
        /* <DEDUP_REMOVED lines=9> */
.L_x_909:
[----:B------:R-:W-:Y:S05]  /*32700*/  BSYNC B1 ;  /* 0x0000000000017941 */ /* 0x000fea0003800000 */
.L_x_908:
        /* <DEDUP_REMOVED lines=9> */
.L_x_911:
[----:B------:R-:W-:Y:S05]  /*327a0*/  BSYNC B1 ;  /* 0x0000000000017941 */ /* 0x000fea0003800000 */
.L_x_910:
        /* <DEDUP_REMOVED lines=9> */
.L_x_913:
[----:B------:R-:W-:Y:S05]  /*32840*/  BSYNC B1 ;  /* 0x0000000000017941 */ /* 0x000fea0003800000 */
.L_x_912:
        /* <DEDUP_REMOVED lines=9> */
.L_x_915:
[----:B------:R-:W-:Y:S05]  /*328e0*/  BSYNC B1 ;  /* 0x0000000000017941 */ /* 0x000fea0003800000 */
.L_x_914:
[----:B------:R-:W-:Y:S05]  /*328f0*/  @!P0 BRA `(.L_x_916) ;  /* 0x0000009000188947 */ /* 0x000fea0003800000 */
[----:B0----5:R-:W-:-:S05]  /*32900*/  HADD2.F32 R3, -RZ, R200.H0_H0 ;  /* 0x200000c8ff037230 */ /* 0x021fca0000004100 */
[----:B------:R-:W-:-:S04]  /*32910*/  FMUL R0, R3, R16 ;  /* 0x0000001003007220 */ /* 0x000fc80000400000 */
[----:B------:R-:W-:-:S05]  /*32920*/  FFMA R0, R39, R2, R0 ;  /* 0x0000000227007223 */ /* 0x000fca0000000000 */
[----:B------:R-:W-:-:S05]  /*32930*/  F2FP.F16.F32.PACK_AB R0, RZ, R0 ;  /* 0x00000000ff00723e */ /* 0x000fca00000000ff */
[----:B------:R0:W-:Y:S01]  /*32940*/  STG.E.U16 desc[UR52][R8.64+0x1b2], R0 ;  /* 0x0001b20008007986 */ /* 0x0001e2000c101534 */
[----:B------:R-:W-:Y:S05]  /*32950*/  BRA `(.L_x_916) ;  /* 0x0000009000007947 */ /* 0x000fea0003800000 */
.L_x_29:
[----:B------:R-:W2:Y:S01]  /*32960*/  LDL.LU R6, [R1+0x384] ;  /* 0x0003840001067983 */ /* 0x000ea20000300800 */
[----:B------:R-:W-:-:S03]  /*32970*/  ULDC.64 UR4, c[0x0][0x5c0] ;  /* 0x0001700000047ab9 */ /* 0x000fc60000000a00 */
[----:B------:R-:W3:Y:S04]  /*32980*/  LDL.LU R7, [R1+0x388] ;  /* 0x0003880001077983 */ /* 0x000ee80000300800 */
        /* <DEDUP_REMOVED lines=14> */
[C---:B------:R-:W-:Y:S01]  /*32a70*/  LEA R18, P1, R4.reuse, UR4, 0x1 ;  /* 0x0000000404127c11 */ /* 0x040fe2000f8208ff */
[----:B------:R-:W-:Y:S01]  /*32a80*/  USHF.L.U32 UR11, UR8, 0x4, URZ ;  /* 0x00000004080b7899 */ /* 0x000fe2000800063f */
[----:B------:R-:W-:Y:S01]  /*32a90*/  ISETP.GT.AND P2, PT, R3, 0x1, PT ;  /* 0x000000010300780c */ /* 0x000fe20003f44270 */
[----:B------:R-:W-:Y:S01]  /*32aa0*/  STL [R1+0x3f8], R39 ;  /* 0x0003f82701007387 */ /* 0x000fe20000100800 */
[----:B------:R-:W-:Y:S01]  /*32ab0*/  LEA.HI.X R19, R4, UR5, R19, 0x1, P1 ;  /* 0x0000000504137c11 */ /* 0x000fe200088f0c13 */
[----:B------:R-:W-:Y:S01]  /*32ac0*/  USHF.L.U64.HI UR5, UR8, 0x4, UR9 ;  /* 0x0000000408057899 */ /* 0x000fe20008010209 */
[C---:B------:R-:W-:Y:S01]  /*32ad0*/  ISETP.GT.AND P1, PT, R0.reuse, RZ, P2 ;  /* 0x000000ff0000720c */ /* 0x040fe20001724270 */
[----:B------:R-:W-:Y:S01]  /*32ae0*/  STL [R1+0x3f4], R17 ;  /* 0x0003f41101007387 */ /* 0x000fe20000100800 */
[----:B------:R-:W-:-:S02]  /*32af0*/  ISETP.GT.AND P2, PT, R0, 0x8, P2 ;  /* 0x000000080000780c */ /* 0x000fc40001744270 */
[----:B------:R-:W-:Y:S01]  /*32b00*/  ISETP.GT.AND P4, PT, R0, 0x8, P5 ;  /* 0x000000080000780c */ /* 0x000fe20002f84270 */
[----:B------:R-:W-:Y:S01]  /*32b10*/  STL [R1+0x3f0], R16 ;  /* 0x0003f01001007387 */ /* 0x000fe20000100800 */
[-C--:B--2---:R-:W-:Y:S01]  /*32b20*/  FMUL R6, R6, R2.reuse ;  /* 0x0000000206067220 */ /* 0x084fe20000400000 */
[----:B---3--:R-:W-:-:S04]  /*32b30*/  FMUL R7, R7, R2 ;  /* 0x0000000207077220 */ /* 0x008fc80000400000 */
[----:B------:R-:W-:Y:S01]  /*32b40*/  F2FP.F16.F32.PACK_AB R6, RZ, R6 ;  /* 0x00000006ff06723e */ /* 0x000fe200000000ff */
[----:B----4-:R-:W-:Y:S01]  /*32b50*/  FMUL R5, R21, R2 ;  /* 0x0000000215057220 */ /* 0x010fe20000400000 */
[----:B------:R-:W-:-:S03]  /*32b60*/  F2FP.F16.F32.PACK_AB R7, RZ, R7 ;  /* 0x00000007ff07723e */ /* 0x000fc600000000ff */
[----:B------:R1:W-:Y:S01]  /*32b70*/  @P1 STG.E.U16 desc[UR52][R18.64+0x2], R6 ;  /* 0x0000020612001986 */ /* 0x0003e2000c101534 */
[----:B------:R-:W-:Y:S01]  /*32b80*/  FMUL R4, R20, R2 ;  /* 0x0000000214047220 */ /* 0x000fe20000400000 */
[----:B------:R-:W-:Y:S02]  /*32b90*/  IADD3 R20, P3, R18, UR11, RZ ;  /* 0x0000000b12147c10 */ /* 0x000fe4000ff7e0ff */
[----:B------:R-:W-:Y:S02]  /*32ba0*/  F2FP.F16.F32.PACK_AB R5, RZ, R5 ;  /* 0x00000005ff05723e */ /* 0x000fe400000000ff */
[----:B------:R-:W-:Y:S02]  /*32bb0*/  F2FP.F16.F32.PACK_AB R4, RZ, R4 ;  /* 0x00000004ff04723e */ /* 0x000fe400000000ff */
[----:B------:R-:W-:-:S03]  /*32bc0*/  IADD3.X R21, R19, UR5, RZ, P3, !PT ;  /* 0x0000000513157c10 */ /* 0x000fc60009ffe4ff */
[----:B------:R2:W-:Y:S01]  /*32bd0*/  @P0 STG.E.U16 desc[UR52][R18.64], R4 ;  /* 0x0000000412000986 */ /* 0x0005e2000c101534 */
[----:B-1----:R-:W-:-:S03]  /*32be0*/  FMUL R6, R234, R2 ;  /* 0x00000002ea067220 */ /* 0x002fc60000400000 */
[----:B------:R1:W-:Y:S01]  /*32bf0*/  @P2 STG.E.U16 desc[UR52][R20.64+0x2], R5 ;  /* 0x0000020514002986 */ /* 0x0003e2000c101534 */
[C---:B------:R-:W-:Y:S02]  /*32c00*/  ISETP.GT.AND P2, PT, R3.reuse, 0x8, PT ;  /* 0x000000080300780c */ /* 0x040fe40003f44270 */
[----:B------:R-:W-:Y:S01]  /*32c10*/  F2FP.F16.F32.PACK_AB R6, RZ, R6 ;  /* 0x00000006ff06723e */ /* 0x000fe200000000ff */
[----:B------:R-:W-:Y:S01]  /*32c20*/  @P4 STG.E.U16 desc[UR52][R20.64], R7 ;  /* 0x0000000714004986 */ /* 0x000fe2000c101534 */
[----:B------:R-:W-:Y:S02]  /*32c30*/  ISETP.GT.AND P4, PT, R3, 0x9, PT ;  /* 0x000000090300780c */ /* 0x000fe40003f84270 */
[----:B------:R-:W-:Y:S01]  /*32c40*/  ISETP.GT.AND P0, PT, R0, RZ, P2 ;  /* 0x000000ff0000720c */ /* 0x000fe20001704270 */
[-C--:B--2---:R-:W-:Y:S01]  /*32c50*/  FMUL R4, R232, R2.reuse ;  /* 0x00000002e8047220 */ /* 0x084fe20000400000 */
[C---:B------:R-:W-:Y:S02]  /*32c60*/  ISETP.GT.AND P1, PT, R0.reuse, RZ, P4 ;  /* 0x000000ff0000720c */ /* 0x040fe40002724270 */
[----:B------:R-:W-:Y:S01]  /*32c70*/  ISETP.GT.AND P3, PT, R0, 0x8, P2 ;  /* 0x000000080000780c */ /* 0x000fe20001764270 */
[----:B-1----:R-:W-:Y:S01]  /*32c80*/  FMUL R5, R233, R2 ;  /* 0x00000002e9057220 */ /* 0x002fe20000400000 */
[----:B------:R-:W-:-:S04]  /*32c90*/  F2FP.F16.F32.PACK_AB R4, RZ, R4 ;  /* 0x00000004ff04723e */ /* 0x000fc800000000ff */
[----:B------:R-:W-:-:S03]  /*32ca0*/  F2FP.F16.F32.PACK_AB R5, RZ, R5 ;  /* 0x00000005ff05723e */ /* 0x000fc600000000ff */
[----:B------:R-:W-:Y:S01]  /*32cb0*/  @P0 STG.E.U16 desc[UR52][R18.64+0x10], R6 ;  /* 0x0000100612000986 */ /* 0x000fe2000c101534 */
[----:B------:R-:W-:-:S03]  /*32cc0*/  ISETP.GT.AND P0, PT, R3, 0x10, PT ;  /* 0x000000100300780c */ /* 0x000fc60003f04270 */
[----:B------:R1:W-:Y:S01]  /*32cd0*/  @P1 STG.E.U16 desc[UR52][R18.64+0x12], R5 ;  /* 0x0000120512001986 */ /* 0x0003e2000c101534 */
[----:B------:R-:W-:-:S03]  /*32ce0*/  ISETP.GT.AND P1, PT, R0, 0x8, P4 ;  /* 0x000000080000780c */ /* 0x000fc60002724270 */
[----:B------:R2:W-:Y:S01]  /*32cf0*/  @P3 STG.E.U16 desc[UR52][R20.64+0x10], R4 ;  /* 0x0000100414003986 */ /* 0x0005e2000c101534 */
[----:B------:R-:W-:Y:S01]  /*32d00*/  ISETP.GT.AND P3, PT, R0, RZ, P0 ;  /* 0x000000ff0000720c */ /* 0x000fe20000764270 */
[-C--:B-1----:R-:W-:Y:S01]  /*32d10*/  FMUL R5, R23, R2.reuse ;  /* 0x0000000217057220 */ /* 0x082fe20000400000 */
[----:B--2---:R-:W-:-:S04]  /*32d20*/  FMUL R4, R22, R2 ;  /* 0x0000000216047220 */ /* 0x004fc80000400000 */
[----:B------:R-:W-:Y:S02]  /*32d30*/  F2FP.F16.F32.PACK_AB R5, RZ, R5 ;  /* 0x00000005ff05723e */ /* 0x000fe400000000ff */
[----:B------:R-:W-:-:S03]  /*32d40*/  F2FP.F16.F32.PACK_AB R4, RZ, R4 ;  /* 0x00000004ff04723e */ /* 0x000fc600000000ff */
[----:B------:R1:W-:Y:S04]  /*32d50*/  @P1 STG.E.U16 desc[UR52][R20.64+0x12], R5 ;  /* 0x0000120514001986 */ /* 0x0003e8000c101534 */
[----:B------:R2:W-:Y:S01]  /*32d60*/  @P3 STG.E.U16 desc[UR52][R18.64+0x20], R4 ;  /* 0x0000200412003986 */ /* 0x0005e2000c101534 */
[----:B------:R-:W-:-:S04]  /*32d70*/  ISETP.GT.AND P3, PT, R3, 0x11, PT ;  /* 0x000000110300780c */ /* 0x000fc80003f64270 */
[----:B------:R-:W-:Y:S01]  /*32d80*/  ISETP.GT.AND P1, PT, R0, RZ, P3 ;  /* 0x000000ff0000720c */ /* 0x000fe20001f24270 */
[-C--:B-1----:R-:W-:Y:S01]  /*32d90*/  FMUL R5, R11, R2.reuse ;  /* 0x000000020b057220 */ /* 0x082fe20000400000 */
[----:B--2---:R-:W-:-:S05]  /*32da0*/  FMUL R4, R15, R2 ;  /* 0x000000020f047220 */ /* 0x004fca0000400000 */
[----:B------:R-:W-:-:S06]  /*32db0*/  F2FP.F16.F32.PACK_AB R4, RZ, R4 ;  /* 0x00000004ff04723e */ /* 0x000fcc00000000ff */
[----:B------:R1:W-:Y:S01]  /*32dc0*/  @P1 STG.E.U16 desc[UR52][R18.64+0x22], R4 ;  /* 0x0000220412001986 */ /* 0x0003e2000c101534 */
[----:B------:R-:W-:Y:S01]  /*32dd0*/  ISETP.GT.AND P1, PT, R0, 0x8, P0 ;  /* 0x000000080000780c */ /* 0x000fe20000724270 */
[----:B-1----:R-:W-:-:S05]  /*32de0*/  FMUL R4, R14, R2 ;  /* 0x000000020e047220 */ /* 0x002fca0000400000 */
[----:B------:R-:W-:-:S07]  /*32df0*/  F2FP.F16.F32.PACK_AB R4, RZ, R4 ;  /* 0x00000004ff04723e */ /* 0x000fce00000000ff */
[----:B------:R1:W-:Y:S01]  /*32e00*/  @P1 STG.E.U16 desc[UR52][R20.64+0x20], R4 ;  /* 0x0000200414001986 */ /* 0x0003e2000c101534 */
[----:B------:R-:W-:Y:S01]  /*32e10*/  ISETP.GT.AND P1, PT, R0, 0x8, P3 ;  /* 0x000000080000780c */ /* 0x000fe20001f24270 */
[----:B-1----:R-:W-:-:S05]  /*32e20*/  FMUL R4, R13, R2 ;  /* 0x000000020d047220 */ /* 0x002fca0000400000 */
[----:B------:R-:W-:-:S04]  /*32e30*/  F2FP.F16.F32.PACK_AB R4, RZ, R4 ;  /* 0x00000004ff04723e */ /* 0x000fc800000000ff */
[----:B------:R-:W-:Y:S02]  /*32e40*/  PRMT R6, R4, 0x7610, R6 ;  /* 0x0000761004067816 */ /* 0x000fe40000000006 */
[----:B------:R-:W-:Y:S02]  /*32e50*/  F2FP.F16.F32.PACK_AB R4, RZ, R5 ;  /* 0x00000005ff04723e */ /* 0x000fe400000000ff */
[----:B------:R-:W2:Y:S04]  /*32e60*/  LDL.LU R5, [R1+0x340] ;  /* 0x0003400001057983 */ /* 0x000ea80000300800 */
[----:B------:R-:W-:Y:S01]  /*32e70*/  @P1 STG.E.U16 desc[UR52][R20.64+0x22], R6 ;  /* 0x0000220614001986 */ /* 0x000fe2000c101534 */
[----:B------:R-:W-:-:S03]  /*32e80*/  ISETP.GT.AND P1, PT, R3, 0x18, PT ;  /* 0x000000180300780c */ /* 0x000fc60003f24270 */
[----:B------:R-:W3:Y:S01]  /*32e90*/  LDL.LU R7, [R1+0x344] ;  /* 0x0003440001077983 */ /* 0x000ee20000300800 */
[----:B------:R-:W-:-:S13]  /*32ea0*/  ISETP.GT.AND P6, PT, R0, RZ, P1 ;  /* 0x000000ff0000720c */ /* 0x000fda0000fc4270 */
[----:B------:R1:W-:Y:S01]  /*32eb0*/  @P6 STG.E.U16 desc[UR52][R18.64+0x30], R4 ;  /* 0x0000300412006986 */ /* 0x0003e2000c101534 */
[----:B------:R-:W-:-:S04]  /*32ec0*/  ISETP.GT.AND P6, PT, R3, 0x19, PT ;  /* 0x000000190300780c */ /* 0x000fc80003fc4270 */
[----:B------:R-:W-:Y:S01]  /*32ed0*/  ISETP.GT.AND P6, PT, R0, RZ, P6 ;  /* 0x000000ff0000720c */ /* 0x000fe200037c4270 */
[----:B-1----:R-:W-:-:S05]  /*32ee0*/  FMUL R4, R10, R2 ;  /* 0x000000020a047220 */ /* 0x002fca0000400000 */
[----:B------:R-:W-:-:S07]  /*32ef0*/  F2FP.F16.F32.PACK_AB R4, RZ, R4 ;  /* 0x00000004ff04723e */ /* 0x000fce00000000ff */
[----:B------:R1:W-:Y:S01]  /*32f00*/  @P6 STG.E.U16 desc[UR52][R18.64+0x32], R4 ;  /* 0x0000320412006986 */ /* 0x0003e2000c101534 */
[----:B------:R-:W-:Y:S01]  /*32f10*/  ISETP.GT.AND P6, PT, R0, 0x8, P1 ;  /* 0x000000080000780c */ /* 0x000fe20000fc4270 */
[----:B-1----:R-:W-:-:S05]  /*32f20*/  FMUL R4, R9, R2 ;  /* 0x0000000209047220 */ /* 0x002fca0000400000 */
[----:B------:R-:W-:-:S07]  /*32f30*/  F2FP.F16.F32.PACK_AB R4, RZ, R4 ;  /* 0x00000004ff04723e */ /* 0x000fce00000000ff */
[----:B------:R1:W-:Y:S01]  /*32f40*/  @P6 STG.E.U16 desc[UR52][R20.64+0x30], R4 ;  /* 0x0000300414006986 */ /* 0x0003e2000c101534 */
[----:B------:R-:W-:Y:S01]  /*32f50*/  ISETP.GT.AND P6, PT, R3, 0x19, PT ;  /* 0x000000190300780c */ /* 0x000fe20003fc4270 */
[----:B-1----:R-:W-:Y:S02]  /*32f60*/  FMUL R4, R8, R2 ;  /* 0x0000000208047220 */ /* 0x002fe40000400000 */
[----:B------:R-:W4:Y:S01]  /*32f70*/  LDL.LU R8, [R1+0x348] ;  /* 0x0003480001087983 */ /* 0x000f220000300800 */
[C---:B------:R-:W-:Y:S02]  /*32f80*/  ISETP.GT.AND P6, PT, R0.reuse, 0x8, P6 ;  /* 0x000000080000780c */ /* 0x040fe400037c4270 */
[----:B------:R-:W-:Y:S01]  /*32f90*/  F2FP.F16.F32.PACK_AB R4, RZ, R4 ;  /* 0x00000004ff04723e */ /* 0x000fe200000000ff */
[----:B------:R-:W-:Y:S01]  /*32fa0*/  UIMAD UR4, UR9, 0xf0, URZ ;  /* 0x000000f0090478a4 */ /* 0x000fe2000f8e023f */
[----:B------:R-:W4:Y:S04]  /*32fb0*/  LDL.LU R16, [R1+0x350] ;  /* 0x0003500001107983 */ /* 0x000f280000300800 */
[----:B------:R-:W4:Y:S04]  /*32fc0*/  LDL.LU R17, [R1+0x354] ;  /* 0x0003540001117983 */ /* 0x000f280000300800 */
[----:B------:R-:W4:Y:S04]  /*32fd0*/  LDL.LU R39, [R1+0x358] ;  /* 0x0003580001277983 */ /* 0x000f280000300800 */
[----:B------:R1:W-:Y:S01]  /*32fe0*/  @P6 STG.E.U16 desc[UR52][R20.64+0x32], R4 ;  /* 0x0000320414006986 */ /* 0x0003e2000c101534 */
[----:B------:R-:W-:-:S03]  /*32ff0*/  ISETP.GT.AND P6, PT, R0, 0x80, P5 ;  /* 0x000000800000780c */ /* 0x000fc60002fc4270 */
[----:B------:R-:W4:Y:S04]  /*33000*/  LDL.LU R234, [R1+0x35c] ;  /* 0x00035c0001ea7983 */ /* 0x000f280000300800 */
[----:B------:R-:W4:Y:S01]  /*33010*/  LDL.LU R233, [R1+0x360] ;  /* 0x0003600001e97983 */ /* 0x000f220000300800 */
[----:B-1----:R-:W-:-:S03]  /*33020*/  IMAD.U32 R4, RZ, RZ, UR8 ;  /* 0x00000008ff047e24 */ /* 0x002fc6000f8e00ff */
        /* <DEDUP_REMOVED lines=9> */
[----:B--2---:R-:W-:Y:S01]  /*330c0*/  FMUL R6, R5, R2 ;  /* 0x0000000205067220 */ /* 0x004fe20000400000 */
[----:B------:R-:W-:-:S04]  /*330d0*/  IMAD.WIDE.U32 R4, R4, 0xf0, R20 ;  /* 0x000000f004047825 */ /* 0x000fc800078e0014 */
[----:B------:R-:W-:Y:S01]  /*330e0*/  F2FP.F16.F32.PACK_AB R6, RZ, R6 ;  /* 0x00000006ff06723e */ /* 0x000fe200000000ff */
[----:B------:R-:W-:-:S05]  /*330f0*/  VIADD R5, R5, UR4 ;  /* 0x0000000405057c36 */ /* 0x000fca0008000000 */
[----:B------:R3:W-:Y:S01]  /*33100*/  @P6 STG.E.U16 desc[UR52][R4.64], R6 ;  /* 0x0000000604006986 */ /* 0x0007e2000c101534 */
[----:B------:R-:W-:-:S04]  /*33110*/  ISETP.GT.AND P6, PT, R3, 0x1, PT ;  /* 0x000000010300780c */ /* 0x000fc80003fc4270 */
[----:B------:R-:W-:Y:S01]  /*33120*/  ISETP.GT.AND P6, PT, R0, 0x80, P6 ;  /* 0x000000800000780c */ /* 0x000fe200037c4270 */
[----:B---3--:R-:W-:-:S05]  /*33130*/  FMUL R6, R7, R2 ;  /* 0x0000000207067220 */ /* 0x008fca0000400000 */
[----:B------:R-:W-:-:S07]  /*33140*/  F2FP.F16.F32.PACK_AB R6, RZ, R6 ;  /* 0x00000006ff06723e */ /* 0x000fce00000000ff */
[----:B------:R1:W-:Y:S02]  /*33150*/  @P6 STG.E.U16 desc[UR52][R4.64+0x2], R6 ;  /* 0x0000020604006986 */ /* 0x0003e4000c101534 */
[----:B-1----:R-:W-:-:S04]  /*33160*/  IADD3 R6, P6, R4, UR11, RZ ;  /* 0x0000000b04067c10 */ /* 0x002fc8000ffde0ff */
[----:B------:R-:W-:Y:S02]  /*33170*/  IADD3.X R7, R5, UR5, RZ, P6, !PT ;  /* 0x0000000505077c10 */ /* 0x000fe4000b7fe4ff */
[----:B------:R-:W-:Y:S01]  /*33180*/  ISETP.GT.AND P6, PT, R0, 0x88, P5 ;  /* 0x000000880000780c */ /* 0x000fe20002fc4270 */
[----:B----4-:R-:W-:-:S05]  /*33190*/  FMUL R8, R8, R2 ;  /* 0x0000000208087220 */ /* 0x010fca0000400000 */
[----:B------:R-:W-:-:S07]  /*331a0*/  F2FP.F16.F32.PACK_AB R8, RZ, R8 ;  /* 0x00000008ff08723e */ /* 0x000fce00000000ff */
[----:B------:R1:W-:Y:S04]  /*331b0*/  @P6 STG.E.U16 desc[UR52][R6.64], R8 ;  /* 0x0000000806006986 */ /* 0x0003e8000c101534 */
[----:B-1----:R-:W2:Y:S01]  /*331c0*/  LDL.LU R8, [R1+0x34c] ;  /* 0x00034c0001087983 */ /* 0x002ea20000300800 */
[----:B------:R-:W-:-:S04]  /*331d0*/  ISETP.GT.AND P6, PT, R3, 0x1, PT ;  /* 0x000000010300780c */ /* 0x000fc80003fc4270 */
[----:B------:R-:W-:Y:S01]  /*331e0*/  ISETP.GT.AND P6, PT, R0, 0x88, P6 ;  /* 0x000000880000780c */ /* 0x000fe200037c4270 */
[----:B------:R-:W-:Y:S02]  /*331f0*/  USHF.L.U32 UR13, UR8, 0x8, URZ ;  /* 0x00000008080d7899 */ /* 0x000fe4000800063f */
[----:B------:R-:W-:Y:S01]  /*33200*/  USHF.L.U64.HI UR12, UR8, 0x8, UR9 ;  /* 0x00000008080c7899 */ /* 0x000fe20008010209 */
[----:B--2---:R-:W-:-:S05]  /*33210*/  FMUL R8, R8, R2 ;  /* 0x0000000208087220 */ /* 0x004fca0000400000 */
[----:B------:R-:W-:-:S05]  /*33220*/  F2FP.F16.F32.PACK_AB R8, RZ, R8 ;  /* 0x00000008ff08723e */ /* 0x000fca00000000ff */
[----:B------:R1:W-:Y:S01]  /*33230*/  @P6 STG.E.U16 desc[UR52][R6.64+0x2], R8 ;  /* 0x0000020806006986 */ /* 0x0003e2000c101534 */
[----:B------:R-:W-:Y:S01]  /*33240*/  ISETP.GT.AND P6, PT, R0, 0x80, P2 ;  /* 0x000000800000780c */ /* 0x000fe200017c4270 */
[----:B-1----:R-:W-:Y:S02]  /*33250*/  FMUL R8, R16, R2 ;  /* 0x0000000210087220 */ /* 0x002fe40000400000 */
[----:B------:R-:W2:Y:S03]  /*33260*/  LDL.LU R16, [R1+0x310] ;  /* 0x0003100001107983 */ /* 0x000ea60000300800 */
[----:B------:R-:W-:-:S07]  /*33270*/  F2FP.F16.F32.PACK_AB R8, RZ, R8 ;  /* 0x00000008ff08723e */ /* 0x000fce00000000ff */
[----:B------:R1:W-:Y:S01]  /*33280*/  @P6 STG.E.U16 desc[UR52][R4.64+0x10], R8 ;  /* 0x0000100804006986 */ /* 0x0003e2000c101534 */
[----:B------:R-:W-:Y:S01]  /*33290*/  ISETP.GT.AND P6, PT, R0, 0x80, P4 ;  /* 0x000000800000780c */ /* 0x000fe200027c4270 */
[----:B-1----:R-:W-:Y:S02]  /*332a0*/  FMUL R8, R17, R2 ;  /* 0x0000000211087220 */ /* 0x002fe40000400000 */
[----:B------:R-:W3:Y:S03]  /*332b0*/  LDL.LU R17, [R1+0x314] ;  /* 0x0003140001117983 */ /* 0x000ee60000300800 */
[----:B------:R-:W-:-:S07]  /*332c0*/  F2FP.F16.F32.PACK_AB R8, RZ, R8 ;  /* 0x00000008ff08723e */ /* 0x000fce00000000ff */
[----:B------:R1:W-:Y:S01]  /*332d0*/  @P6 STG.E.U16 desc[UR52][R4.64+0x12], R8 ;  /* 0x0000120804006986 */ /* 0x0003e2000c101534 */
[----:B------:R-:W-:Y:S01]  /*332e0*/  ISETP.GT.AND P6, PT, R0, 0x88, P2 ;  /* 0x000000880000780c */ /* 0x000fe200017c4270 */
[----:B-1----:R-:W-:-:S05]  /*332f0*/  FMUL R8, R39, R2 ;  /* 0x0000000227087220 */ /* 0x002fca0000400000 */
        /* <DEDUP_REMOVED lines=26> */
[----:B------:R-:W-:-:S04]  /*334a0*/  ISETP.GT.AND P6, PT, R3, 0x19, PT ;  /* 0x000000190300780c */ /* 0x000fc80003fc4270 */
        /* <DEDUP_REMOVED lines=10> */
[----:B-1----:R-:W-:Y:S02]  /*33550*/  FMUL R8, R9, R2 ;  /* 0x0000000209087220 */ /* 0x002fe40000400000 */
[----:B------:R-:W4:Y:S03]  /*33560*/  LDL.LU R9, [R1+0x318] ;  /* 0x0003180001097983 */ /* 0x000f260000300800 */
[----:B------:R-:W-:Y:S01]  /*33570*/  F2FP.F16.F32.PACK_AB R8, RZ, R8 ;  /* 0x00000008ff08723e */ /* 0x000fe200000000ff */
[----:B------:R-:W4:Y:S06]  /*33580*/  LDL.LU R39, [R1+0x31c] ;  /* 0x00031c0001277983 */ /* 0x000f2c0000300800 */
[----:B------:R1:W-:Y:S01]  /*33590*/  @P6 STG.E.U16 desc[UR52][R6.64+0x32], R8 ;  /* 0x0000320806006986 */ /* 0x0003e2000c101534 */
[----:B------:R-:W-:-:S03]  /*335a0*/  IADD3 R4, P6, R4, UR13, RZ ;  /* 0x0000000d04047c10 */ /* 0x000fc6000ffde0ff */
[----:B------:R-:W4:Y:S01]  /*335b0*/  LDL.LU R234, [R1+0x320] ;  /* 0x0003200001ea7983 */ /* 0x000f220000300800 */
[----:B------:R-:W-:Y:S02]  /*335c0*/  IADD3.X R5, R5, UR12, RZ, P6, !PT ;  /* 0x0000000c05057c10 */ /* 0x000fe4000b7fe4ff */
[----:B------:R-:W-:Y:S01]  /*335d0*/  ISETP.GT.AND P6, PT, R0, 0x100, P5 ;  /* 0x000001000000780c */ /* 0x000fe20002fc4270 */
[----:B------:R-:W4:Y:S01]  /*335e0*/  LDL.LU R233, [R1+0x324] ;  /* 0x0003240001e97983 */ /* 0x000f220000300800 */
[----:B-1----:R-:W-:-:S03]  /*335f0*/  FMUL R6, R11, R2 ;  /* 0x000000020b067220 */ /* 0x002fc60000400000 */
[----:B------:R-:W4:Y:S02]  /*33600*/  LDL.LU R232, [R1+0x328] ;  /* 0x0003280001e87983 */ /* 0x000f240000300800 */
[----:B------:R-:W-:Y:S02]  /*33610*/  F2FP.F16.F32.PACK_AB R6, RZ, R6 ;  /* 0x00000006ff06723e */ /* 0x000fe400000000ff */
[----:B------:R-:W4:Y:S04]  /*33620*/  LDL.LU R23, [R1+0x32c] ;  /* 0x00032c0001177983 */ /* 0x000f280000300800 */
[----:B------:R1:W-:Y:S01]  /*33630*/  @P6 STG.E.U16 desc[UR52][R4.64], R6 ;  /* 0x0000000604006986 */ /* 0x0003e2000c101534 */
[----:B------:R-:W-:-:S03]  /*33640*/  ISETP.GT.AND P6, PT, R3, 0x1, PT ;  /* 0x000000010300780c */ /* 0x000fc60003fc4270 */
[----:B------:R-:W4:Y:S01]  /*33650*/  LDL.LU R22, [R1+0x330] ;  /* 0x0003300001167983 */ /* 0x000f220000300800 */
[----:B------:R-:W-:-:S03]  /*33660*/  ISETP.GT.AND P6, PT, R0, 0x100, P6 ;  /* 0x000001000000780c */ /* 0x000fc600037c4270 */
[----:B------:R-:W4:Y:S01]  /*33670*/  LDL.LU R15, [R1+0x334] ;  /* 0x00033400010f7983 */ /* 0x000f220000300800 */
[----:B-1----:R-:W-:-:S03]  /*33680*/  FMUL R6, R10, R2 ;  /* 0x000000020a067220 */ /* 0x002fc60000400000 */
[----:B------:R-:W4:Y:S02]  /*33690*/  LDL.LU R14, [R1+0x338] ;  /* 0x00033800010e7983 */ /* 0x000f240000300800 */
[----:B------:R-:W-:Y:S02]  /*336a0*/  F2FP.F16.F32.PACK_AB R6, RZ, R6 ;  /* 0x00000006ff06723e */ /* 0x000fe400000000ff */
[----:B------:R-:W4:Y:S04]  /*336b0*/  LDL.LU R13, [R1+0x33c] ;  /* 0x00033c00010d7983 */ /* 0x000f280000300800 */
[----:B------:R-:W2:Y:S04]  /*336c0*/  LDL.LU R7, [R1+0x30c] ;  /* 0x00030c0001077983 */ /* 0x000ea80000300800 */
[----:B------:R1:W-:Y:S04]  /*336d0*/  @P6 STG.E.U16 desc[UR52][R4.64+0x2], R6 ;  /* 0x0000020604006986 */ /* 0x0003e8000c101534 */
[----:B-1----:R-:W3:Y:S01]  /*336e0*/  LDL.LU R6, [R1+0x308] ;  /* 0x0003080001067983 */ /* 0x002ee20000300800 */
[----:B------:R-:W-:-:S04]  /*336f0*/  IADD3 R10, P6, R4, UR11, RZ ;  /* 0x0000000b040a7c10 */ /* 0x000fc8000ffde0ff */
[----:B------:R-:W-:Y:S02]  /*33700*/  IADD3.X R11, R5, UR5, RZ, P6, !PT ;  /* 0x00000005050b7c10 */ /* 0x000fe4000b7fe4ff */
[----:B------:R-:W-:Y:S01]  /*33710*/  ISETP.GT.AND P6, PT, R0, 0x108, P5 ;  /* 0x000001080000780c */ /* 0x000fe20002fc4270 */
[----:B---3--:R-:W-:-:S05]  /*33720*/  FMUL R6, R6, R2 ;  /* 0x0000000206067220 */ /* 0x008fca0000400000 */
[----:B------:R-:W-:-:S07]  /*33730*/  F2FP.F16.F32.PACK_AB R6, RZ, R6 ;  /* 0x00000006ff06723e */ /* 0x000fce00000000ff */
[----:B------:R2:W-:Y:S01]  /*33740*/  @P6 STG.E.U16 desc[UR52][R10.64], R6 ;  /* 0x000000060a006986 */ /* 0x0005e2000c101534 */
[----:B------:R-:W-:-:S04]  /*33750*/  ISETP.GT.AND P6, PT, R3, 0x1, PT ;  /* 0x000000010300780c */ /* 0x000fc80003fc4270 */
[----:B------:R-:W-:Y:S01]  /*33760*/  ISETP.GT.AND P6, PT, R0, 0x108, P6 ;  /* 0x000001080000780c */ /* 0x000fe200037c4270 */
[----:B--2---:R-:W-:-:S05]  /*33770*/  FMUL R6, R7, R2 ;  /* 0x0000000207067220 */ /* 0x004fca0000400000 */
[----:B------:R-:W-:-:S07]  /*33780*/  F2FP.F16.F32.PACK_AB R6, RZ, R6 ;  /* 0x00000006ff06723e */ /* 0x000fce00000000ff */
[----:B------:R-:W-:Y:S01]  /*33790*/  @P6 IMAD.MOV.U32 R7, RZ, RZ, R11 ;  /* 0x000000ffff076224 */ /* 0x000fe200078e000b */
[----:B------:R-:W-:Y:S01]  /*337a0*/  PRMT R8, R6, 0x7610, R8 ;  /* 0x0000761006087816 */ /* 0x000fe20000000008 */
[----:B------:R-:W-:-:S05]  /*337b0*/  @P6 IMAD.MOV.U32 R6, RZ, RZ, R10 ;  /* 0x000000ffff066224 */ /* 0x000fca00078e000a */
[----:B------:R1:W-:Y:S01]  /*337c0*/  @P6 STG.E.U16 desc[UR52][R6.64+0x2], R8 ;  /* 0x0000020806006986 */ /* 0x0003e2000c101534 */
[----:B------:R-:W-:Y:S01]  /*337d0*/  ISETP.GT.AND P6, PT, R0, 0x100, P2 ;  /* 0x000001000000780c */ /* 0x000fe200017c4270 */
[----:B-1----:R-:W-:-:S05]  /*337e0*/  FMUL R6, R16, R2 ;  /* 0x0000000210067220 */ /* 0x002fca0000400000 */
[----:B------:R-:W-:-:S07]  /*337f0*/  F2FP.F16.F32.PACK_AB R6, RZ, R6 ;  /* 0x00000006ff06723e */ /* 0x000fce00000000ff */
[----:B------:R1:W-:Y:S01]  /*33800*/  @P6 STG.E.U16 desc[UR52][R4.64+0x10], R6 ;  /* 0x0000100604006986 */ /* 0x0003e2000c101534 */
[----:B------:R-:W-:Y:S01]  /*33810*/  FMUL R8, R17, R2 ;  /* 0x0000000211087220 */ /* 0x000fe20000400000 */
[----:B-1----:R-:W-:-:S04]  /*33820*/  IADD3 R6, P6, R4, UR13, RZ ;  /* 0x0000000d04067c10 */ /* 0x002fc8000ffde0ff */
[----:B------:R-:W-:Y:S02]  /*33830*/  IADD3.X R7, R5, UR12, RZ, P6, !PT ;  /* 0x0000000c05077c10 */ /* 0x000fe4000b7fe4ff */
[----:B------:R-:W-:Y:S02]  /*33840*/  ISETP.GT.AND P6, PT, R0, 0x100, P4 ;  /* 0x000001000000780c */ /* 0x000fe400027c4270 */
[----:B------:R-:W-:-:S11]  /*33850*/  F2FP.F16.F32.PACK_AB R8, RZ, R8 ;  /* 0x00000008ff08723e */ /* 0x000fd600000000ff */
[----:B------:R4:W-:Y:S01]  /*33860*/  @P6 STG.E.U16 desc[UR52][R4.64+0x12], R8 ;  /* 0x0000120804006986 */ /* 0x0009e2000c101534 */
[----:B------:R-:W-:Y:S01]  /*33870*/  ISETP.GT.AND P6, PT, R0, 0x108, P2 ;  /* 0x000001080000780c */ /* 0x000fe200017c4270 */
[----:B----4-:R-:W-:-:S05]  /*33880*/  FMUL R8, R9, R2 ;  /* 0x0000000209087220 */ /* 0x010fca0000400000 */
[----:B------:R-:W-:-:S07]  /*33890*/  F2FP.F16.F32.PACK_AB R8, RZ, R8 ;  /* 0x00000008ff08723e */ /* 0x000fce00000000ff */
[----:B------:R-:W-:Y:S01]  /*338a0*/  @P6 IMAD.MOV.U32 R9, RZ, RZ, R11 ;  /* 0x000000ffff096224 */ /* 0x000fe200078e000b */
[----:B------:R-:W-:Y:S01]  /*338b0*/  PRMT R12, R8, 0x7610, R12 ;  /* 0x00007610080c7816 */ /* 0x000fe2000000000c */
[----:B------:R-:W-:-:S05]  /*338c0*/  @P6 IMAD.MOV.U32 R8, RZ, RZ, R10 ;  /* 0x000000ffff086224 */ /* 0x000fca00078e000a */
[----:B------:R1:W-:Y:S02]  /*338d0*/  @P6 STG.E.U16 desc[UR52][R8.64+0x10], R12 ;  /* 0x0000100c08006986 */ /* 0x0003e4000c101534 */
[----:B-1----:R-:W-:-:S04]  /*338e0*/  IADD3 R8, P6, R6, UR11, RZ ;  /* 0x0000000b06087c10 */ /* 0x002fc8000ffde0ff */
[----:B------:R-:W-:Y:S02]  /*338f0*/  IADD3.X R9, R7, UR5, RZ, P6, !PT ;  /* 0x0000000507097c10 */ /* 0x000fe4000b7fe4ff */
[----:B------:R-:W-:Y:S01]  /*33900*/  ISETP.GT.AND P6, PT, R0, 0x108, P4 ;  /* 0x000001080000780c */ /* 0x000fe200027c4270 */
[----:B------:R-:W-:-:S05]  /*33910*/  FMUL R12, R39, R2 ;  /* 0x00000002270c7220 */ /* 0x000fca0000400000 */
        /* <DEDUP_REMOVED lines=30> */
[----:B------:R-:W-:Y:S01]  /*33b00*/  @P6 IMAD.MOV.U32 R5, RZ, RZ, R11 ;  /* 0x000000ffff056224 */ /* 0x000fe200078e000b */
[----:B------:R-:W-:Y:S01]  /*33b10*/  PRMT R12, R4, 0x7610, R12 ;  /* 0x00007610040c7816 */ /* 0x000fe2000000000c */
[----:B------:R-:W-:-:S05]  /*33b20*/  @P6 IMAD.MOV.U32 R4, RZ, RZ, R10 ;  /* 0x000000ffff046224 */ /* 0x000fca00078e000a */
[----:B------:R1:W-:Y:S01]  /*33b30*/  @P6 STG.E.U16 desc[UR52][R4.64+0x30], R12 ;  /* 0x0000300c04006986 */ /* 0x0003e2000c101534 */
[----:B------:R-:W-:-:S04]  /*33b40*/  ISETP.GT.AND P6, PT, R3, 0x19, PT ;  /* 0x000000190300780c */ /* 0x000fc80003fc4270 */
[----:B------:R-:W-:Y:S01]  /*33b50*/  ISETP.GT.AND P6, PT, R0, 0x108, P6 ;  /* 0x000001080000780c */ /* 0x000fe200037c4270 */
[----:B-1----:R-:W2:Y:S01]  /*33b60*/  LDL.LU R5, [R1+0x2c4] ;  /* 0x0002c40001057983 */ /* 0x002ea20000300800 */
[----:B------:R-:W-:-:S03]  /*33b70*/  FMUL R4, R13, R2 ;  /* 0x000000020d047220 */ /* 0x000fc60000400000 */
[----:B------:R-:W3:Y:S04]  /*33b80*/  LDL.LU R16, [R1+0x2d4] ;  /* 0x0002d40001107983 */ /* 0x000ee80000300800 */
[----:B------:R-:W4:Y:S01]  /*33b90*/  LDL.LU R17, [R1+0x2d8] ;  /* 0x0002d80001117983 */ /* 0x000f220000300800 */
[----:B------:R-:W-:-:S03]  /*33ba0*/  F2FP.F16.F32.PACK_AB R4, RZ, R4 ;  /* 0x00000004ff04723e */ /* 0x000fc600000000ff */
[----:B------:R-:W4:Y:S04]  /*33bb0*/  LDL.LU R39, [R1+0x2dc] ;  /* 0x0002dc0001277983 */ /* 0x000f280000300800 */
        /* <DEDUP_REMOVED lines=8> */
[----:B------:R1:W-:Y:S04]  /*33c40*/  @P6 STG.E.U16 desc[UR52][R10.64+0x32], R4 ;  /* 0x000032040a006986 */ /* 0x0003e8000c101534 */
[----:B-1----:R-:W2:Y:S01]  /*33c50*/  LDL.LU R4, [R1+0x2c0] ;  /* 0x0002c00001047983 */ /* 0x002ea20000300800 */
[----:B------:R-:W-:Y:S01]  /*33c60*/  ISETP.GT.AND P6, PT, R0, 0x180, P5 ;  /* 0x000001800000780c */ /* 0x000fe20002fc4270 */
[----:B--2---:R-:W-:-:S05]  /*33c70*/  FMUL R4, R4, R2 ;  /* 0x0000000204047220 */ /* 0x004fca0000400000 */
[----:B------:R-:W-:-:S07]  /*33c80*/  F2FP.F16.F32.PACK_AB R4, RZ, R4 ;  /* 0x00000004ff04723e */ /* 0x000fce00000000ff */
[----:B------:R1:W-:Y:S01]  /*33c90*/  @P6 STG.E.U16 desc[UR52][R6.64], R4 ;  /* 0x0000000406006986 */ /* 0x0003e2000c101534 */
[----:B------:R-:W-:-:S04]  /*33ca0*/  ISETP.GT.AND P6, PT, R3, 0x1, PT ;  /* 0x000000010300780c */ /* 0x000fc80003fc4270 */
[----:B------:R-:W-:Y:S01]  /*33cb0*/  ISETP.GT.AND P6, PT, R0, 0x180, P6 ;  /* 0x000001800000780c */ /* 0x000fe200037c4270 */
[----:B-1----:R-:W-:-:S05]  /*33cc0*/  FMUL R4, R5, R2 ;  /* 0x0000000205047220 */ /* 0x002fca0000400000 */
[----:B------:R-:W-:-:S07]  /*33cd0*/  F2FP.F16.F32.PACK_AB R4, RZ, R4 ;  /* 0x00000004ff04723e */ /* 0x000fce00000000ff */
[----:B------:R-:W-:Y:S01]  /*33ce0*/  @P6 IMAD.MOV.U32 R5, RZ, RZ, R7 ;  /* 0x000000ffff056224 */ /* 0x000fe200078e0007 */
[----:B------:R-:W-:Y:S01]  /*33cf0*/  PRMT R10, R4, 0x7610, R10 ;  /* 0x00007610040a7816 */ /* 0x000fe2000000000a */
[----:B------:R-:W-:-:S05]  /*33d00*/  @P6 IMAD.MOV.U32 R4, RZ, RZ, R6 ;  /* 0x000000ffff046224 */ /* 0x000fca00078e0006 */
[----:B------:R1:W-:Y:S04]  /*33d10*/  @P6 STG.E.U16 desc[UR52][R4.64+0x2], R10 ;  /* 0x0000020a04006986 */ /* 0x0003e8000c101534 */
[----:B-1----:R-:W2:Y:S04]  /*33d20*/  LDL.LU R4, [R1+0x2c8] ;  /* 0x0002c80001047983 */ /* 0x002ea80000300800 */
[----:B------:R-:W2:Y:S04]  /*33d30*/  LDL.LU R10, [R1+0x2cc] ;  /* 0x0002cc00010a7983 */ /* 0x000ea80000300800 */
[----:B------:R-:W2:Y:S01]  /*33d40*/  LDL.LU R5, [R1+0x2d0] ;  /* 0x0002d00001057983 */ /* 0x000ea20000300800 */
[----:B------:R-:W-:-:S02]  /*33d50*/  ISETP.GT.AND P5, PT, R0, 0x188, P5 ;  /* 0x000001880000780c */ /* 0x000fc40002fa4270 */
[----:B------:R-:W-:Y:S01]  /*33d60*/  ISETP.GT.AND P6, PT, R3, 0x1, PT ;  /* 0x000000010300780c */ /* 0x000fe20003fc4270 */
[-C--:B---3--:R-:W-:Y:S01]  /*33d70*/  FMUL R14, R14, R2.reuse ;  /* 0x000000020e0e7220 */ /* 0x088fe20000400000 */
[-C--:B----4-:R-:W-:Y:S01]  /*33d80*/  FMUL R13, R13, R2.reuse ;  /* 0x000000020d0d7220 */ /* 0x090fe20000400000 */
[-C--:B------:R-:W-:Y:S01]  /*33d90*/  FMUL R15, R15, R2.reuse ;  /* 0x000000020f0f7220 */ /* 0x080fe20000400000 */
[-C--:B------:R-:W-:Y:S01]  /*33da0*/  FMUL R232, R232, R2.reuse ;  /* 0x00000002e8e87220 */ /* 0x080fe20000400000 */
[-C--:B------:R-:W-:Y:S01]  /*33db0*/  FMUL R22, R22, R2.reuse ;  /* 0x0000000216167220 */ /* 0x080fe20000400000 */
[-C--:B------:R-:W-:Y:S01]  /*33dc0*/  FMUL R23, R23, R2.reuse ;  /* 0x0000000217177220 */ /* 0x080fe20000400000 */
[----:B--2---:R-:W-:-:S05]  /*33dd0*/  FMUL R4, R4, R2 ;  /* 0x0000000204047220 */ /* 0x004fca0000400000 */
[----:B------:R-:W-:-:S05]  /*33de0*/  F2FP.F16.F32.PACK_AB R4, RZ, R4 ;  /* 0x00000004ff04723e */ /* 0x000fca00000000ff */
[----:B------:R1:W-:Y:S01]  /*33df0*/  @P5 STG.E.U16 desc[UR52][R8.64], R4 ;  /* 0x0000000408005986 */ /* 0x0003e2000c101534 */
[----:B------:R-:W-:Y:S01]  /*33e00*/  ISETP.GT.AND P5, PT, R0, 0x188, P6 ;  /* 0x000001880000780c */ /* 0x000fe200037a4270 */
[-C--:B-1----:R-:W-:Y:S01]  /*33e10*/  FMUL R4, R10, R2.reuse ;  /* 0x000000020a047220 */ /* 0x082fe20000400000 */
[----:B------:R-:W-:-:S04]  /*33e20*/  FMUL R10, R5, R2 ;  /* 0x00000002050a7220 */ /* 0x000fc80000400000 */
[----:B------:R-:W-:-:S07]  /*33e30*/  F2FP.F16.F32.PACK_AB R4, RZ, R4 ;  /* 0x00000004ff04723e */ /* 0x000fce00000000ff */
[----:B------:R-:W-:Y:S01]  /*33e40*/  @P5 IMAD.MOV.U32 R5, RZ, RZ, R9 ;  /* 0x000000ffff055224 */ /* 0x000fe200078e0009 */
[----:B------:R-:W-:Y:S01]  /*33e50*/  PRMT R11, R4, 0x7610, R11 ;  /* 0x00007610040b7816 */ /* 0x000fe2000000000b */
[----:B------:R-:W-:-:S05]  /*33e60*/  @P5 IMAD.MOV.U32 R4, RZ, RZ, R8 ;  /* 0x000000ffff045224 */ /* 0x000fca00078e0008 */
[----:B------:R1:W-:Y:S01]  /*33e70*/  @P5 STG.E.U16 desc[UR52][R4.64+0x2], R11 ;  /* 0x0000020b04005986 */ /* 0x0003e2000c101534 */
[----:B------:R-:W-:Y:S02]  /*33e80*/  ISETP.GT.AND P5, PT, R0, 0x180, P2 ;  /* 0x000001800000780c */ /* 0x000fe400017a4270 */
[----:B-1----:R-:W-:-:S11]  /*33e90*/  F2FP.F16.F32.PACK_AB R4, RZ, R10 ;  /* 0x0000000aff04723e */ /* 0x002fd600000000ff */
[----:B------:R-:W-:Y:S01]  /*33ea0*/  @P5 IMAD.MOV.U32 R5, RZ, RZ, R7 ;  /* 0x000000ffff055224 */ /* 0x000fe200078e0007 */
[----:B------:R-:W-:Y:S01]  /*33eb0*/  PRMT R12, R4, 0x7610, R12 ;  /* 0x00007610040c7816 */ /* 0x000fe2000000000c */
[----:B------:R-:W-:-:S05]  /*33ec0*/  @P5 IMAD.MOV.U32 R4, RZ, RZ, R6 ;  /* 0x000000ffff045224 */ /* 0x000fca00078e0006 */
[----:B------:R1:W-:Y:S01]  /*33ed0*/  @P5 STG.E.U16 desc[UR52][R4.64+0x10], R12 ;  /* 0x0000100c04005986 */ /* 0x0003e2000c101534 */
[C---:B------:R-:W-:Y:S02]  /*33ee0*/  ISETP.GT.AND P5, PT, R0.reuse, 0x180, P4 ;  /* 0x000001800000780c */ /* 0x040fe400027a4270 */
[----:B------:R-:W-:Y:S01]  /*33ef0*/  ISETP.GT.AND P2, PT, R0, 0x188, P2 ;  /* 0x000001880000780c */ /* 0x000fe20001744270 */
[-C--:B------:R-:W-:Y:S01]  /*33f00*/  FMUL R11, R16, R2.reuse ;  /* 0x00000002100b7220 */ /* 0x080fe20000400000 */
[----:B------:R-:W-:Y:S01]  /*33f10*/  FMUL R10, R17, R2 ;  /* 0x00000002110a7220 */ /* 0x000fe20000400000 */
[----:B------:R-:W-:Y:S01]  /*33f20*/  ISETP.GT.AND P4, PT, R0, 0x188, P4 ;  /* 0x000001880000780c */ /* 0x000fe20002784270 */
[----:B------:R-:W2:Y:S02]  /*33f30*/  LDL.LU R16, [R1+0x2b4] ;  /* 0x0002b40001107983 */ /* 0x000ea40000300800 */
[----:B------:R-:W-:Y:S02]  /*33f40*/  F2FP.F16.F32.PACK_AB R11, RZ, R11 ;  /* 0x0000000bff0b723e */ /* 0x000fe400000000ff */
[----:B------:R-:W-:Y:S01]  /*33f50*/  F2FP.F16.F32.PACK_AB R10, RZ, R10 ;  /* 0x0000000aff0a723e */ /* 0x000fe200000000ff */
[----:B-1----:R-:W-:Y:S01]  /*33f60*/  FMUL R12, R39, R2 ;  /* 0x00000002270c7220 */ /* 0x002fe20000400000 */
[----:B------:R-:W3:Y:S01]  /*33f70*/  LDL.LU R17, [R1+0x2b8] ;  /* 0x0002b80001117983 */ /* 0x000ee20000300800 */
[----:B------:R-:W-:-:S02]  /*33f80*/  @P5 IMAD.MOV.U32 R4, RZ, RZ, R6 ;  /* 0x000000ffff045224 */ /* 0x000fc400078e0006 */
[----:B------:R-:W-:Y:S01]  /*33f90*/  @P5 IMAD.MOV.U32 R5, RZ, RZ, R7 ;  /* 0x000000ffff055224 */ /* 0x000fe200078e0007 */
[----:B------:R-:W-:Y:S01]  /*33fa0*/  PRMT R235, R10, 0x7610, R235 ;  /* 0x000076100aeb7816 */ /* 0x000fe200000000eb */
[----:B------:R-:W4:Y:S04]  /*33fb0*/  LDL.LU R39, [R1+0x2bc] ;  /* 0x0002bc0001277983 */ /* 0x000f280000300800 */
[----:B------:R1:W-:Y:S01]  /*33fc0*/  @P5 STG.E.U16 desc[UR52][R4.64+0x12], R11 ;  /* 0x0000120b04005986 */ /* 0x0003e2000c101534 */
[----:B------:R-:W-:Y:S01]  /*33fd0*/  ISETP.GT.AND P5, PT, R0, 0x180, P0 ;  /* 0x000001800000780c */ /* 0x000fe200007a4270 */
[----:B-1----:R-:W-:Y:S02]  /*33fe0*/  @P2 IMAD.MOV.U32 R4, RZ, RZ, R8 ;  /* 0x000000ffff042224 */ /* 0x002fe400078e0008 */
[----:B------:R-:W-:Y:S01]  /*33ff0*/  @P2 IMAD.MOV.U32 R5, RZ, RZ, R9 ;  /* 0x000000ffff052224 */ /* 0x000fe200078e0009 */
[----:B------:R-:W-:-:S04]  /*34000*/  F2FP.F16.F32.PACK_AB R11, RZ, R13 ;  /* 0x0000000dff0b723e */ /* 0x000fc800000000ff */
[----:B------:R1:W-:Y:S01]  /*34010*/  @P2 STG.E.U16 desc[UR52][R4.64+0x10], R235 ;  /* 0x000010eb04002986 */ /* 0x0003e2000c101534 */
[C---:B------:R-:W-:Y:S02]  /*34020*/  ISETP.GT.AND P2, PT, R0.reuse, 0x180, P3 ;  /* 0x000001800000780c */ /* 0x040fe40001f44270 */
[----:B------:R-:W-:Y:S02]  /*34030*/  F2FP.F16.F32.PACK_AB R10, RZ, R12 ;  /* 0x0000000cff0a723e */ /* 0x000fe400000000ff */
[----:B-1----:R-:W-:Y:S01]  /*34040*/  F2FP.F16.F32.PACK_AB R4, RZ, R14 ;  /* 0x0000000eff04723e */ /* 0x002fe200000000ff */
[----:B------:R-:W-:Y:S01]  /*34050*/  @P4 IMAD.MOV.U32 R5, RZ, RZ, R9 ;  /* 0x000000ffff054224 */ /* 0x000fe200078e0009 */
[----:B------:R-:W-:Y:S01]  /*34060*/  ISETP.GT.AND P0, PT, R0, 0x188, P0 ;  /* 0x000001880000780c */ /* 0x000fe20000704270 */
[----:B------:R-:W2:Y:S01]  /*34070*/  LDL.LU R235, [R1+0x2b0] ;  /* 0x0002b00001eb7983 */ /* 0x000ea20000300800 */
[----:B------:R-:W-:Y:S01]  /*34080*/  PRMT R13, R4, 0x7610, R13 ;  /* 0x00007610040d7816 */ /* 0x000fe2000000000d */
[----:B------:R-:W-:Y:S01]  /*34090*/  @P4 IMAD.MOV.U32 R4, RZ, RZ, R8 ;  /* 0x000000ffff044224 */ /* 0x000fe200078e0008 */
[----:B------:R-:W-:Y:S01]  /*340a0*/  PRMT R12, R11, 0x7610, R12 ;  /* 0x000076100b0c7816 */ /* 0x000fe2000000000c */
[----:B------:R-:W3:Y:S04]  /*340b0*/  LDL.LU R14, [R1+0x294] ;  /* 0x00029400010e7983 */ /* 0x000ee80000300800 */
[----:B------:R1:W-:Y:S01]  /*340c0*/  @P4 STG.E.U16 desc[UR52][R4.64+0x12], R10 ;  /* 0x0000120a04004986 */ /* 0x0003e2000c101534 */
[----:B------:R-:W-:Y:S01]  /*340d0*/  ISETP.GT.AND P3, PT, R0, 0x188, P3 ;  /* 0x000001880000780c */ /* 0x000fe20001f64270 */
[----:B-1----:R-:W-:-:S02]  /*340e0*/  @P5 IMAD.MOV.U32 R4, RZ, RZ, R6 ;  /* 0x000000ffff045224 */ /* 0x002fc400078e0006 */
[----:B------:R-:W-:Y:S01]  /*340f0*/  @P5 IMAD.MOV.U32 R5, RZ, RZ, R7 ;  /* 0x000000ffff055224 */ /* 0x000fe200078e0007 */
[----:B------:R-:W-:Y:S02]  /*34100*/  F2FP.F16.F32.PACK_AB R10, RZ, R15 ;  /* 0x0000000fff0a723e */ /* 0x000fe400000000ff */
[----:B------:R-:W4:Y:S04]  /*34110*/  LDL.LU R15, [R1+0x290] ;  /* 0x00029000010f7983 */ /* 0x000f280000300800 */
[----:B------:R1:W-:Y:S01]  /*34120*/  @P5 STG.E.U16 desc[UR52][R4.64+0x20], R13 ;  /* 0x0000200d04005986 */ /* 0x0003e2000c101534 */
[----:B------:R-:W-:Y:S01]  /*34130*/  PRMT R11, R10, 0x7610, R11 ;  /* 0x000076100a0b7816 */ /* 0x000fe2000000000b */
[----:B-1----:R-:W-:Y:S02]  /*34140*/  @P2 IMAD.MOV.U32 R4, RZ, RZ, R6 ;  /* 0x000000ffff042224 */ /* 0x002fe400078e0006 */
[----:B------:R-:W2:Y:S01]  /*34150*/  LDL.LU R13, [R1+0x2ac] ;  /* 0x0002ac00010d7983 */ /* 0x000ea20000300800 */
[----:B------:R-:W-:-:S05]  /*34160*/  @P2 IMAD.MOV.U32 R5, RZ, RZ, R7 ;  /* 0x000000ffff052224 */ /* 0x000fca00078e0007 */
[----:B------:R1:W-:Y:S01]  /*34170*/  @P2 STG.E.U16 desc[UR52][R4.64+0x22], R12 ;  /* 0x0000220c04002986 */ /* 0x0003e2000c101534 */
[----:B------:R-:W-:Y:S01]  /*34180*/  ISETP.GT.AND P2, PT, R0, 0x180, P1 ;  /* 0x000001800000780c */ /* 0x000fe20000f44270 */
[----:B-1----:R-:W-:Y:S02]  /*34190*/  @P0 IMAD.MOV.U32 R4, RZ, RZ, R8 ;  /* 0x000000ffff040224 */ /* 0x002fe400078e0008 */
[----:B------:R-:W-:-:S05]  /*341a0*/  @P0 IMAD.MOV.U32 R5, RZ, RZ, R9 ;  /* 0x000000ffff050224 */ /* 0x000fca00078e0009 */
[----:B------:R1:W-:Y:S01]  /*341b0*/  @P0 STG.E.U16 desc[UR52][R4.64+0x20], R11 ;  /* 0x0000200b04000986 */ /* 0x0003e2000c101534 */
[----:B------:R-:W-:-:S03]  /*341c0*/  F2FP.F16.F32.PACK_AB R10, RZ, R22 ;  /* 0x00000016ff0a723e */ /* 0x000fc600000000ff */
[----:B------:R-:W2:Y:S01]  /*341d0*/  LDL.LU R22, [R1+0x298] ;  /* 0x0002980001167983 */ /* 0x000ea20000300800 */
[----:B-1----:R-:W-:Y:S01]  /*341e0*/  F2FP.F16.F32.PACK_AB R4, RZ, R232 ;  /* 0x000000e8ff04723e */ /* 0x002fe200000000ff */
[----:B------:R-:W-:Y:S02]  /*341f0*/  @P3 IMAD.MOV.U32 R5, RZ, RZ, R9 ;  /* 0x000000ffff053224 */ /* 0x000fe400078e0009 */
[----:B------:R-:W2:Y:S01]  /*34200*/  LDL.LU R232, [R1+0x2a8] ;  /* 0x0002a80001e87983 */ /* 0x000ea20000300800 */
[----:B------:R-:W-:Y:S01]  /*34210*/  PRMT R12, R4, 0x7610, R12 ;  /* 0x00007610040c7816 */ /* 0x000fe2000000000c */
[----:B------:R-:W-:-:S05]  /*34220*/  @P3 IMAD.MOV.U32 R4, RZ, RZ, R8 ;  /* 0x000000ffff043224 */ /* 0x000fca00078e0008 */
[----:B------:R1:W-:Y:S01]  /*34230*/  @P3 STG.E.U16 desc[UR52][R4.64+0x22], R10 ;  /* 0x0000220a04003986 */ /* 0x0003e2000c101534 */
[----:B------:R-:W-:-:S03]  /*34240*/  F2FP.F16.F32.PACK_AB R11, RZ, R23 ;  /* 0x00000017ff0b723e */ /* 0x000fc600000000ff */
[----:B------:R-:W3:Y:S01]  /*34250*/  LDL.LU R23, [R1+0x28c] ;  /* 0x00028c0001177983 */ /* 0x000ee20000300800 */
[----:B-1----:R-:W-:Y:S02]  /*34260*/  @P2 IMAD.MOV.U32 R4, RZ, RZ, R6 ;  /* 0x000000ffff042224 */ /* 0x002fe400078e0006 */
[----:B------:R-:W-:-:S05]  /*34270*/  @P2 IMAD.MOV.U32 R5, RZ, RZ, R7 ;  /* 0x000000ffff052224 */ /* 0x000fca00078e0007 */
[----:B------:R1:W-:Y:S04]  /*34280*/  @P2 STG.E.U16 desc[UR52][R4.64+0x30], R12 ;  /* 0x0000300c04002986 */ /* 0x0003e8000c101534 */
[----:B-1----:R-:W4:Y:S01]  /*34290*/  LDL.LU R5, [R1+0x280] ;  /* 0x0002800001057983 */ /* 0x002f220000300800 */
[----:B------:R-:W-:Y:S02]  /*342a0*/  ISETP.GT.AND P4, PT, R3, 0x19, PT ;  /* 0x000000190300780c */ /* 0x000fe40003f84270 */
[C---:B------:R-:W-:Y:S01]  /*342b0*/  ISETP.GT.AND P1, PT, R0.reuse, 0x188, P1 ;  /* 0x000001880000780c */ /* 0x040fe20000f24270 */
[-C--:B------:R-:W-:Y:S01]  /*342c0*/  FMUL R233, R233, R2.reuse ;  /* 0x00000002e9e97220 */ /* 0x080fe20000400000 */
[----:B------:R-:W-:Y:S01]  /*342d0*/  ISETP.GT.AND P0, PT, R0, 0x180, P4 ;  /* 0x000001800000780c */ /* 0x000fe20002704270 */
[----:B------:R-:W-:Y:S01]  /*342e0*/  FMUL R234, R234, R2 ;  /* 0x00000002eaea7220 */ /* 0x000fe20000400000 */
[----:B------:R-:W2:Y:S02]  /*342f0*/  LDL.LU R12, [R1+0x2a4] ;  /* 0x0002a400010c7983 */ /* 0x000ea40000300800 */
[----:B------:R-:W-:-:S07]  /*34300*/  F2FP.F16.F32.PACK_AB R10, RZ, R233 ;  /* 0x000000e9ff0a723e */ /* 0x000fce00000000ff */
[----:B------:R-:W-:Y:S02]  /*34310*/  @P1 IMAD.MOV.U32 R4, RZ, RZ, R8 ;  /* 0x000000ffff041224 */ /* 0x000fe400078e0008 */
[----:B------:R1:W-:Y:S02]  /*34320*/  @P0 STG.E.U16 desc[UR52][R6.64+0x32], R11 ;  /* 0x0000320b06000986 */ /* 0x0003e4000c101534 */
[----:B-1----:R-:W-:Y:S02]  /*34330*/  F2FP.F16.F32.PACK_AB R6, RZ, R234 ;  /* 0x000000eaff06723e */ /* 0x002fe400000000ff */
[----:B------:R-:W-:Y:S02]  /*34340*/  ISETP.GT.AND P0, PT, R0, 0x188, P4 ;  /* 0x000001880000780c */ /* 0x000fe40002704270 */
[----:B------:R-:W-:Y:S01]  /*34350*/  PRMT R11, R6, 0x7610, R11 ;  /* 0x00007610060b7816 */ /* 0x000fe2000000000b */
[----:B----4-:R-:W-:Y:S01]  /*34360*/  FMUL R7, R5, R2 ;  /* 0x0000000205077220 */ /* 0x010fe20000400000 */
[----:B------:R-:W-:-:S05]  /*34370*/  @P1 IMAD.MOV.U32 R5, RZ, RZ, R9 ;  /* 0x000000ffff051224 */ /* 0x000fca00078e0009 */
[----:B------:R1:W-:Y:S04]  /*34380*/  @P1 STG.E.U16 desc[UR52][R4.64+0x30], R10 ;  /* 0x0000300a04001986 */ /* 0x0003e8000c101534 */
[----:B-1----:R-:W4:Y:S01]  /*34390*/  LDL.LU R4, [R1+0x284] ;  /* 0x0002840001047983 */ /* 0x002f220000300800 */
[----:B------:R-:W-:-:S03]  /*343a0*/  F2FP.F16.F32.PACK_AB R5, RZ, R7 ;  /* 0x00000007ff05723e */ /* 0x000fc600000000ff */
[----:B------:R-:W2:Y:S04]  /*343b0*/  LDL.LU R234, [R1+0x2a0] ;  /* 0x0002a00001ea7983 */ /* 0x000ea80000300800 */
[----:B------:R-:W3:Y:S04]  /*343c0*/  LDL.LU R7, [R1+0x288] ;  /* 0x0002880001077983 */ /* 0x000ee80000300800 */
[----:B------:R1:W-:Y:S04]  /*343d0*/  @P0 STG.E.U16 desc[UR52][R8.64+0x32], R11 ;  /* 0x0000320b08000986 */ /* 0x0003e8000c101534 */
[----:B-1----:R-:W2:Y:S01]  /*343e0*/  LDL.LU R9, [R1+0x29c] ;  /* 0x00029c0001097983 */ /* 0x002ea20000300800 */
[----:B------:R-:W-:-:S02]  /*343f0*/  ISETP.GT.AND P6, PT, R3, 0x20, PT ;  /* 0x000000200300780c */ /* 0x000fc40003fc4270 */
[----:B------:R-:W-:Y:S02]  /*34400*/  ISETP.GT.AND P5, PT, R3, 0x21, PT ;  /* 0x000000210300780c */ /* 0x000fe40003fa4270 */
[C---:B------:R-:W-:Y:S02]  /*34410*/  ISETP.GT.AND P1, PT, R0.reuse, RZ, P6 ;  /* 0x000000ff0000720c */ /* 0x040fe40003724270 */
[C---:B------:R-:W-:Y:S02]  /*34420*/  ISETP.GT.AND P2, PT, R0.reuse, RZ, P5 ;  /* 0x000000ff0000720c */ /* 0x040fe40002f44270 */
[----:B------:R-:W-:Y:S02]  /*34430*/  ISETP.GT.AND P3, PT, R0, 0x8, P6 ;  /* 0x000000080000780c */ /* 0x000fe40003764270 */
[----:B------:R-:W-:Y:S02]  /*34440*/  PRMT R10, R5, 0x7610, R10 ;  /* 0x00007610050a7816 */ /* 0x000fe4000000000a */
[----:B------:R-:W-:-:S05]  /*34450*/  ISETP.GT.AND P4, PT, R3, 0x28, PT ;  /* 0x000000280300780c */ /* 0x000fca0003f84270 */
[----:B------:R-:W-:Y:S01]  /*34460*/  @P1 STG.E.U16 desc[UR52][R18.64+0x40], R10 ;  /* 0x0000400a12001986 */ /* 0x000fe2000c101534 */
[C---:B------:R-:W-:Y:S02]  /*34470*/  ISETP.GT.AND P0, PT, R0.reuse, 0x8, P5 ;  /* 0x000000080000780c */ /* 0x040fe40002f04270 */
[----:B------:R-:W-:Y:S01]  /*34480*/  ISETP.GT.AND P1, PT, R0, RZ, P4 ;  /* 0x000000ff0000720c */ /* 0x000fe20002724270 */
[----:B------:R-:W-:Y:S02]  /*34490*/  IMAD.U32 R8, RZ, RZ, UR5 ;  /* 0x00000005ff087e24 */ /* 0x000fe4000f8e00ff */
[-C--:B----4-:R-:W-:Y:S01]  /*344a0*/  FMUL R4, R4, R2.reuse ;  /* 0x0000000204047220 */ /* 0x090fe20000400000 */
[----:B---3--:R-:W-:-:S04]  /*344b0*/  FMUL R7, R7, R2 ;  /* 0x0000000207077220 */ /* 0x008fc80000400000 */
[----:B------:R-:W-:Y:S02]  /*344c0*/  F2FP.F16.F32.PACK_AB R4, RZ, R4 ;  /* 0x00000004ff04723e */ /* 0x000fe400000000ff */
[----:B------:R-:W-:Y:S02]  /*344d0*/  F2FP.F16.F32.PACK_AB R5, RZ, R7 ;  /* 0x00000007ff05723e */ /* 0x000fe400000000ff */
[----:B------:R-:W-:Y:S02]  /*344e0*/  PRMT R6, R4, 0x7610, R6 ;  /* 0x0000761004067816 */ /* 0x000fe40000000006 */
[----:B------:R-:W-:-:S03]  /*344f0*/  PRMT R4, R5, 0x7610, R4 ;  /* 0x0000761005047816 */ /* 0x000fc60000000004 */
[----:B------:R1:W-:Y:S04]  /*34500*/  @P2 STG.E.U16 desc[UR52][R18.64+0x42], R6 ;  /* 0x0000420612002986 */ /* 0x0003e8000c101534 */
[----:B------:R3:W-:Y:S01]  /*34510*/  @P3 STG.E.U16 desc[UR52][R20.64+0x40], R4 ;  /* 0x0000400414003986 */ /* 0x0007e2000c101534 */
[----:B------:R-:W-:-:S04]  /*34520*/  ISETP.GT.AND P3, PT, R3, 0x29, PT ;  /* 0x000000290300780c */ /* 0x000fc80003f64270 */
[----:B------:R-:W-:Y:S01]  /*34530*/  ISETP.GT.AND P2, PT, R0, RZ, P3 ;  /* 0x000000ff0000720c */ /* 0x000fe20001f44270 */
[-C--:B------:R-:W-:Y:S01]  /*34540*/  FMUL R5, R15, R2.reuse ;  /* 0x000000020f057220 */ /* 0x080fe20000400000 */
[-C--:B-1----:R-:W-:Y:S01]  /*34550*/  FMUL R6, R23, R2.reuse ;  /* 0x0000000217067220 */ /* 0x082fe20000400000 */
[----:B---3--:R-:W-:Y:S01]  /*34560*/  FMUL R4, R14, R2 ;  /* 0x000000020e047220 */ /* 0x008fe20000400000 */
[----:B------:R-:W-:-:S03]  /*34570*/  IMAD.U32 R14, RZ, RZ, UR8 ;  /* 0x00000008ff0e7e24 */ /* 0x000fc6000f8e00ff */
[----:B------:R-:W-:Y:S02]  /*34580*/  F2FP.F16.F32.PACK_AB R6, RZ, R6 ;  /* 0x00000006ff06723e */ /* 0x000fe400000000ff */
[----:B------:R-:W-:Y:S02]  /*34590*/  F2FP.F16.F32.PACK_AB R5, RZ, R5 ;  /* 0x00000005ff05723e */ /* 0x000fe400000000ff */
[----:B------:R-:W-:Y:S01]  /*345a0*/  F2FP.F16.F32.PACK_AB R4, RZ, R4 ;  /* 0x00000004ff04723e */ /* 0x000fe200000000ff */
[----:B------:R-:W-:Y:S01]  /*345b0*/  IMAD.WIDE.U32 R14, R14, 0xf0, R20 ;  /* 0x000000f00e0e7825 */ /* 0x000fe200078e0014 */
[----:B------:R1:W-:Y:S03]  /*345c0*/  @P0 STG.E.U16 desc[UR52][R20.64+0x42], R6 ;  /* 0x0000420614000986 */ /* 0x0003e6000c101534 */
[----:B------:R-:W-:Y:S01]  /*345d0*/  VIADD R11, R15, UR4 ;  /* 0x000000040f0b7c36 */ /* 0x000fe20008000000 */
[----:B------:R2:W-:Y:S04]  /*345e0*/  @P2 STG.E.U16 desc[UR52][R18.64+0x52], R4 ;  /* 0x0000520412002986 */ /* 0x0005e8000c101534 */
[----:B------:R3:W-:Y:S01]  /*345f0*/  @P1 STG.E.U16 desc[UR52][R18.64+0x50], R5 ;  /* 0x0000500512001986 */ /* 0x0007e2000c101534 */
[----:B------:R-:W-:-:S02]  /*34600*/  ISETP.GT.AND P1, PT, R0, 0x8, P4 ;  /* 0x000000080000780c */ /* 0x000fc40002724270 */
[----:B-1----:R-:W-:Y:S01]  /*34610*/  IADD3 R6, P0, R14, UR13, RZ ;  /* 0x0000000d0e067c10 */ /* 0x002fe2000ff1e0ff */
[----:B--2---:R-:W-:Y:S01]  /*34620*/  FMUL R4, R22, R2 ;  /* 0x0000000216047220 */ /* 0x004fe20000400000 */
[----:B------:R-:W-:Y:S02]  /*34630*/  IMAD.U32 R22, RZ, RZ, UR11 ;  /* 0x0000000bff167e24 */ /* 0x000fe4000f8e00ff */
[----:B------:R-:W-:-:S03]  /*34640*/  IADD3.X R7, R11, UR12, RZ, P0, !PT ;  /* 0x0000000c0b077c10 */ /* 0x000fc600087fe4ff */
[----:B------:R-:W-:Y:S02]  /*34650*/  IADD3 R22, P0, P2, R22, UR13, R6 ;  /* 0x0000000d16167c10 */ /* 0x000fe4000fa1e006 */
[----:B------:R-:W-:Y:S02]  /*34660*/  F2FP.F16.F32.PACK_AB R4, RZ, R4 ;  /* 0x00000004ff04723e */ /* 0x000fe400000000ff */
[----:B------:R-:W-:Y:S02]  /*34670*/  IADD3.X R23, R8, UR12, R7, P0, P2 ;  /* 0x0000000c08177c10 */ /* 0x000fe400087e4407 */
[----:B------:R-:W-:Y:S02]  /*34680*/  ISETP.GT.AND P2, PT, R3, 0x30, PT ;  /* 0x000000300300780c */ /* 0x000fe40003f44270 */
[C---:B------:R-:W-:Y:S01]  /*34690*/  ISETP.GT.AND P0, PT, R0.reuse, 0x8, P3 ;  /* 0x000000080000780c */ /* 0x040fe20001f04270 */
[----:B---3--:R-:W-:Y:S01]  /*346a0*/  FMUL R5, R9, R2 ;  /* 0x0000000209057220 */ /* 0x008fe20000400000 */
[----:B------:R1:W-:Y:S01]  /*346b0*/  @P1 STG.E.U16 desc[UR52][R20.64+0x50], R4 ;  /* 0x0000500414001986 */ /* 0x0003e2000c101534 */
[----:B------:R-:W-:-:S03]  /*346c0*/  ISETP.GT.AND P1, PT, R0, RZ, P2 ;  /* 0x000000ff0000720c */ /* 0x000fc60001724270 */
[----:B------:R-:W-:Y:S01]  /*346d0*/  F2FP.F16.F32.PACK_AB R5, RZ, R5 ;  /* 0x00000005ff05723e */ /* 0x000fe200000000ff */
[----:B-1----:R-:W-:-:S06]  /*346e0*/  FMUL R4, R234, R2 ;  /* 0x00000002ea047220 */ /* 0x002fcc0000400000 */
[----:B------:R-:W-:Y:S01]  /*346f0*/  @P0 STG.E.U16 desc[UR52][R20.64+0x52], R5 ;  /* 0x0000520514000986 */ /* 0x000fe2000c101534 */
[----:B------:R-:W-:Y:S02]  /*34700*/  ISETP.GT.AND P0, PT, R3, 0x31, PT ;  /* 0x000000310300780c */ /* 0x000fe40003f04270 */
[----:B------:R-:W-:-:S05]  /*34710*/  F2FP.F16.F32.PACK_AB R4, RZ, R4 ;  /* 0x00000004ff04723e */ /* 0x000fca00000000ff */
[----:B------:R1:W-:Y:S01]  /*34720*/  @P1 STG.E.U16 desc[UR52][R18.64+0x60], R4 ;  /* 0x0000600412001986 */ /* 0x0003e2000c101534 */
[----:B------:R-:W-:Y:S01]  /*34730*/  ISETP.GT.AND P1, PT, R0, RZ, P0 ;  /* 0x000000ff0000720c */ /* 0x000fe20000724270 */
[----:B-1----:R-:W-:-:S05]  /*34740*/  FMUL R4, R12, R2 ;  /* 0x000000020c047220 */ /* 0x002fca0000400000 */
[----:B------:R-:W-:-:S07]  /*34750*/  F2FP.F16.F32.PACK_AB R4, RZ, R4 ;  /* 0x00000004ff04723e */ /* 0x000fce00000000ff */
[----:B------:R1:W-:Y:S01]  /*34760*/  @P1 STG.E.U16 desc[UR52][R18.64+0x62], R4 ;  /* 0x0000620412001986 */ /* 0x0003e2000c101534 */
[----:B------:R-:W-:Y:S01]  /*34770*/  ISETP.GT.AND P1, PT, R0, 0x8, P2 ;  /* 0x000000080000780c */ /* 0x000fe20001724270 */
[----:B-1----:R-:W-:-:S05]  /*34780*/  FMUL R4, R232, R2 ;  /* 0x00000002e8047220 */ /* 0x002fca0000400000 */
[----:B------:R-:W-:-:S04]  /*34790*/  F2FP.F16.F32.PACK_AB R4, RZ, R4 ;  /* 0x00000004ff04723e */ /* 0x000fc800000000ff */
[----:B------:R-:W-:Y:S01]  /*347a0*/  PRMT R5, R4, 0x7610, R5 ;  /* 0x0000761004057816 */ /* 0x000fe20000000005 */
[----:B------:R-:W-:-:S04]  /*347b0*/  FMUL R4, R13, R2 ;  /* 0x000000020d047220 */ /* 0x000fc80000400000 */
[----:B------:R1:W-:Y:S01]  /*347c0*/  @P1 STG.E.U16 desc[UR52][R20.64+0x60], R5 ;  /* 0x0000600514001986 */ /* 0x0003e2000c101534 */
[----:B------:R-:W-:Y:S02]  /*347d0*/  ISETP.GT.AND P1, PT, R0, 0x8, P0 ;  /* 0x000000080000780c */ /* 0x000fe40000724270 */
[----:B------:R-:W-:-:S04]  /*347e0*/  F2FP.F16.F32.PACK_AB R4, RZ, R4 ;  /* 0x00000004ff04723e */ /* 0x000fc800000000ff */
[----:B-1----:R-:W-:-:S07]  /*347f0*/  PRMT R5, R4, 0x7610, R5 ;  /* 0x0000761004057816 */ /* 0x002fce0000000005 */
[----:B------:R1:W-:Y:S01]  /*34800*/  @P1 STG.E.U16 desc[UR52][R20.64+0x62], R5 ;  /* 0x0000620514001986 */ /* 0x0003e2000c101534 */
[----:B------:R-:W-:Y:S01]  /*34810*/  ISETP.GT.AND P1, PT, R3, 0x38, PT ;  /* 0x000000380300780c */ /* 0x000fe20003f24270 */
[----:B------:R-:W-:-:S03]  /*34820*/  FMUL R4, R235, R2 ;  /* 0x00000002eb047220 */ /* 0x000fc60000400000 */
[----:B------:R-:W-:Y:S02]  /*34830*/  ISETP.GT.AND P6, PT, R0, RZ, P1 ;  /* 0x000000ff0000720c */ /* 0x000fe40000fc4270 */
[----:B------:R-:W-:Y:S01]  /*34840*/  F2FP.F16.F32.PACK_AB R4, RZ, R4 ;  /* 0x00000004ff04723e */ /* 0x000fe200000000ff */
[----:B-1----:R-:W2:Y:S04]  /*34850*/  LDL.LU R5, [R1+0x260] ;  /* 0x0002600001057983 */ /* 0x002ea80000300800 */
[----:B------:R-:W3:Y:S06]  /*34860*/  LDL.LU R9, [R1+0x264] ;  /* 0x0002640001097983 */ /* 0x000eec0000300800 */
[----:B------:R1:W-:Y:S01]  /*34870*/  @P6 STG.E.U16 desc[UR52][R18.64+0x70], R4 ;  /* 0x0000700412006986 */ /* 0x0003e2000c101534 */
[----:B------:R-:W-:-:S03]  /*34880*/  ISETP.GT.AND P6, PT, R3, 0x39, PT ;  /* 0x000000390300780c */ /* 0x000fc60003fc4270 */
[----:B------:R-:W4:Y:S01]  /*34890*/  LDL.LU R234, [R1+0x268] ;  /* 0x0002680001ea7983 */ /* 0x000f220000300800 */
[----:B------:R-:W-:-:S03]  /*348a0*/  ISETP.GT.AND P6, PT, R0, RZ, P6 ;  /* 0x000000ff0000720c */ /* 0x000fc600037c4270 */
[----:B------:R-:W4:Y:S01]  /*348b0*/  LDL.LU R232, [R1+0x26c] ;  /* 0x00026c0001e87983 */ /* 0x000f220000300800 */
[----:B-1----:R-:W-:-:S03]  /*348c0*/  FMUL R4, R16, R2 ;  /* 0x0000000210047220 */ /* 0x002fc60000400000 */
[----:B------:R-:W4:Y:S02]  /*348d0*/  LDL.LU R235, [R1+0x270] ;  /* 0x0002700001eb7983 */ /* 0x000f240000300800 */
[----:B------:R-:W-:Y:S02]  /*348e0*/  F2FP.F16.F32.PACK_AB R4, RZ, R4 ;  /* 0x00000004ff04723e */ /* 0x000fe400000000ff */
[----:B------:R-:W4:Y:S04]  /*348f0*/  LDL.LU R16, [R1+0x274] ;  /* 0x0002740001107983 */ /* 0x000f280000300800 */
[----:B------:R1:W-:Y:S01]  /*34900*/  @P6 STG.E.U16 desc[UR52][R18.64+0x72], R4 ;  /* 0x0000720412006986 */ /* 0x0003e2000c101534 */
[----:B------:R-:W-:Y:S01]  /*34910*/  ISETP.GT.AND P6, PT, R0, 0x8, P1 ;  /* 0x000000080000780c */ /* 0x000fe20000fc4270 */
[----:B-1----:R-:W-:-:S02]  /*34920*/  FMUL R4, R17, R2 ;  /* 0x0000000211047220 */ /* 0x002fc40000400000 */
[----:B------:R-:W4:Y:S03]  /*34930*/  LDL.LU R17, [R1+0x278] ;  /* 0x0002780001117983 */ /* 0x000f260000300800 */
[----:B------:R-:W-:-:S07]  /*34940*/  F2FP.F16.F32.PACK_AB R4, RZ, R4 ;  /* 0x00000004ff04723e */ /* 0x000fce00000000ff */
[----:B------:R1:W-:Y:S01]  /*34950*/  @P6 STG.E.U16 desc[UR52][R20.64+0x70], R4 ;  /* 0x0000700414006986 */ /* 0x0003e2000c101534 */
[----:B------:R-:W-:-:S04]  /*34960*/  ISETP.GT.AND P6, PT, R3, 0x39, PT ;  /* 0x000000390300780c */ /* 0x000fc80003fc4270 */
[----:B------:R-:W-:Y:S01]  /*34970*/  ISETP.GT.AND P6, PT, R0, 0x8, P6 ;  /* 0x000000080000780c */ /* 0x000fe200037c4270 */
[----:B-1----:R-:W-:Y:S02]  /*34980*/  FMUL R4, R39, R2 ;  /* 0x0000000227047220 */ /* 0x002fe40000400000 */
[----:B------:R-:W4:Y:S03]  /*34990*/  LDL.LU R39, [R1+0x27c] ;  /* 0x00027c0001277983 */ /* 0x000f260000300800 */
[----:B------:R-:W-:Y:S01]  /*349a0*/  F2FP.F16.F32.PACK_AB R4, RZ, R4 ;  /* 0x00000004ff04723e */ /* 0x000fe200000000ff */
[----:B------:R-:W4:Y:S04]  /*349b0*/  LDL.LU R12, [R1+0x200] ;  /* 0x00020000010c7983 */ /* 0x000f280000300800 */
[----:B------:R-:W4:Y:S04]  /*349c0*/  LDL.LU R13, [R1+0x204] ;  /* 0x00020400010d7983 */ /* 0x000f280000300800 */
[----:B------:R-:W2:Y:S04]  /*349d0*/  LDL.LU R8, [R1+0x208] ;  /* 0x0002080001087983 */ /* 0x000ea80000300800 */
[----:B------:R1:W-:Y:S04]  /*349e0*/  @P6 STG.E.U16 desc[UR52][R20.64+0x72], R4 ;  /* 0x0000720414006986 */ /* 0x0003e8000c101534 */
[----:B-1----:R-:W3:Y:S01]  /*349f0*/  LDL.LU R4, [R1+0x240] ;  /* 0x0002400001047983 */ /* 0x002ee20000300800 */
[----:B------:R-:W-:-:S04]  /*34a00*/  ISETP.GT.AND P6, PT, R3, 0x20, PT ;  /* 0x000000200300780c */ /* 0x000fc80003fc4270 */
[----:B------:R-:W-:Y:S01]  /*34a10*/  ISETP.GT.AND P6, PT, R0, 0x80, P6 ;  /* 0x000000800000780c */ /* 0x000fe200037c4270 */
[----:B------:R-:W-:Y:S02]  /*34a20*/  IMAD.MOV.U32 R10, RZ, RZ, R14 ;  /* 0x000000ffff0a7224 */ /* 0x000fe400078e000e */
[----:B---3--:R-:W-:-:S05]  /*34a30*/  FMUL R4, R4, R2 ;  /* 0x0000000204047220 */ /* 0x008fca0000400000 */
[----:B------:R-:W-:-:S05]  /*34a40*/  F2FP.F16.F32.PACK_AB R4, RZ, R4 ;  /* 0x00000004ff04723e */ /* 0x000fca00000000ff */
[----:B------:R1:W-:Y:S04]  /*34a50*/  @P6 STG.E.U16 desc[UR52][R10.64+0x40], R4 ;  /* 0x000040040a006986 */ /* 0x0003e8000c101534 */
[----:B-1----:R-:W3:Y:S01]  /*34a60*/  LDL.LU R4, [R1+0x244] ;  /* 0x0002440001047983 */ /* 0x002ee20000300800 */
[----:B------:R-:W-:Y:S01]  /*34a70*/  ISETP.GT.AND P6, PT, R0, 0x80, P5 ;  /* 0x000000800000780c */ /* 0x000fe20002fc4270 */
[----:B---3--:R-:W-:-:S05]  /*34a80*/  FMUL R4, R4, R2 ;  /* 0x0000000204047220 */ /* 0x008fca0000400000 */
[----:B------:R-:W-:-:S07]  /*34a90*/  F2FP.F16.F32.PACK_AB R4, RZ, R4 ;  /* 0x00000004ff04723e */ /* 0x000fce00000000ff */
[----:B------:R1:W-:Y:S04]  /*34aa0*/  @P6 STG.E.U16 desc[UR52][R10.64+0x42], R4 ;  /* 0x000042040a006986 */ /* 0x0003e8000c101534 */
[----:B-1----:R-:W3:Y:S01]  /*34ab0*/  LDL.LU R4, [R1+0x248] ;  /* 0x0002480001047983 */ /* 0x002ee20000300800 */
[----:B------:R-:W-:-:S04]  /*34ac0*/  IADD3 R14, P6, R14, UR11, RZ ;  /* 0x0000000b0e0e7c10 */ /* 0x000fc8000ffde0ff */
[----:B------:R-:W-:Y:S02]  /*34ad0*/  IADD3.X R15, R11, UR5, RZ, P6, !PT ;  /* 0x000000050b0f7c10 */ /* 0x000fe4000b7fe4ff */
[----:B------:R-:W-:-:S04]  /*34ae0*/  ISETP.GT.AND P6, PT, R3, 0x20, PT ;  /* 0x000000200300780c */ /* 0x000fc80003fc4270 */
[----:B------:R-:W-:Y:S01]  /*34af0*/  ISETP.GT.AND P6, PT, R0, 0x88, P6 ;  /* 0x000000880000780c */ /* 0x000fe200037c4270 */
[----:B---3--:R-:W-:-:S05]  /*34b00*/  FMUL R4, R4, R2 ;  /* 0x0000000204047220 */ /* 0x008fca0000400000 */
[----:B------:R-:W-:-:S07]  /*34b10*/  F2FP.F16.F32.PACK_AB R4, RZ, R4 ;  /* 0x00000004ff04723e */ /* 0x000fce00000000ff */
[----:B------:R1:W-:Y:S04]  /*34b20*/  @P6 STG.E.U16 desc[UR52][R14.64+0x40], R4 ;  /* 0x000040040e006986 */ /* 0x0003e8000c101534 */
[----:B-1----:R-:W3:Y:S01]  /*34b30*/  LDL.LU R4, [R1+0x24c] ;  /* 0x00024c0001047983 */ /* 0x002ee20000300800 */
        /* <DEDUP_REMOVED lines=21> */
[----:B--2---:R-:W-:-:S05]  /*34c90*/  FMUL R8, R8, R2 ;  /* 0x0000000208087220 */ /* 0x004fca0000400000 */
[----:B------:R-:W-:Y:S01]  /*34ca0*/  F2FP.F16.F32.PACK_AB R8, RZ, R8 ;  /* 0x00000008ff08723e */ /* 0x000fe200000000ff */
[----:B---3--:R-:W-:-:S05]  /*34cb0*/  FMUL R4, R4, R2 ;  /* 0x0000000204047220 */ /* 0x008fca0000400000 */
[----:B------:R-:W-:-:S05]  /*34cc0*/  F2FP.F16.F32.PACK_AB R4, RZ, R4 ;  /* 0x00000004ff04723e */ /* 0x000fca00000000ff */
        /* <DEDUP_REMOVED lines=10> */
[----:B----4-:R-:W-:Y:S02]  /*34d70*/  FMUL R4, R234, R2 ;  /* 0x00000002ea047220 */ /* 0x010fe40000400000 */
[----:B------:R-:W2:Y:S03]  /*34d80*/  LDL.LU R234, [R1+0x22c] ;  /* 0x00022c0001ea7983 */ /* 0x000ea60000300800 */
[----:B------:R-:W-:-:S07]  /*34d90*/  F2FP.F16.F32.PACK_AB R4, RZ, R4 ;  /* 0x00000004ff04723e */ /* 0x000fce00000000ff */
[----:B------:R1:W-:Y:S01]  /*34da0*/  @P6 STG.E.U16 desc[UR52][R14.64+0x60], R4 ;  /* 0x000060040e006986 */ /* 0x0003e2000c101534 */
[----:B------:R-:W-:Y:S01]  /*34db0*/  ISETP.GT.AND P6, PT, R0, 0x88, P0 ;  /* 0x000000880000780c */ /* 0x000fe200007c4270 */
[----:B-1----:R-:W-:-:S05]  /*34dc0*/  FMUL R4, R232, R2 ;  /* 0x00000002e8047220 */ /* 0x002fca0000400000 */
[----:B------:R-:W-:-:S07]  /*34dd0*/  F2FP.F16.F32.PACK_AB R4, RZ, R4 ;  /* 0x00000004ff04723e */ /* 0x000fce00000000ff */
[----:B------:R1:W-:Y:S01]  /*34de0*/  @P6 STG.E.U16 desc[UR52][R14.64+0x62], R4 ;  /* 0x000062040e006986 */ /* 0x0003e2000c101534 */
[----:B------:R-:W-:Y:S01]  /*34df0*/  ISETP.GT.AND P6, PT, R0, 0x80, P1 ;  /* 0x000000800000780c */ /* 0x000fe20000fc4270 */
[----:B-1----:R-:W-:Y:S02]  /*34e00*/  FMUL R4, R235, R2 ;  /* 0x00000002eb047220 */ /* 0x002fe40000400000 */
[----:B------:R-:W3:Y:S03]  /*34e10*/  LDL.LU R235, [R1+0x230] ;  /* 0x0002300001eb7983 */ /* 0x000ee60000300800 */
[----:B------:R-:W-:-:S07]  /*34e20*/  F2FP.F16.F32.PACK_AB R4, RZ, R4 ;  /* 0x00000004ff04723e */ /* 0x000fce00000000ff */
[----:B------:R1:W-:Y:S01]  /*34e30*/  @P6 STG.E.U16 desc[UR52][R10.64+0x70], R4 ;  /* 0x000070040a006986 */ /* 0x0003e2000c101534 */
[----:B------:R-:W-:-:S04]  /*34e40*/  ISETP.GT.AND P6, PT, R3, 0x39, PT ;  /* 0x000000390300780c */ /* 0x000fc80003fc4270 */
[----:B------:R-:W-:Y:S01]  /*34e50*/  ISETP.GT.AND P6, PT, R0, 0x80, P6 ;  /* 0x000000800000780c */ /* 0x000fe200037c4270 */
[----:B-1----:R-:W-:Y:S02]  /*34e60*/  FMUL R4, R16, R2 ;  /* 0x0000000210047220 */ /* 0x002fe40000400000 */
[----:B------:R-:W4:Y:S03]  /*34e70*/  LDL.LU R16, [R1+0x234] ;  /* 0x0002340001107983 */ /* 0x000f260000300800 */
[----:B------:R-:W-:-:S07]  /*34e80*/  F2FP.F16.F32.PACK_AB R4, RZ, R4 ;  /* 0x00000004ff04723e */ /* 0x000fce00000000ff */
[----:B------:R1:W-:Y:S01]  /*34e90*/  @P6 STG.E.U16 desc[UR52][R10.64+0x72], R4 ;  /* 0x000072040a006986 */ /* 0x0003e2000c101534 */
[----:B------:R-:W-:Y:S01]  /*34ea0*/  ISETP.GT.AND P6, PT, R0, 0x88, P1 ;  /* 0x000000880000780c */ /* 0x000fe20000fc4270 */
[----:B-1----:R-:W-:Y:S02]  /*34eb0*/  FMUL R4, R17, R2 ;  /* 0x0000000211047220 */ /* 0x002fe40000400000 */
        /* <DEDUP_REMOVED lines=10> */
[----:B------:R-:W-:-:S03]  /*34f60*/  ISETP.GT.AND P6, PT, R3, 0x20, PT ;  /* 0x000000200300780c */ /* 0x000fc60003fc4270 */
[----:B------:R-:W2:Y:S01]  /*34f70*/  LDL.LU R232, [R1+0x1c8] ;  /* 0x0001c80001e87983 */ /* 0x000ea20000300800 */
        /* <DEDUP_REMOVED lines=8> */
[----:B------:R-:W-:-:S04]  /*35000*/  IADD3 R12, P6, R6, UR11, RZ ;  /* 0x0000000b060c7c10 */ /* 0x000fc8000ffde0ff */
[----:B------:R-:W-:Y:S02]  /*35010*/  IADD3.X R13, R7, UR5, RZ, P6, !PT ;  /* 0x00000005070d7c10 */ /* 0x000fe4000b7fe4ff */
[----:B-1----:R-:W-:-:S04]  /*35020*/  IADD3 R4, P6, R6, UR11, RZ ;  /* 0x0000000b06047c10 */ /* 0x002fc8000ffde0ff */
[----:B------:R-:W-:Y:S02]  /*35030*/  IADD3.X R5, R7, UR5, RZ, P6, !PT ;  /* 0x0000000507057c10 */ /* 0x000fe4000b7fe4ff */
[----:B------:R-:W-:-:S04]  /*35040*/  ISETP.GT.AND P6, PT, R3, 0x20, PT ;  /* 0x000000200300780c */ /* 0x000fc80003fc4270 */
[----:B------:R-:W-:-:S13]  /*35050*/  ISETP.GT.AND P6, PT, R0, 0x108, P6 ;  /* 0x000001080000780c */ /* 0x000fda00037c4270 */
[----:B------:R1:W-:Y:S04]  /*35060*/  @P6 STG.E.U16 desc[UR52][R12.64+0x40], R8 ;  /* 0x000040080c006986 */ /* 0x0003e8000c101534 */
[----:B-1----:R-:W3:Y:S01]  /*35070*/  LDL.LU R8, [R1+0x20c] ;  /* 0x00020c0001087983 */ /* 0x002ee20000300800 */
[----:B------:R-:W-:Y:S01]  /*35080*/  ISETP.GT.AND P6, PT, R0, 0x108, P5 ;  /* 0x000001080000780c */ /* 0x000fe20002fc4270 */
[----:B---3--:R-:W-:-:S05]  /*35090*/  FMUL R8, R8, R2 ;  /* 0x0000000208087220 */ /* 0x008fca0000400000 */
[----:B------:R-:W-:-:S07]  /*350a0*/  F2FP.F16.F32.PACK_AB R8, RZ, R8 ;  /* 0x00000008ff08723e */ /* 0x000fce00000000ff */
[----:B------:R1:W-:Y:S04]  /*350b0*/  @P6 STG.E.U16 desc[UR52][R4.64+0x42], R8 ;  /* 0x0000420804006986 */ /* 0x0003e8000c101534 */
[----:B-1----:R-:W3:Y:S01]  /*350c0*/  LDL.LU R4, [R1+0x210] ;  /* 0x0002100001047983 */ /* 0x002ee20000300800 */
[----:B------:R-:W-:-:S03]  /*350d0*/  ISETP.GT.AND P6, PT, R0, 0x100, P4 ;  /* 0x000001000000780c */ /* 0x000fc600027c4270 */
[----:B------:R-:W4:Y:S04]  /*350e0*/  LDL.LU R5, [R1+0x228] ;  /* 0x0002280001057983 */ /* 0x000f280000300800 */
[----:B------:R-:W2:Y:S01]  /*350f0*/  LDL.LU R8, [R1+0x1c0] ;  /* 0x0001c00001087983 */ /* 0x000ea20000300800 */
        /* <DEDUP_REMOVED lines=27> */
[----:B------:R-:W-:-:S05]  /*352b0*/  FMUL R232, R232, R2 ;  /* 0x00000002e8e87220 */ /* 0x000fca0000400000 */
[----:B------:R-:W-:Y:S01]  /*352c0*/  F2FP.F16.F32.PACK_AB R232, RZ, R232 ;  /* 0x000000e8ffe8723e */ /* 0x000fe200000000ff */
[----:B---3--:R-:W-:-:S05]  /*352d0*/  FMUL R4, R4, R2 ;  /* 0x0000000204047220 */ /* 0x008fca0000400000 */
[----:B------:R-:W-:-:S05]  /*352e0*/  F2FP.F16.F32.PACK_AB R4, RZ, R4 ;  /* 0x00000004ff04723e */ /* 0x000fca00000000ff */
[----:B------:R4:W-:Y:S01]  /*352f0*/  @P6 STG.E.U16 desc[UR52][R6.64+0x62], R4 ;  /* 0x0000620406006986 */ /* 0x0009e2000c101534 */
[----:B------:R-:W-:Y:S01]  /*35300*/  ISETP.GT.AND P6, PT, R0, 0x108, P2 ;  /* 0x000001080000780c */ /* 0x000fe200017c4270 */
[----:B----4-:R-:W-:-:S05]  /*35310*/  FMUL R4, R5, R2 ;  /* 0x0000000205047220 */ /* 0x010fca0000400000 */
        /* <DEDUP_REMOVED lines=13> */
[----:B------:R-:W2:Y:S03]  /*353f0*/  LDL.LU R16, [R1+0x1e8] ;  /* 0x0001e80001107983 */ /* 0x000ea60000300800 */
[----:B------:R-:W-:Y:S01]  /*35400*/  F2FP.F16.F32.PACK_AB R4, RZ, R4 ;  /* 0x00000004ff04723e */ /* 0x000fe200000000ff */
[----:B------:R-:W3:Y:S06]  /*35410*/  LDL.LU R234, [R1+0x1f0] ;  /* 0x0001f00001ea7983 */ /* 0x000eec0000300800 */
[----:B------:R1:W-:Y:S01]  /*35420*/  @P6 STG.E.U16 desc[UR52][R6.64+0x72], R4 ;  /* 0x0000720406006986 */ /* 0x0003e2000c101534 */
[----:B------:R-:W-:-:S03]  /*35430*/  ISETP.GT.AND P6, PT, R0, 0x108, P1 ;  /* 0x000001080000780c */ /* 0x000fc60000fc4270 */
[----:B------:R-:W4:Y:S01]  /*35440*/  LDL.LU R235, [R1+0x1f4] ;  /* 0x0001f40001eb7983 */ /* 0x000f220000300800 */
[----:B-1----:R-:W-:-:S03]  /*35450*/  FMUL R4, R17, R2 ;  /* 0x0000000211047220 */ /* 0x002fc60000400000 */
[----:B------:R-:W3:Y:S02]  /*35460*/  LDL.LU R17, [R1+0x1f8] ;  /* 0x0001f80001117983 */ /* 0x000ee40000300800 */
[----:B------:R-:W-:-:S05]  /*35470*/  F2FP.F16.F32.PACK_AB R4, RZ, R4 ;  /* 0x00000004ff04723e */ /* 0x000fca00000000ff */
[----:B------:R1:W-:Y:S01]  /*35480*/  @P6 STG.E.U16 desc[UR52][R12.64+0x70], R4 ;  /* 0x000070040c006986 */ /* 0x0003e2000c101534 */
[----:B------:R-:W-:-:S04]  /*35490*/  ISETP.GT.AND P6, PT, R3, 0x39, PT ;  /* 0x000000390300780c */ /* 0x000fc80003fc4270 */
[----:B------:R-:W-:Y:S01]  /*354a0*/  ISETP.GT.AND P6, PT, R0, 0x108, P6 ;  /* 0x000001080000780c */ /* 0x000fe200037c4270 */
[----:B-1----:R-:W-:Y:S02]  /*354b0*/  FMUL R4, R39, R2 ;  /* 0x0000000227047220 */ /* 0x002fe40000400000 */
[----:B------:R-:W3:Y:S03]  /*354c0*/  LDL.LU R39, [R1+0x1fc] ;  /* 0x0001fc0001277983 */ /* 0x000ee60000300800 */
[----:B------:R-:W-:-:S07]  /*354d0*/  F2FP.F16.F32.PACK_AB R4, RZ, R4 ;  /* 0x00000004ff04723e */ /* 0x000fce00000000ff */
[----:B------:R1:W-:Y:S02]  /*354e0*/  @P6 STG.E.U16 desc[UR52][R12.64+0x72], R4 ;  /* 0x000072040c006986 */ /* 0x0003e4000c101534 */
[----:B-1----:R-:W-:-:S04]  /*354f0*/  IADD3 R4, P6, R6, UR13, RZ ;  /* 0x0000000d06047c10 */ /* 0x002fc8000ffde0ff */
[----:B------:R-:W-:Y:S02]  /*35500*/  IADD3.X R5, R7, UR12, RZ, P6, !PT ;  /* 0x0000000c07057c10 */ /* 0x000fe4000b7fe4ff */
[----:B------:R-:W-:-:S04]  /*35510*/  ISETP.GT.AND P6, PT, R3, 0x20, PT ;  /* 0x000000200300780c */ /* 0x000fc80003fc4270 */
[----:B------:R-:W-:-:S13]  /*35520*/  ISETP.GT.AND P6, PT, R0, 0x180, P6 ;  /* 0x000001800000780c */ /* 0x000fda00037c4270 */
[----:B------:R1:W-:Y:S01]  /*35530*/  @P6 STG.E.U16 desc[UR52][R4.64+0x40], R8 ;  /* 0x0000400804006986 */ /* 0x0003e2000c101534 */
[----:B------:R-:W-:Y:S01]  /*35540*/  ISETP.GT.AND P6, PT, R0, 0x180, P5 ;  /* 0x000001800000780c */ /* 0x000fe20002fc4270 */
[----:B-1----:R-:W-:-:S05]  /*35550*/  FMUL R8, R9, R2 ;  /* 0x0000000209087220 */ /* 0x002fca0000400000 */
[----:B------:R-:W-:-:S07]  /*35560*/  F2FP.F16.F32.PACK_AB R8, RZ, R8 ;  /* 0x00000008ff08723e */ /* 0x000fce00000000ff */
[----:B------:R1:W-:Y:S02]  /*35570*/  @P6 STG.E.U16 desc[UR52][R4.64+0x42], R8 ;  /* 0x0000420804006986 */ /* 0x0003e4000c101534 */
[----:B-1----:R-:W-:-:S04]  /*35580*/  IADD3 R8, P6, R4, UR11, RZ ;  /* 0x0000000b04087c10 */ /* 0x002fc8000ffde0ff */
[----:B------:R-:W-:Y:S02]  /*35590*/  IADD3.X R9, R5, UR5, RZ, P6, !PT ;  /* 0x0000000505097c10 */ /* 0x000fe4000b7fe4ff */
[----:B------:R-:W-:-:S04]  /*355a0*/  ISETP.GT.AND P6, PT, R3, 0x20, PT ;  /* 0x000000200300780c */ /* 0x000fc80003fc4270 */
[----:B------:R-:W-:-:S13]  /*355b0*/  ISETP.GT.AND P6, PT, R0, 0x188, P6 ;  /* 0x000001880000780c */ /* 0x000fda00037c4270 */
[----:B------:R1:W-:Y:S04]  /*355c0*/  @P6 STG.E.U16 desc[UR52][R8.64+0x40], R232 ;  /* 0x000040e808006986 */ /* 0x0003e8000c101534 */
[----:B-1----:R-:W2:Y:S01]  /*355d0*/  LDL.LU R232, [R1+0x1cc] ;  /* 0x0001cc0001e87983 */ /* 0x002ea20000300800 */
[----:B------:R-:W-:Y:S01]  /*355e0*/  ISETP.GT.AND P5, PT, R0, 0x188, P5 ;  /* 0x000001880000780c */ /* 0x000fe20002fa4270 */
[----:B--2---:R-:W-:-:S05]  /*355f0*/  FMUL R232, R232, R2 ;  /* 0x00000002e8e87220 */ /* 0x004fca0000400000 */
[----:B------:R-:W-:-:S04]  /*35600*/  F2FP.F16.F32.PACK_AB R232, RZ, R232 ;  /* 0x000000e8ffe8723e */ /* 0x000fc800000000ff */
[----:B------:R-:W-:Y:S02]  /*35610*/  PRMT R233, R232, 0x7610, R233 ;  /* 0x00007610e8e97816 */ /* 0x000fe400000000e9 */
[----:B------:R-:W2:Y:S04]  /*35620*/  LDL.LU R232, [R1+0x1d0] ;  /* 0x0001d00001e87983 */ /* 0x000ea80000300800 */
[----:B------:R1:W-:Y:S01]  /*35630*/  @P5 STG.E.U16 desc[UR52][R22.64+0x42], R233 ;  /* 0x000042e916005986 */ /* 0x0003e2000c101534 */
[----:B------:R-:W-:-:S03]  /*35640*/  ISETP.GT.AND P5, PT, R0, 0x180, P4 ;  /* 0x000001800000780c */ /* 0x000fc600027a4270 */
[----:B-1----:R-:W4:Y:S01]  /*35650*/  LDL.LU R23, [R1+0x1d4] ;  /* 0x0001d40001177983 */ /* 0x002f220000300800 */
[----:B--2---:R-:W-:-:S05]  /*35660*/  FMUL R232, R232, R2 ;  /* 0x00000002e8e87220 */ /* 0x004fca0000400000 */
[----:B------:R-:W-:Y:S02]  /*35670*/  F2FP.F16.F32.PACK_AB R22, RZ, R232 ;  /* 0x000000e8ff16723e */ /* 0x000fe400000000ff */
[----:B------:R-:W2:Y:S04]  /*35680*/  LDL.LU R232, [R1+0x1dc] ;  /* 0x0001dc0001e87983 */ /* 0x000ea80000300800 */
[----:B------:R1:W-:Y:S04]  /*35690*/  @P5 STG.E.U16 desc[UR52][R4.64+0x50], R22 ;  /* 0x0000501604005986 */ /* 0x0003e8000c101534 */
[----:B-1----:R-:W3:Y:S01]  /*356a0*/  LDL.LU R22, [R1+0x1d8] ;  /* 0x0001d80001167983 */ /* 0x002ee20000300800 */
[----:B----4-:R-:W-:Y:S01]  /*356b0*/  FMUL R23, R23, R2 ;  /* 0x0000000217177220 */ /* 0x010fe20000400000 */
[----:B------:R-:W-:-:S02]  /*356c0*/  ISETP.GT.AND P5, PT, R0, 0x180, P3 ;  /* 0x000001800000780c */ /* 0x000fc40001fa4270 */
[----:B------:R-:W-:Y:S02]  /*356d0*/  ISETP.GT.AND P4, PT, R0, 0x188, P4 ;  /* 0x000001880000780c */ /* 0x000fe40002784270 */
[----:B------:R-:W-:-:S04]  /*356e0*/  F2FP.F16.F32.PACK_AB R23, RZ, R23 ;  /* 0x00000017ff17723e */ /* 0x000fc800000000ff */
[----:B------:R-:W-:Y:S02]  /*356f0*/  PRMT R233, R23, 0x7610, R233 ;  /* 0x0000761017e97816 */ /* 0x000fe400000000e9 */
[----:B------:R-:W4:Y:S04]  /*35700*/  LDL.LU R23, [R1+0x1e0] ;  /* 0x0001e00001177983 */ /* 0x000f280000300800 */
[----:B------:R1:W-:Y:S04]  /*35710*/  @P5 STG.E.U16 desc[UR52][R4.64+0x52], R233 ;  /* 0x000052e904005986 */ /* 0x0003e8000c101534 */
[----:B-1----:R-:W4:Y:S01]  /*35720*/  LDL.LU R233, [R1+0x1ec] ;  /* 0x0001ec0001e97983 */ /* 0x002f220000300800 */
[----:B---3--:R-:W-:-:S05]  /*35730*/  FMUL R22, R22, R2 ;  /* 0x0000000216167220 */ /* 0x008fca0000400000 */
[----:B------:R-:W-:-:S05]  /*35740*/  F2FP.F16.F32.PACK_AB R22, RZ, R22 ;  /* 0x00000016ff16723e */ /* 0x000fca00000000ff */
[----:B------:R1:W-:Y:S04]  /*35750*/  @P4 STG.E.U16 desc[UR52][R8.64+0x50], R22 ;  /* 0x0000501608004986 */ /* 0x0003e8000c101534 */
[----:B-1----:R-:W3:Y:S01]  /*35760*/  LDL.LU R22, [R1+0x1e4] ;  /* 0x0001e40001167983 */ /* 0x002ee20000300800 */
[C---:B------:R-:W-:Y:S02]  /*35770*/  ISETP.GT.AND P3, PT, R0.reuse, 0x188, P3 ;  /* 0x000001880000780c */ /* 0x040fe40001f64270 */
[----:B------:R-:W-:Y:S01]  /*35780*/  ISETP.GT.AND P4, PT, R0, 0x180, P2 ;  /* 0x000001800000780c */ /* 0x000fe20001784270 */
[-C--:B--2---:R-:W-:Y:S01]  /*35790*/  FMUL R232, R232, R2.reuse ;  /* 0x00000002e8e87220 */ /* 0x084fe20000400000 */
[----:B----4-:R-:W-:Y:S01]  /*357a0*/  FMUL R23, R23, R2 ;  /* 0x0000000217177220 */ /* 0x010fe20000400000 */
[----:B------:R-:W-:-:S03]  /*357b0*/  ISETP.GT.AND P5, PT, R0, 0x180, P0 ;  /* 0x000001800000780c */ /* 0x000fc600007a4270 */
[----:B------:R-:W-:Y:S02]  /*357c0*/  F2FP.F16.F32.PACK_AB R232, RZ, R232 ;  /* 0x000000e8ffe8723e */ /* 0x000fe400000000ff */
[----:B------:R-:W-:Y:S01]  /*357d0*/  F2FP.F16.F32.PACK_AB R23, RZ, R23 ;  /* 0x00000017ff17723e */ /* 0x000fe200000000ff */
[-C--:B------:R-:W-:Y:S01]  /*357e0*/  FMUL R16, R16, R2.reuse ;  /* 0x0000000210107220 */ /* 0x080fe20000400000 */
[----:B------:R-:W-:Y:S01]  /*357f0*/  ISETP.GT.AND P6, PT, R3, 0x39, PT ;  /* 0x000000390300780c */ /* 0x000fe20003fc4270 */
[-C--:B------:R-:W-:Y:S01]  /*35800*/  FMUL R237, R233, R2.reuse ;  /* 0x00000002e9ed7220 */ /* 0x080fe20000400000 */
[----:B------:R1:W-:Y:S01]  /*35810*/  @P3 STG.E.U16 desc[UR52][R8.64+0x52], R232 ;  /* 0x000052e808003986 */ /* 0x0003e2000c101534 */
[C---:B------:R-:W-:Y:S01]  /*35820*/  ISETP.GT.AND P2, PT, R0.reuse, 0x188, P2 ;  /* 0x000001880000780c */ /* 0x040fe20001744270 */
[----:B------:R-:W-:Y:S01]  /*35830*/  FMUL R236, R235, R2 ;  /* 0x00000002ebec7220 */ /* 0x000fe20000400000 */
[C---:B------:R-:W-:Y:S01]  /*35840*/  ISETP.GT.AND P0, PT, R0.reuse, 0x188, P0 ;  /* 0x000001880000780c */ /* 0x040fe20000704270 */
[----:B------:R2:W-:Y:S01]  /*35850*/  @P4 STG.E.U16 desc[UR52][R4.64+0x60], R23 ;  /* 0x0000601704004986 */ /* 0x0005e2000c101534 */
[----:B------:R-:W-:-:S02]  /*35860*/  ISETP.GT.AND P3, PT, R0, 0x180, P1 ;  /* 0x000001800000780c */ /* 0x000fc40000f64270 */
[----:B------:R-:W-:Y:S01]  /*35870*/  ISETP.GT.AND P4, PT, R0, 0x180, P6 ;  /* 0x000001800000780c */ /* 0x000fe20003784270 */
[-C--:B------:R-:W-:Y:S01]  /*35880*/  FMUL R233, R234, R2.reuse ;  /* 0x00000002eae97220 */ /* 0x080fe20000400000 */
[----:B------:R-:W-:Y:S01]  /*35890*/  ISETP.GT.AND P1, PT, R0, 0x188, P1 ;  /* 0x000001880000780c */ /* 0x000fe20000f24270 */
[----:B------:R-:W-:Y:S01]  /*358a0*/  FMUL R235, R17, R2 ;  /* 0x0000000211eb7220 */ /* 0x000fe20000400000 */
[----:B-1----:R-:W-:Y:S02]  /*358b0*/  F2FP.F16.F32.PACK_AB R232, RZ, R236 ;  /* 0x000000ecffe8723e */ /* 0x002fe400000000ff */
[----:B--2---:R-:W-:Y:S01]  /*358c0*/  F2FP.F16.F32.PACK_AB R23, RZ, R16 ;  /* 0x00000010ff17723e */ /* 0x004fe200000000ff */
[----:B------:R-:W-:Y:S01]  /*358d0*/  FMUL R234, R39, R2 ;  /* 0x0000000227ea7220 */ /* 0x000fe20000400000 */
[----:B------:R-:W-:Y:S01]  /*358e0*/  F2FP.F16.F32.PACK_AB R233, RZ, R233 ;  /* 0x000000e9ffe9723e */ /* 0x000fe200000000ff */
[----:B------:R-:W2:Y:S01]  /*358f0*/  LDL.LU R16, [R1+0x1b4] ;  /* 0x0001b40001107983 */ /* 0x000ea20000300800 */
[----:B------:R-:W-:-:S03]  /*35900*/  PRMT R236, R23, 0x7610, R236 ;  /* 0x0000761017ec7816 */ /* 0x000fc600000000ec */
[----:B------:R-:W4:Y:S04]  /*35910*/  LDL.LU R17, [R1+0x1b8] ;  /* 0x0001b80001117983 */ /* 0x000f280000300800 */
[----:B------:R-:W4:Y:S01]  /*35920*/  LDL.LU R39, [R1+0x1bc] ;  /* 0x0001bc0001277983 */ /* 0x000f220000300800 */
[----:B---3--:R-:W-:-:S05]  /*35930*/  FMUL R22, R22, R2 ;  /* 0x0000000216167220 */ /* 0x008fca0000400000 */
[----:B------:R-:W-:-:S05]  /*35940*/  F2FP.F16.F32.PACK_AB R22, RZ, R22 ;  /* 0x00000016ff16723e */ /* 0x000fca00000000ff */
[----:B------:R1:W-:Y:S02]  /*35950*/  @P5 STG.E.U16 desc[UR52][R4.64+0x62], R22 ;  /* 0x0000621604005986 */ /* 0x0003e4000c101534 */
[----:B-1----:R-:W-:-:S04]  /*35960*/  F2FP.F16.F32.PACK_AB R22, RZ, R237 ;  /* 0x000000edff16723e */ /* 0x002fc800000000ff */
[----:B------:R-:W-:Y:S02]  /*35970*/  PRMT R23, R22, 0x7610, R23 ;  /* 0x0000761016177816 */ /* 0x000fe40000000017 */
[----:B------:R-:W-:Y:S01]  /*35980*/  F2FP.F16.F32.PACK_AB R22, RZ, R235 ;  /* 0x000000ebff16723e */ /* 0x000fe200000000ff */
[----:B------:R-:W-:Y:S04]  /*35990*/  @P2 STG.E.U16 desc[UR52][R8.64+0x60], R236 ;  /* 0x000060ec08002986 */ /* 0x000fe8000c101534 */
[----:B------:R1:W-:Y:S04]  /*359a0*/  @P0 STG.E.U16 desc[UR52][R8.64+0x62], R23 ;  /* 0x0000621708000986 */ /* 0x0003e8000c101534 */
[----:B------:R3:W-:Y:S04]  /*359b0*/  @P3 STG.E.U16 desc[UR52][R4.64+0x70], R233 ;  /* 0x000070e904003986 */ /* 0x0007e8000c101534 */
[----:B------:R0:W-:Y:S04]  /*359c0*/  @P4 STG.E.U16 desc[UR52][R4.64+0x72], R232 ;  /* 0x000072e804004986 */ /* 0x0001e8000c101534 */
[----:B-1----:R-:W2:Y:S01]  /*359d0*/  LDL.LU R23, [R1+0x184] ;  /* 0x0001840001177983 */ /* 0x002ea20000300800 */
[----:B---3--:R-:W-:-:S03]  /*359e0*/  F2FP.F16.F32.PACK_AB R233, RZ, R234 ;  /* 0x000000eaffe9723e */ /* 0x008fc600000000ff */
[----:B------:R1:W-:Y:S04]  /*359f0*/  @P1 STG.E.U16 desc[UR52][R8.64+0x70], R22 ;  /* 0x0000701608001986 */ /* 0x0003e8000c101534 */
[----:B0-----:R-:W3:Y:S04]  /*35a00*/  LDL.LU R232, [R1+0x180] ;  /* 0x0001800001e87983 */ /* 0x001ee80000300800 */
[----:B------:R-:W4:Y:S04]  /*35a10*/  LDL.LU R234, [R1+0x18c] ;  /* 0x00018c0001ea7983 */ /* 0x000f280000300800 */
[----:B-1----:R-:W4:Y:S01]  /*35a20*/  LDL.LU R22, [R1+0x188] ;  /* 0x0001880001167983 */ /* 0x002f220000300800 */
[----:B------:R-:W-:-:S02]  /*35a30*/  ISETP.GT.AND P2, PT, R3, 0x39, PT ;  /* 0x000000390300780c */ /* 0x000fc40003f44270 */
[C---:B------:R-:W-:Y:S02]  /*35a40*/  ISETP.GT.AND P6, PT, R3.reuse, 0x40, PT ;  /* 0x000000400300780c */ /* 0x040fe40003fc4270 */
[----:B------:R-:W-:Y:S02]  /*35a50*/  ISETP.GT.AND P5, PT, R3, 0x41, PT ;  /* 0x000000410300780c */ /* 0x000fe40003fa4270 */
[C---:B------:R-:W-:Y:S02]  /*35a60*/  ISETP.GT.AND P0, PT, R0.reuse, 0x188, P2 ;  /* 0x000001880000780c */ /* 0x040fe40001704270 */
[C---:B------:R-:W-:Y:S02]  /*35a70*/  ISETP.GT.AND P2, PT, R0.reuse, RZ, P6 ;  /* 0x000000ff0000720c */ /* 0x040fe40003744270 */
[C---:B------:R-:W-:Y:S02]  /*35a80*/  ISETP.GT.AND P3, PT, R0.reuse, RZ, P5 ;  /* 0x000000ff0000720c */ /* 0x040fe40002f64270 */
[----:B------:R-:W-:-:S02]  /*35a90*/  ISETP.GT.AND P4, PT, R0, 0x8, P6 ;  /* 0x000000080000780c */ /* 0x000fc40003784270 */
[----:B------:R-:W-:Y:S02]  /*35aa0*/  PRMT R235, R233, 0x7610, R235 ;  /* 0x00007610e9eb7816 */ /* 0x000fe400000000eb */
[----:B------:R-:W-:-:S03]  /*35ab0*/  ISETP.GT.AND P1, PT, R0, 0x8, P5 ;  /* 0x000000080000780c */ /* 0x000fc60002f24270 */
[----:B------:R0:W-:Y:S04]  /*35ac0*/  @P0 STG.E.U16 desc[UR52][R8.64+0x72], R235 ;  /* 0x000072eb08000986 */ /* 0x0001e8000c101534 */
[----:B0-----:R-:W4:Y:S01]  /*35ad0*/  LDL.LU R235, [R1+0x1b0] ;  /* 0x0001b00001eb7983 */ /* 0x001f220000300800 */
[-C--:B--2---:R-:W-:Y:S01]  /*35ae0*/  FMUL R23, R23, R2.reuse ;  /* 0x0000000217177220 */ /* 0x084fe20000400000 */
[----:B---3--:R-:W-:-:S04]  /*35af0*/  FMUL R232, R232, R2 ;  /* 0x00000002e8e87220 */ /* 0x008fc80000400000 */
[----:B------:R-:W-:Y:S02]  /*35b00*/  F2FP.F16.F32.PACK_AB R23, RZ, R23 ;  /* 0x00000017ff17723e */ /* 0x000fe400000000ff */
[----:B------:R-:W-:Y:S01]  /*35b10*/  F2FP.F16.F32.PACK_AB R232, RZ, R232 ;  /* 0x000000e8ffe8723e */ /* 0x000fe200000000ff */
[-C--:B----4-:R-:W-:Y:S01]  /*35b20*/  FMUL R22, R22, R2.reuse ;  /* 0x0000000216167220 */ /* 0x090fe20000400000 */
[----:B------:R-:W-:Y:S02]  /*35b30*/  FMUL R234, R234, R2 ;  /* 0x00000002eaea7220 */ /* 0x000fe40000400000 */
[----:B------:R-:W-:Y:S02]  /*35b40*/  PRMT R233, R232, 0x7610, R233 ;  /* 0x00007610e8e97816 */ /* 0x000fe400000000e9 */
[----:B------:R-:W-:Y:S02]  /*35b50*/  F2FP.F16.F32.PACK_AB R22, RZ, R22 ;  /* 0x00000016ff16723e */ /* 0x000fe400000000ff */
[----:B------:R-:W-:-:S02]  /*35b60*/  PRMT R232, R23, 0x7610, R232 ;  /* 0x0000761017e87816 */ /* 0x000fc400000000e8 */
[----:B------:R-:W-:Y:S02]  /*35b70*/  PRMT R23, R22, 0x7610, R23 ;  /* 0x0000761016177816 */ /* 0x000fe40000000017 */
[----:B------:R-:W-:Y:S01]  /*35b80*/  F2FP.F16.F32.PACK_AB R22, RZ, R234 ;  /* 0x000000eaff16723e */ /* 0x000fe200000000ff */
[----:B------:R-:W-:Y:S04]  /*35b90*/  @P2 STG.E.U16 desc[UR52][R18.64+0x80], R233 ;  /* 0x000080e912002986 */ /* 0x000fe8000c101534 */
[----:B------:R0:W-:Y:S04]  /*35ba0*/  @P3 STG.E.U16 desc[UR52][R18.64+0x82], R232 ;  /* 0x000082e812003986 */ /* 0x0001e8000c101534 */
[----:B------:R-:W2:Y:S04]  /*35bb0*/  LDL.LU R234, [R1+0x1ac] ;  /* 0x0001ac0001ea7983 */ /* 0x000ea80000300800 */
[----:B------:R1:W-:Y:S01]  /*35bc0*/  @P4 STG.E.U16 desc[UR52][R20.64+0x80], R23 ;  /* 0x0000801714004986 */ /* 0x0003e2000c101534 */
[----:B0-----:R-:W-:-:S03]  /*35bd0*/  PRMT R232, R22, 0x7610, R232 ;  /* 0x0000761016e87816 */ /* 0x001fc600000000e8 */
[----:B-1----:R-:W3:Y:S04]  /*35be0*/  LDL.LU R23, [R1+0x194] ;  /* 0x0001940001177983 */ /* 0x002ee80000300800 */
[----:B------:R-:W4:Y:S04]  /*35bf0*/  LDL.LU R22, [R1+0x190] ;  /* 0x0001900001167983 */ /* 0x000f280000300800 */
[----:B------:R0:W-:Y:S04]  /*35c00*/  @P1 STG.E.U16 desc[UR52][R20.64+0x82], R232 ;  /* 0x000082e814001986 */ /* 0x0001e8000c101534 */
[----:B0-----:R-:W2:Y:S01]  /*35c10*/  LDL.LU R232, [R1+0x198] ;  /* 0x0001980001e87983 */ /* 0x001ea20000300800 */
[----:B------:R-:W-:-:S02]  /*35c20*/  ISETP.GT.AND P4, PT, R3, 0x48, PT ;  /* 0x000000480300780c */ /* 0x000fc40003f84270 */
[----:B------:R-:W-:Y:S02]  /*35c30*/  ISETP.GT.AND P3, PT, R3, 0x49, PT ;  /* 0x000000490300780c */ /* 0x000fe40003f64270 */
[C---:B------:R-:W-:Y:S02]  /*35c40*/  ISETP.GT.AND P0, PT, R0.reuse, RZ, P4 ;  /* 0x000000ff0000720c */ /* 0x040fe40002704270 */
[C---:B------:R-:W-:Y:S02]  /*35c50*/  ISETP.GT.AND P2, PT, R0.reuse, RZ, P3 ;  /* 0x000000ff0000720c */ /* 0x040fe40001f44270 */
[----:B------:R-:W-:Y:S01]  /*35c60*/  ISETP.GT.AND P1, PT, R0, 0x8, P4 ;  /* 0x000000080000780c */ /* 0x000fe20002724270 */
[-C--:B---3--:R-:W-:Y:S01]  /*35c70*/  FMUL R23, R23, R2.reuse ;  /* 0x0000000217177220 */ /* 0x088fe20000400000 */
[----:B----4-:R-:W-:-:S04]  /*35c80*/  FMUL R22, R22, R2 ;  /* 0x0000000216167220 */ /* 0x010fc80000400000 */
[----:B------:R-:W-:Y:S02]  /*35c90*/  F2FP.F16.F32.PACK_AB R23, RZ, R23 ;  /* 0x00000017ff17723e */ /* 0x000fe400000000ff */
[----:B------:R-:W-:-:S04]  /*35ca0*/  F2FP.F16.F32.PACK_AB R22, RZ, R22 ;  /* 0x00000016ff16723e */ /* 0x000fc800000000ff */
[----:B------:R-:W-:Y:S01]  /*35cb0*/  PRMT R233, R22, 0x7610, R233 ;  /* 0x0000761016e97816 */ /* 0x000fe200000000e9 */
[----:B--2---:R-:W-:-:S04]  /*35cc0*/  FMUL R232, R232, R2 ;  /* 0x00000002e8e87220 */ /* 0x004fc80000400000 */
[----:B------:R-:W-:Y:S01]  /*35cd0*/  @P0 STG.E.U16 desc[UR52][R18.64+0x90], R233 ;  /* 0x000090e912000986 */ /* 0x000fe2000c101534 */
[----:B------:R-:W-:-:S03]  /*35ce0*/  F2FP.F16.F32.PACK_AB R22, RZ, R232 ;  /* 0x000000e8ff16723e */ /* 0x000fc600000000ff */
[----:B------:R0:W-:Y:S04]  /*35cf0*/  @P2 STG.E.U16 desc[UR52][R18.64+0x92], R23 ;  /* 0x0000921712002986 */ /* 0x0001e8000c101534 */
[----:B------:R1:W-:Y:S04]  /*35d00*/  @P1 STG.E.U16 desc[UR52][R20.64+0x90], R22 ;  /* 0x0000901614001986 */ /* 0x0003e8000c101534 */
[----:B0-----:R-:W2:Y:S04]  /*35d10*/  LDL.LU R23, [R1+0x19c] ;  /* 0x00019c0001177983 */ /* 0x001ea80000300800 */
[----:B-1----:R-:W3:Y:S01]  /*35d20*/  LDL.LU R22, [R1+0x1a0] ;  /* 0x0001a00001167983 */ /* 0x002ee20000300800 */
[-C--:B--2---:R-:W-:Y:S01]  /*35d30*/  FMUL R23, R23, R2.reuse ;  /* 0x0000000217177220 */ /* 0x084fe20000400000 */
[----:B---3--:R-:W-:-:S04]  /*35d40*/  FMUL R22, R22, R2 ;  /* 0x0000000216167220 */ /* 0x008fc80000400000 */
[----:B------:R-:W-:Y:S02]  /*35d50*/  F2FP.F16.F32.PACK_AB R23, RZ, R23 ;  /* 0x00000017ff17723e */ /* 0x000fe400000000ff */
[----:B------:R-:W-:Y:S02]  /*35d60*/  F2FP.F16.F32.PACK_AB R22, RZ, R22 ;  /* 0x00000016ff16723e */ /* 0x000fe400000000ff */
[----:B------:R-:W-:Y:S02]  /*35d70*/  PRMT R232, R23, 0x7610, R232 ;  /* 0x0000761017e87816 */ /* 0x000fe400000000e8 */
[----:B------:R-:W-:Y:S02]  /*35d80*/  PRMT R23, R22, 0x7610, R23 ;  /* 0x0000761016177816 */ /* 0x000fe40000000017 */
[----:B------:R-:W2:Y:S01]  /*35d90*/  LDL.LU R22, [R1+0x1a4] ;  /* 0x0001a40001167983 */ /* 0x000ea20000300800 */
[----:B------:R-:W-:Y:S02]  /*35da0*/  ISETP.GT.AND P2, PT, R3, 0x50, PT ;  /* 0x000000500300780c */ /* 0x000fe40003f44270 */
[----:B------:R-:W-:-:S02]  /*35db0*/  ISETP.GT.AND P0, PT, R0, 0x8, P3 ;  /* 0x000000080000780c */ /* 0x000fc40001f04270 */
[----:B------:R-:W-:-:S11]  /*35dc0*/  ISETP.GT.AND P1, PT, R0, RZ, P2 ;  /* 0x000000ff0000720c */ /* 0x000fd60001724270 */
[----:B------:R-:W-:Y:S04]  /*35dd0*/  @P0 STG.E.U16 desc[UR52][R20.64+0x92], R232 ;  /* 0x000092e814000986 */ /* 0x000fe8000c101534 */
[----:B------:R0:W-:Y:S01]  /*35de0*/  @P1 STG.E.U16 desc[UR52][R18.64+0xa0], R23 ;  /* 0x0000a01712001986 */ /* 0x0001e2000c101534 */
[----:B--2---:R-:W-:-:S05]  /*35df0*/  FMUL R22, R22, R2 ;  /* 0x0000000216167220 */ /* 0x004fca0000400000 */
[----:B------:R-:W-:-:S04]  /*35e00*/  F2FP.F16.F32.PACK_AB R22, RZ, R22 ;  /* 0x00000016ff16723e */ /* 0x000fc800000000ff */
[----:B0-----:R-:W-:Y:S02]  /*35e10*/  PRMT R23, R22, 0x7610, R23 ;  /* 0x0000761016177816 */ /* 0x001fe40000000017 */
[----:B------:R-:W2:Y:S01]  /*35e20*/  LDL.LU R22, [R1+0x1a8] ;  /* 0x0001a80001167983 */ /* 0x000ea20000300800 */
[----:B------:R-:W-:-:S04]  /*35e30*/  ISETP.GT.AND P0, PT, R3, 0x51, PT ;  /* 0x000000510300780c */ /* 0x000fc80003f04270 */
[----:B------:R-:W-:-:S13]  /*35e40*/  ISETP.GT.AND P1, PT, R0, RZ, P0 ;  /* 0x000000ff0000720c */ /* 0x000fda0000724270 */
[----:B------:R0:W-:Y:S01]  /*35e50*/  @P1 STG.E.U16 desc[UR52][R18.64+0xa2], R23 ;  /* 0x0000a21712001986 */ /* 0x0001e2000c101534 */
[----:B------:R-:W-:Y:S01]  /*35e60*/  ISETP.GT.AND P1, PT, R0, 0x8, P2 ;  /* 0x000000080000780c */ /* 0x000fe20001724270 */
[----:B--2---:R-:W-:-:S05]  /*35e70*/  FMUL R22, R22, R2 ;  /* 0x0000000216167220 */ /* 0x004fca0000400000 */
[----:B------:R-:W-:-:S04]  /*35e80*/  F2FP.F16.F32.PACK_AB R22, RZ, R22 ;  /* 0x00000016ff16723e */ /* 0x000fc800000000ff */
[----:B0-----:R-:W-:Y:S01]  /*35e90*/  PRMT R23, R22, 0x7610, R23 ;  /* 0x0000761016177816 */ /* 0x001fe20000000017 */
[----:B------:R-:W-:-:S04]  /*35ea0*/  FMUL R22, R234, R2 ;  /* 0x00000002ea167220 */ /* 0x000fc80000400000 */
[----:B------:R0:W-:Y:S01]  /*35eb0*/  @P1 STG.E.U16 desc[UR52][R20.64+0xa0], R23 ;  /* 0x0000a01714001986 */ /* 0x0001e2000c101534 */
[----:B------:R-:W-:Y:S02]  /*35ec0*/  ISETP.GT.AND P1, PT, R0, 0x8, P0 ;  /* 0x000000080000780c */ /* 0x000fe40000724270 */
[----:B------:R-:W-:-:S04]  /*35ed0*/  F2FP.F16.F32.PACK_AB R22, RZ, R22 ;  /* 0x00000016ff16723e */ /* 0x000fc800000000ff */
[----:B------:R-:W-:-:S07]  /*35ee0*/  PRMT R232, R22, 0x7610, R232 ;  /* 0x0000761016e87816 */ /* 0x000fce00000000e8 */
[----:B------:R1:W-:Y:S01]  /*35ef0*/  @P1 STG.E.U16 desc[UR52][R20.64+0xa2], R232 ;  /* 0x0000a2e814001986 */ /* 0x0003e2000c101534 */
[----:B------:R-:W-:Y:S01]  /*35f00*/  ISETP.GT.AND P1, PT, R3, 0x58, PT ;  /* 0x000000580300780c */ /* 0x000fe20003f24270 */
[----:B0-----:R-:W-:-:S03]  /*35f10*/  FMUL R23, R235, R2 ;  /* 0x00000002eb177220 */ /* 0x001fc60000400000 */
[----:B------:R-:W-:Y:S02]  /*35f20*/  ISETP.GT.AND P6, PT, R0, RZ, P1 ;  /* 0x000000ff0000720c */ /* 0x000fe40000fc4270 */
[----:B------:R-:W-:Y:S01]  /*35f30*/  F2FP.F16.F32.PACK_AB R22, RZ, R23 ;  /* 0x00000017ff16723e */ /* 0x000fe200000000ff */
[----:B-1----:R-:W2:Y:S04]  /*35f40*/  LDL.LU R232, [R1+0x168] ;  /* 0x0001680001e87983 */ /* 0x002ea80000300800 */
[----:B------:R-:W3:Y:S06]  /*35f50*/  LDL.LU R234, [R1+0x16c] ;  /* 0x00016c0001ea7983 */ /* 0x000eec0000300800 */
[----:B------:R0:W-:Y:S01]  /*35f60*/  @P6 STG.E.U16 desc[UR52][R18.64+0xb0], R22 ;  /* 0x0000b01612006986 */ /* 0x0001e2000c101534 */
[----:B------:R-:W-:-:S03]  /*35f70*/  ISETP.GT.AND P6, PT, R3, 0x59, PT ;  /* 0x000000590300780c */ /* 0x000fc60003fc4270 */
[----:B------:R-:W4:Y:S01]  /*35f80*/  LDL.LU R235, [R1+0x170] ;  /* 0x0001700001eb7983 */ /* 0x000f220000300800 */
[----:B------:R-:W-:Y:S01]  /*35f90*/  ISETP.GT.AND P6, PT, R0, RZ, P6 ;  /* 0x000000ff0000720c */ /* 0x000fe200037c4270 */
[----:B0-----:R-:W-:Y:S02]  /*35fa0*/  FMUL R22, R16, R2 ;  /* 0x0000000210167220 */ /* 0x001fe40000400000 */
[----:B------:R-:W4:Y:S03]  /*35fb0*/  LDL.LU R16, [R1+0x174] ;  /* 0x0001740001107983 */ /* 0x000f260000300800 */
[----:B------:R-:W-:-:S07]  /*35fc0*/  F2FP.F16.F32.PACK_AB R22, RZ, R22 ;  /* 0x00000016ff16723e */ /* 0x000fce00000000ff */
[----:B------:R0:W-:Y:S01]  /*35fd0*/  @P6 STG.E.U16 desc[UR52][R18.64+0xb2], R22 ;  /* 0x0000b21612006986 */ /* 0x0001e2000c101534 */
[----:B------:R-:W-:Y:S01]  /*35fe0*/  ISETP.GT.AND P6, PT, R0, 0x8, P1 ;  /* 0x000000080000780c */ /* 0x000fe20000fc4270 */
[----:B0-----:R-:W-:Y:S02]  /*35ff0*/  FMUL R22, R17, R2 ;  /* 0x0000000211167220 */ /* 0x001fe40000400000 */
[----:B------:R-:W4:Y:S03]  /*36000*/  LDL.LU R17, [R1+0x178] ;  /* 0x0001780001117983 */ /* 0x000f260000300800 */
[----:B------:R-:W-:-:S07]  /*36010*/  F2FP.F16.F32.PACK_AB R22, RZ, R22 ;  /* 0x00000016ff16723e */ /* 0x000fce00000000ff */
[----:B------:R0:W-:Y:S01]  /*36020*/  @P6 STG.E.U16 desc[UR52][R20.64+0xb0], R22 ;  /* 0x0000b01614006986 */ /* 0x0001e2000c101534 */
[----:B------:R-:W-:-:S04]  /*36030*/  ISETP.GT.AND P6, PT, R3, 0x59, PT ;  /* 0x000000590300780c */ /* 0x000fc80003fc4270 */
[----:B------:R-:W-:Y:S01]  /*36040*/  ISETP.GT.AND P6, PT, R0, 0x8, P6 ;  /* 0x000000080000780c */ /* 0x000fe200037c4270 */
[----:B0-----:R-:W-:Y:S02]  /*36050*/  FMUL R22, R39, R2 ;  /* 0x0000000227167220 */ /* 0x001fe40000400000 */
[----:B------:R-:W4:Y:S03]  /*36060*/  LDL.LU R39, [R1+0x17c] ;  /* 0x00017c0001277983 */ /* 0x000f260000300800 */
[----:B------:R-:W-:-:S07]  /*36070*/  F2FP.F16.F32.PACK_AB R22, RZ, R22 ;  /* 0x00000016ff16723e */ /* 0x000fce00000000ff */
[----:B------:R0:W-:Y:S04]  /*36080*/  @P6 STG.E.U16 desc[UR52][R20.64+0xb2], R22 ;  /* 0x0000b21614006986 */ /* 0x0001e8000c101534 */
[----:B0-----:R-:W2:Y:S01]  /*36090*/  LDL.LU R22, [R1+0x140] ;  /* 0x0001400001167983 */ /* 0x001ea20000300800 */
[----:B------:R-:W-:-:S04]  /*360a0*/  ISETP.GT.AND P6, PT, R3, 0x40, PT ;  /* 0x000000400300780c */ /* 0x000fc80003fc4270 */
[----:B------:R-:W-:Y:S01]  /*360b0*/  ISETP.GT.AND P6, PT, R0, 0x80, P6 ;  /* 0x000000800000780c */ /* 0x000fe200037c4270 */
[----:B--2---:R-:W-:-:S05]  /*360c0*/  FMUL R22, R22, R2 ;  /* 0x0000000216167220 */ /* 0x004fca0000400000 */
[----:B------:R-:W-:-:S07]  /*360d0*/  F2FP.F16.F32.PACK_AB R22, RZ, R22 ;  /* 0x00000016ff16723e */ /* 0x000fce00000000ff */
[----:B------:R0:W-:Y:S04]  /*360e0*/  @P6 STG.E.U16 desc[UR52][R10.64+0x80], R22 ;  /* 0x000080160a006986 */ /* 0x0001e8000c101534 */
[----:B0-----:R-:W2:Y:S01]  /*360f0*/  LDL.LU R22, [R1+0x144] ;  /* 0x0001440001167983 */ /* 0x001ea20000300800 */
[----:B------:R-:W-:Y:S01]  /*36100*/  ISETP.GT.AND P6, PT, R0, 0x80, P5 ;  /* 0x000000800000780c */ /* 0x000fe20002fc4270 */
[----:B--2---:R-:W-:-:S05]  /*36110*/  FMUL R22, R22, R2 ;  /* 0x0000000216167220 */ /* 0x004fca0000400000 */
        /* <DEDUP_REMOVED lines=42> */
[----:B------:R0:W-:Y:S01]  /*363c0*/  @P6 STG.E.U16 desc[UR52][R10.64+0xa2], R22 ;  /* 0x0000a2160a006986 */ /* 0x0001e2000c101534 */
[----:B------:R-:W-:Y:S01]  /*363d0*/  ISETP.GT.AND P6, PT, R0, 0x88, P2 ;  /* 0x000000880000780c */ /* 0x000fe200017c4270 */
[----:B0-----:R-:W-:Y:S02]  /*363e0*/  FMUL R22, R232, R2 ;  /* 0x00000002e8167220 */ /* 0x001fe40000400000 */
[----:B------:R-:W2:Y:S03]  /*363f0*/  LDL.LU R232, [R1+0x128] ;  /* 0x0001280001e87983 */ /* 0x000ea60000300800 */
[----:B------:R-:W-:-:S07]  /*36400*/  F2FP.F16.F32.PACK_AB R22, RZ, R22 ;  /* 0x00000016ff16723e */ /* 0x000fce00000000ff */
[----:B------:R3:W-:Y:S01]  /*36410*/  @P6 STG.E.U16 desc[UR52][R14.64+0xa0], R22 ;  /* 0x0000a0160e006986 */ /* 0x0007e2000c101534 */
[----:B------:R-:W-:Y:S01]  /*36420*/  ISETP.GT.AND P6, PT, R0, 0x88, P0 ;  /* 0x000000880000780c */ /* 0x000fe200007c4270 */
[----:B---3--:R-:W-:Y:S02]  /*36430*/  FMUL R22, R234, R2 ;  /* 0x00000002ea167220 */ /* 0x008fe40000400000 */
[----:B------:R-:W3:Y:S03]  /*36440*/  LDL.LU R234, [R1+0x12c] ;  /* 0x00012c0001ea7983 */ /* 0x000ee60000300800 */
[----:B------:R-:W-:-:S07]  /*36450*/  F2FP.F16.F32.PACK_AB R22, RZ, R22 ;  /* 0x00000016ff16723e */ /* 0x000fce00000000ff */
[----:B------:R4:W-:Y:S01]  /*36460*/  @P6 STG.E.U16 desc[UR52][R14.64+0xa2], R22 ;  /* 0x0000a2160e006986 */ /* 0x0009e2000c101534 */
[----:B------:R-:W-:Y:S01]  /*36470*/  ISETP.GT.AND P6, PT, R0, 0x80, P1 ;  /* 0x000000800000780c */ /* 0x000fe20000fc4270 */
[----:B----4-:R-:W-:Y:S02]  /*36480*/  FMUL R22, R235, R2 ;  /* 0x00000002eb167220 */ /* 0x010fe40000400000 */
        /* <DEDUP_REMOVED lines=78> */
[----:B---3--:R-:W-:-:S05]  /*36970*/  FMUL R22, R234, R2 ;  /* 0x00000002ea167220 */ /* 0x008fca0000400000 */
[----:B------:R-:W-:-:S07]  /*36980*/  F2FP.F16.F32.PACK_AB R22, RZ, R22 ;  /* 0x00000016ff16723e */ /* 0x000fce00000000ff */
[----:B------:R4:W-:Y:S01]  /*36990*/  @P6 STG.E.U16 desc[UR52][R12.64+0xa2], R22 ;  /* 0x0000a2160c006986 */ /* 0x0009e2000c101534 */
[----:B------:R-:W-:Y:S01]  /*369a0*/  ISETP.GT.AND P6, PT, R0, 0x100, P1 ;  /* 0x000001000000780c */ /* 0x000fe20000fc4270 */
[----:B----4-:R-:W-:-:S05]  /*369b0*/  FMUL R22, R235, R2 ;  /* 0x00000002eb167220 */ /* 0x010fca0000400000 */
[----:B------:R-:W-:-:S07]  /*369c0*/  F2FP.F16.F32.PACK_AB R22, RZ, R22 ;  /* 0x00000016ff16723e */ /* 0x000fce00000000ff */
[----:B------:R0:W-:Y:S01]  /*369d0*/  @P6 STG.E.U16 desc[UR52][R6.64+0xb0], R22 ;  /* 0x0000b01606006986 */ /* 0x0001e2000c101534 */
[----:B------:R-:W-:-:S04]  /*369e0*/  ISETP.GT.AND P6, PT, R3, 0x59, PT ;  /* 0x000000590300780c */ /* 0x000fc80003fc4270 */
[----:B------:R-:W-:Y:S01]  /*369f0*/  ISETP.GT.AND P6, PT, R0, 0x100, P6 ;  /* 0x000001000000780c */ /* 0x000fe200037c4270 */
[----:B0-----:R-:W-:Y:S02]  /*36a00*/  FMUL R22, R16, R2 ;  /* 0x0000000210167220 */ /* 0x001fe40000400000 */
[----:B------:R-:W3:Y:S03]  /*36a10*/  LDL.LU R16, [R1+0xe8] ;  /* 0x0000e80001107983 */ /* 0x000ee60000300800 */
[----:B------:R-:W-:-:S07]  /*36a20*/  F2FP.F16.F32.PACK_AB R22, RZ, R22 ;  /* 0x00000016ff16723e */ /* 0x000fce00000000ff */
[----:B------:R0:W-:Y:S01]  /*36a30*/  @P6 STG.E.U16 desc[UR52][R6.64+0xb2], R22 ;  /* 0x0000b21606006986 */ /* 0x0001e2000c101534 */
[----:B------:R-:W-:Y:S01]  /*36a40*/  ISETP.GT.AND P6, PT, R0, 0x108, P1 ;  /* 0x000001080000780c */ /* 0x000fe20000fc4270 */
[----:B0-----:R-:W-:-:S05]  /*36a50*/  FMUL R22, R17, R2 ;  /* 0x0000000211167220 */ /* 0x001fca0000400000 */
[----:B------:R-:W-:-:S07]  /*36a60*/  F2FP.F16.F32.PACK_AB R22, RZ, R22 ;  /* 0x00000016ff16723e */ /* 0x000fce00000000ff */
[----:B------:R0:W-:Y:S01]  /*36a70*/  @P6 STG.E.U16 desc[UR52][R12.64+0xb0], R22 ;  /* 0x0000b0160c006986 */ /* 0x0001e2000c101534 */
[----:B------:R-:W-:-:S04]  /*36a80*/  ISETP.GT.AND P6, PT, R3, 0x59, PT ;  /* 0x000000590300780c */ /* 0x000fc80003fc4270 */
[----:B------:R-:W-:Y:S01]  /*36a90*/  ISETP.GT.AND P6, PT, R0, 0x108, P6 ;  /* 0x000001080000780c */ /* 0x000fe200037c4270 */
[----:B0-----:R-:W-:Y:S02]  /*36aa0*/  FMUL R22, R39, R2 ;  /* 0x0000000227167220 */ /* 0x001fe40000400000 */
[----:B------:R-:W4:Y:S03]  /*36ab0*/  LDL.LU R39, [R1+0xec] ;  /* 0x0000ec0001277983 */ /* 0x000f260000300800 */
[----:B------:R-:W-:Y:S01]  /*36ac0*/  F2FP.F16.F32.PACK_AB R22, RZ, R22 ;  /* 0x00000016ff16723e */ /* 0x000fe200000000ff */
[----:B------:R-:W4:Y:S04]  /*36ad0*/  LDL.LU R17, [R1+0xf4] ;  /* 0x0000f40001117983 */ /* 0x000f280000300800 */
[----:B------:R-:W4:Y:S04]  /*36ae0*/  LDL.LU R235, [R1+0xf8] ;  /* 0x0000f80001eb7983 */ /* 0x000f280000300800 */
[----:B------:R-:W4:Y:S04]  /*36af0*/  LDL.LU R234, [R1+0xfc] ;  /* 0x0000fc0001ea7983 */ /* 0x000f280000300800 */
        /* <DEDUP_REMOVED lines=21> */
[----:B------:R-:W-:-:S04]  /*36c50*/  F2FP.F16.F32.PACK_AB R22, RZ, R22 ;  /* 0x00000016ff16723e */ /* 0x000fc800000000ff */
[----:B------:R-:W-:Y:S02]  /*36c60*/  PRMT R23, R22, 0x7610, R23 ;  /* 0x0000761016177816 */ /* 0x000fe40000000017 */
[----:B------:R-:W2:Y:S04]  /*36c70*/  LDL.LU R22, [R1+0xd0] ;  /* 0x0000d00001167983 */ /* 0x000ea80000300800 */
[----:B------:R0:W-:Y:S01]  /*36c80*/  @P5 STG.E.U16 desc[UR52][R8.64+0x82], R23 ;  /* 0x0000821708005986 */ /* 0x0001e2000c101534 */
[----:B------:R-:W-:-:S03]  /*36c90*/  ISETP.GT.AND P5, PT, R0, 0x180, P4 ;  /* 0x000001800000780c */ /* 0x000fc600027a4270 */
[----:B0-----:R-:W3:Y:S01]  /*36ca0*/  LDL.LU R23, [R1+0xd4] ;  /* 0x0000d40001177983 */ /* 0x001ee20000300800 */
[----:B--2---:R-:W-:-:S05]  /*36cb0*/  FMUL R22, R22, R2 ;  /* 0x0000000216167220 */ /* 0x004fca0000400000 */
[----:B------:R-:W-:-:S05]  /*36cc0*/  F2FP.F16.F32.PACK_AB R22, RZ, R22 ;  /* 0x00000016ff16723e */ /* 0x000fca00000000ff */
[----:B------:R0:W-:Y:S04]  /*36cd0*/  @P5 STG.E.U16 desc[UR52][R4.64+0x90], R22 ;  /* 0x0000901604005986 */ /* 0x0001e8000c101534 */
[----:B0-----:R-:W2:Y:S01]  /*36ce0*/  LDL.LU R22, [R1+0xd8] ;  /* 0x0000d80001167983 */ /* 0x001ea20000300800 */
[----:B---3--:R-:W-:Y:S01]  /*36cf0*/  FMUL R23, R23, R2 ;  /* 0x0000000217177220 */ /* 0x008fe20000400000 */
[C---:B------:R-:W-:Y:S02]  /*36d00*/  ISETP.GT.AND P5, PT, R0.reuse, 0x180, P3 ;  /* 0x000001800000780c */ /* 0x040fe40001fa4270 */
[----:B------:R-:W-:Y:S02]  /*36d10*/  ISETP.GT.AND P4, PT, R0, 0x188, P4 ;  /* 0x000001880000780c */ /* 0x000fe40002784270 */
[----:B------:R-:W-:-:S04]  /*36d20*/  F2FP.F16.F32.PACK_AB R23, RZ, R23 ;  /* 0x00000017ff17723e */ /* 0x000fc800000000ff */
[----:B------:R-:W-:Y:S02]  /*36d30*/  PRMT R233, R23, 0x7610, R233 ;  /* 0x0000761017e97816 */ /* 0x000fe400000000e9 */
[----:B------:R-:W3:Y:S04]  /*36d40*/  LDL.LU R23, [R1+0xe0] ;  /* 0x0000e00001177983 */ /* 0x000ee80000300800 */
[----:B------:R0:W-:Y:S04]  /*36d50*/  @P5 STG.E.U16 desc[UR52][R4.64+0x92], R233 ;  /* 0x000092e904005986 */ /* 0x0001e8000c101534 */
[----:B0-----:R-:W4:Y:S01]  /*36d60*/  LDL.LU R233, [R1+0xf0] ;  /* 0x0000f00001e97983 */ /* 0x001f220000300800 */
[----:B--2---:R-:W-:-:S05]  /*36d70*/  FMUL R22, R22, R2 ;  /* 0x0000000216167220 */ /* 0x004fca0000400000 */
[----:B------:R-:W-:-:S05]  /*36d80*/  F2FP.F16.F32.PACK_AB R22, RZ, R22 ;  /* 0x00000016ff16723e */ /* 0x000fca00000000ff */
[----:B------:R0:W-:Y:S04]  /*36d90*/  @P4 STG.E.U16 desc[UR52][R8.64+0x90], R22 ;  /* 0x0000901608004986 */ /* 0x0001e8000c101534 */
[----:B0-----:R-:W2:Y:S01]  /*36da0*/  LDL.LU R22, [R1+0xe4] ;  /* 0x0000e40001167983 */ /* 0x001ea20000300800 */
[C---:B------:R-:W-:Y:S02]  /*36db0*/  ISETP.GT.AND P3, PT, R0.reuse, 0x188, P3 ;  /* 0x000001880000780c */ /* 0x040fe40001f64270 */
[----:B------:R-:W-:Y:S01]  /*36dc0*/  ISETP.GT.AND P4, PT, R0, 0x180, P2 ;  /* 0x000001800000780c */ /* 0x000fe20001784270 */
[-C--:B------:R-:W-:Y:S01]  /*36dd0*/  FMUL R232, R232, R2.reuse ;  /* 0x00000002e8e87220 */ /* 0x080fe20000400000 */
[----:B---3--:R-:W-:Y:S01]  /*36de0*/  FMUL R23, R23, R2 ;  /* 0x0000000217177220 */ /* 0x008fe20000400000 */
[----:B------:R-:W-:-:S03]  /*36df0*/  ISETP.GT.AND P5, PT, R0, 0x180, P0 ;  /* 0x000001800000780c */ /* 0x000fc600007a4270 */
[----:B------:R-:W-:Y:S02]  /*36e00*/  F2FP.F16.F32.PACK_AB R232, RZ, R232 ;  /* 0x000000e8ffe8723e */ /* 0x000fe400000000ff */
[----:B------:R-:W-:Y:S01]  /*36e10*/  F2FP.F16.F32.PACK_AB R23, RZ, R23 ;  /* 0x00000017ff17723e */ /* 0x000fe200000000ff */
[-C--:B------:R-:W-:Y:S01]  /*36e20*/  FMUL R16, R16, R2.reuse ;  /* 0x0000000210107220 */ /* 0x080fe20000400000 */
[----:B------:R-:W-:Y:S01]  /*36e30*/  ISETP.GT.AND P6, PT, R3, 0x59, PT ;  /* 0x000000590300780c */ /* 0x000fe20003fc4270 */
[-C--:B----4-:R-:W-:Y:S01]  /*36e40*/  FMUL R237, R39, R2.reuse ;  /* 0x0000000227ed7220 */ /* 0x090fe20000400000 */
[----:B------:R0:W-:Y:S01]  /*36e50*/  @P3 STG.E.U16 desc[UR52][R8.64+0x92], R232 ;  /* 0x000092e808003986 */ /* 0x0001e2000c101534 */
[C---:B------:R-:W-:Y:S01]  /*36e60*/  ISETP.GT.AND P2, PT, R0.reuse, 0x188, P2 ;  /* 0x000001880000780c */ /* 0x040fe20001744270 */
[----:B------:R-:W-:Y:S01]  /*36e70*/  FMUL R236, R17, R2 ;  /* 0x0000000211ec7220 */ /* 0x000fe20000400000 */
[C---:B------:R-:W-:Y:S01]  /*36e80*/  ISETP.GT.AND P0, PT, R0.reuse, 0x188, P0 ;  /* 0x000001880000780c */ /* 0x040fe20000704270 */
[----:B------:R1:W-:Y:S01]  /*36e90*/  @P4 STG.E.U16 desc[UR52][R4.64+0xa0], R23 ;  /* 0x0000a01704004986 */ /* 0x0003e2000c101534 */
[----:B------:R-:W-:-:S02]  /*36ea0*/  ISETP.GT.AND P3, PT, R0, 0x180, P1 ;  /* 0x000001800000780c */ /* 0x000fc40000f64270 */
[C---:B------:R-:W-:Y:S01]  /*36eb0*/  ISETP.GT.AND P4, PT, R0.reuse, 0x180, P6 ;  /* 0x000001800000780c */ /* 0x040fe20003784270 */
[-C--:B------:R-:W-:Y:S01]  /*36ec0*/  FMUL R233, R233, R2.reuse ;  /* 0x00000002e9e97220 */ /* 0x080fe20000400000 */
[----:B------:R-:W-:Y:S01]  /*36ed0*/  ISETP.GT.AND P1, PT, R0, 0x188, P1 ;  /* 0x000001880000780c */ /* 0x000fe20000f24270 */
[-C--:B------:R-:W-:Y:S01]  /*36ee0*/  FMUL R235, R235, R2.reuse ;  /* 0x00000002ebeb7220 */ /* 0x080fe20000400000 */
[----:B------:R-:W-:Y:S01]  /*36ef0*/  FMUL R234, R234, R2 ;  /* 0x00000002eaea7220 */ /* 0x000fe20000400000 */
[----:B0-----:R-:W-:Y:S01]  /*36f00*/  F2FP.F16.F32.PACK_AB R232, RZ, R236 ;  /* 0x000000ecffe8723e */ /* 0x001fe200000000ff */
[----:B------:R-:W3:Y:S01]  /*36f10*/  LDL.LU R39, [R1+0x3f8] ;  /* 0x0003f80001277983 */ /* 0x000ee20000300800 */
[----:B-1----:R-:W-:-:S03]  /*36f20*/  F2FP.F16.F32.PACK_AB R23, RZ, R16 ;  /* 0x00000010ff17723e */ /* 0x002fc600000000ff */
[----:B------:R0:W5:Y:S01]  /*36f30*/  LDL.LU R17, [R1+0x3f4] ;  /* 0x0003f40001117983 */ /* 0x0001620000300800 */
[----:B------:R-:W-:Y:S02]  /*36f40*/  F2FP.F16.F32.PACK_AB R233, RZ, R233 ;  /* 0x000000e9ffe9723e */ /* 0x000fe400000000ff */
[----:B------:R-:W-:Y:S01]  /*36f50*/  PRMT R236, R23, 0x7610, R236 ;  /* 0x0000761017ec7816 */ /* 0x000fe200000000ec */
[----:B------:R0:W5:Y:S01]  /*36f60*/  LDL.LU R16, [R1+0x3f0] ;  /* 0x0003f00001107983 */ /* 0x0001620000300800 */
[----:B--2---:R-:W-:-:S05]  /*36f70*/  FMUL R22, R22, R2 ;  /* 0x0000000216167220 */ /* 0x004fca0000400000 */
        /* <DEDUP_REMOVED lines=9> */
[----:B-1----:R-:W3:Y:S01]  /*37010*/  LDL.LU R23, [R1+0x84] ;  /* 0x0000840001177983 */ /* 0x002ee20000300800 */
[----:B--2---:R-:W-:-:S03]  /*37020*/  F2FP.F16.F32.PACK_AB R233, RZ, R234 ;  /* 0x000000eaffe9723e */ /* 0x004fc600000000ff */
[----:B------:R1:W-:Y:S04]  /*37030*/  @P1 STG.E.U16 desc[UR52][R8.64+0xb0], R22 ;  /* 0x0000b01608001986 */ /* 0x0003e8000c101534 */
[----:B----4-:R-:W2:Y:S04]  /*37040*/  LDL.LU R232, [R1+0x80] ;  /* 0x0000800001e87983 */ /* 0x010ea80000300800 */
        /* <DEDUP_REMOVED lines=12> */
[----:B-1----:R-:W4:Y:S01]  /*37110*/  LDL.LU R235, [R1+0xbc] ;  /* 0x0000bc0001eb7983 */ /* 0x002f220000300800 */
[-C--:B---3--:R-:W-:Y:S01]  /*37120*/  FMUL R23, R23, R2.reuse ;  /* 0x0000000217177220 */ /* 0x088fe20000400000 */
[----:B--2---:R-:W-:-:S04]  /*37130*/  FMUL R232, R232, R2 ;  /* 0x00000002e8e87220 */ /* 0x004fc80000400000 */
        /* <DEDUP_REMOVED lines=13> */
[----:B-1----:R-:W-:-:S03]  /*37210*/  PRMT R232, R22, 0x7610, R232 ;  /* 0x0000761016e87816 */ /* 0x002fc600000000e8 */
[----:B---3--:R-:W3:Y:S04]  /*37220*/  LDL.LU R23, [R1+0x94] ;  /* 0x0000940001177983 */ /* 0x008ee80000300800 */
[----:B------:R-:W4:Y:S04]  /*37230*/  LDL.LU R22, [R1+0x90] ;  /* 0x0000900001167983 */ /* 0x000f280000300800 */
[----:B------:R1:W-:Y:S04]  /*37240*/  @P1 STG.E.U16 desc[UR52][R20.64+0xc2], R232 ;  /* 0x0000c2e814001986 */ /* 0x0003e8000c101534 */
[----:B-1----:R-:W2:Y:S01]  /*37250*/  LDL.LU R232, [R1+0x98] ;  /* 0x0000980001e87983 */ /* 0x002ea20000300800 */
        /* <DEDUP_REMOVED lines=15> */
[----:B-1----:R-:W3:Y:S04]  /*37350*/  LDL.LU R23, [R1+0x9c] ;  /* 0x00009c0001177983 */ /* 0x002ee80000300800 */
[----:B--2---:R-:W2:Y:S01]  /*37360*/  LDL.LU R22, [R1+0xa0] ;  /* 0x0000a00001167983 */ /* 0x004ea20000300800 */
[-C--:B---3--:R-:W-:Y:S01]  /*37370*/  FMUL R23, R23, R2.reuse ;  /* 0x0000000217177220 */ /* 0x088fe20000400000 */
[----:B--2---:R-:W-:-:S04]  /*37380*/  FMUL R22, R22, R2 ;  /* 0x0000000216167220 */ /* 0x004fc80000400000 */
        /* <DEDUP_REMOVED lines=12> */
[----:B-1----:R-:W-:Y:S02]  /*37450*/  PRMT R23, R22, 0x7610, R23 ;  /* 0x0000761016177816 */ /* 0x002fe40000000017 */
[----:B------:R-:W2:Y:S01]  /*37460*/  LDL.LU R22, [R1+0xa8] ;  /* 0x0000a80001167983 */ /* 0x000ea20000300800 */
[----:B------:R-:W-:-:S04]  /*37470*/  ISETP.GT.AND P0, PT, R3, 0x71, PT ;  /* 0x000000710300780c */ /* 0x000fc80003f04270 */
[----:B------:R-:W-:-:S13]  /*37480*/  ISETP.GT.AND P1, PT, R0, RZ, P0 ;  /* 0x000000ff0000720c */ /* 0x000fda0000724270 */
[----:B------:R1:W-:Y:S01]  /*37490*/  @P1 STG.E.U16 desc[UR52][R18.64+0xe2], R23 ;  /* 0x0000e21712001986 */ /* 0x0003e2000c101534 */
[----:B------:R-:W-:Y:S01]  /*374a0*/  ISETP.GT.AND P1, PT, R0, 0x8, P2 ;  /* 0x000000080000780c */ /* 0x000fe20001724270 */
[----:B--2---:R-:W-:-:S05]  /*374b0*/  FMUL R22, R22, R2 ;  /* 0x0000000216167220 */ /* 0x004fca0000400000 */
[----:B------:R-:W-:-:S04]  /*374c0*/  F2FP.F16.F32.PACK_AB R22, RZ, R22 ;  /* 0x00000016ff16723e */ /* 0x000fc800000000ff */
[----:B-1----:R-:W-:Y:S02]  /*374d0*/  PRMT R23, R22, 0x7610, R23 ;  /* 0x0000761016177816 */ /* 0x002fe40000000017 */
[----:B------:R-:W2:Y:S04]  /*374e0*/  LDL.LU R22, [R1+0xac] ;  /* 0x0000ac0001167983 */ /* 0x000ea80000300800 */
[----:B------:R1:W-:Y:S04]  /*374f0*/  @P1 STG.E.U16 desc[UR52][R20.64+0xe0], R23 ;  /* 0x0000e01714001986 */ /* 0x0003e8000c101534 */
[----:B-1----:R-:W3:Y:S01]  /*37500*/  LDL.LU R23, [R1+0xb0] ;  /* 0x0000b00001177983 */ /* 0x002ee20000300800 */
[----:B------:R-:W-:Y:S01]  /*37510*/  ISETP.GT.AND P1, PT, R0, 0x8, P0 ;  /* 0x000000080000780c */ /* 0x000fe20000724270 */
[----:B--2---:R-:W-:-:S05]  /*37520*/  FMUL R22, R22, R2 ;  /* 0x0000000216167220 */ /* 0x004fca0000400000 */
[----:B------:R-:W-:-:S04]  /*37530*/  F2FP.F16.F32.PACK_AB R22, RZ, R22 ;  /* 0x00000016ff16723e */ /* 0x000fc800000000ff */
[----:B------:R-:W-:Y:S01]  /*37540*/  PRMT R232, R22, 0x7610, R232 ;  /* 0x0000761016e87816 */ /* 0x000fe200000000e8 */
[----:B---3--:R-:W-:-:S05]  /*37550*/  FMUL R23, R23, R2 ;  /* 0x0000000217177220 */ /* 0x008fca0000400000 */
[----:B------:R-:W-:Y:S02]  /*37560*/  F2FP.F16.F32.PACK_AB R22, RZ, R23 ;  /* 0x00000017ff16723e */ /* 0x000fe400000000ff */
[----:B------:R-:W2:Y:S04]  /*37570*/  LDL.LU R23, [R1+0xb4] ;  /* 0x0000b40001177983 */ /* 0x000ea80000300800 */
[----:B------:R-:W-:Y:S01]  /*37580*/  @P1 STG.E.U16 desc[UR52][R20.64+0xe2], R232 ;  /* 0x0000e2e814001986 */ /* 0x000fe2000c101534 */
[----:B------:R-:W-:-:S04]  /*37590*/  ISETP.GT.AND P1, PT, R3, 0x78, PT ;  /* 0x000000780300780c */ /* 0x000fc80003f24270 */
[----:B------:R-:W-:-:S13]  /*375a0*/  ISETP.GT.AND P6, PT, R0, RZ, P1 ;  /* 0x000000ff0000720c */ /* 0x000fda0000fc4270 */
[----:B------:R2:W-:Y:S01]  /*375b0*/  @P6 STG.E.U16 desc[UR52][R18.64+0xf0], R22 ;  /* 0x0000f01612006986 */ /* 0x0005e2000c101534 */
[----:B------:R-:W-:-:S04]  /*375c0*/  ISETP.GT.AND P6, PT, R3, 0x79, PT ;  /* 0x000000790300780c */ /* 0x000fc80003fc4270 */
[----:B------:R-:W-:Y:S01]  /*375d0*/  ISETP.GT.AND P6, PT, R0, RZ, P6 ;  /* 0x000000ff0000720c */ /* 0x000fe200037c4270 */
[----:B--2---:R-:W-:Y:S02]  /*375e0*/  FMUL R22, R23, R2 ;  /* 0x0000000217167220 */ /* 0x004fe40000400000 */
        /* <DEDUP_REMOVED lines=13> */
[----:B------:R1:W-:Y:S04]  /*376c0*/  @P6 STG.E.U16 desc[UR52][R20.64+0xf2], R22 ;  /* 0x0000f21614006986 */ /* 0x0003e8000c101534 */
[----:B-1----:R-:W2:Y:S01]  /*376d0*/  LDL.LU R22, [R1+0x40] ;  /* 0x0000400001167983 */ /* 0x002ea20000300800 */
[----:B------:R-:W-:-:S04]  /*376e0*/  ISETP.GT.AND P6, PT, R3, 0x60, PT ;  /* 0x000000600300780c */ /* 0x000fc80003fc4270 */
[----:B------:R-:W-:Y:S01]  /*376f0*/  ISETP.GT.AND P6, PT, R0, 0x80, P6 ;  /* 0x000000800000780c */ /* 0x000fe200037c4270 */
[----:B--2---:R-:W-:-:S05]  /*37700*/  FMUL R22, R22, R2 ;  /* 0x0000000216167220 */ /* 0x004fca0000400000 */
[----:B------:R-:W-:-:S07]  /*37710*/  F2FP.F16.F32.PACK_AB R22, RZ, R22 ;  /* 0x00000016ff16723e */ /* 0x000fce00000000ff */
[----:B------:R1:W-:Y:S04]  /*37720*/  @P6 STG.E.U16 desc[UR52][R10.64+0xc0], R22 ;  /* 0x0000c0160a006986 */ /* 0x0003e8000c101534 */
[----:B-1----:R-:W2:Y:S01]  /*37730*/  LDL.LU R22, [R1+0x44] ;  /* 0x0000440001167983 */ /* 0x002ea20000300800 */
[----:B------:R-:W-:Y:S01]  /*37740*/  ISETP.GT.AND P6, PT, R0, 0x80, P5 ;  /* 0x000000800000780c */ /* 0x000fe20002fc4270 */
[----:B--2---:R-:W-:-:S05]  /*37750*/  FMUL R22, R22, R2 ;  /* 0x0000000216167220 */ /* 0x004fca0000400000 */
        /* <DEDUP_REMOVED lines=60> */
[----:B-1----:R-:W-:Y:S02]  /*37b20*/  FMUL R22, R23, R2 ;  /* 0x0000000217167220 */ /* 0x002fe40000400000 */
        /* <DEDUP_REMOVED lines=8> */
[----:B------:R-:W-:-:S04]  /*37bb0*/  ISETP.GT.AND P6, PT, R3, 0x79, PT ;  /* 0x000000790300780c */ /* 0x000fc80003fc4270 */
[----:B------:R-:W-:Y:S01]  /*37bc0*/  ISETP.GT.AND P6, PT, R0, 0x88, P6 ;  /* 0x000000880000780c */ /* 0x000fe200037c4270 */
[----:B----4-:R-:W-:Y:S02]  /*37bd0*/  FMUL R22, R235, R2 ;  /* 0x00000002eb167220 */ /* 0x010fe40000400000 */
[----:B------:R-:W4:Y:S03]  /*37be0*/  LDL.LU R235, [R1+0x3c] ;  /* 0x00003c0001eb7983 */ /* 0x000f260000300800 */
[----:B------:R-:W-:-:S07]  /*37bf0*/  F2FP.F16.F32.PACK_AB R22, RZ, R22 ;  /* 0x00000016ff16723e */ /* 0x000fce00000000ff */
[----:B------:R1:W-:Y:S04]  /*37c00*/  @P6 STG.E.U16 desc[UR52][R14.64+0xf2], R22 ;  /* 0x0000f2160e006986 */ /* 0x0003e8000c101534 */
[----:B-1----:R-:W2:Y:S01]  /*37c10*/  LDL.LU R22, [R1] ;  /* 0x0000000001167983 */ /* 0x002ea20000300800 */
        /* <DEDUP_REMOVED lines=58> */
[-C--:B------:R-:W-:Y:S01]  /*37fc0*/  FMUL R23, R23, R2.reuse ;  /* 0x0000000217177220 */ /* 0x080fe20000400000 */
[----:B--2---:R-:W-:-:S05]  /*37fd0*/  FMUL R22, R22, R2 ;  /* 0x0000000216167220 */ /* 0x004fca0000400000 */
[----:B------:R-:W-:-:S06]  /*37fe0*/  F2FP.F16.F32.PACK_AB R22, RZ, R22 ;  /* 0x00000016ff16723e */ /* 0x000fcc00000000ff */
[----:B------:R1:W-:Y:S04]  /*37ff0*/  @P6 STG.E.U16 desc[UR52][R12.64+0xe2], R22 ;  /* 0x0000e2160c006986 */ /* 0x0003e8000c101534 */
[----:B-1----:R-:W2:Y:S01]  /*38000*/  LDL.LU R22, [R1+0x34] ;  /* 0x0000340001167983 */ /* 0x002ea20000300800 */
[----:B------:R-:W-:Y:S02]  /*38010*/  ISETP.GT.AND P6, PT, R0, 0x100, P1 ;  /* 0x000001000000780c */ /* 0x000fe40000fc4270 */
[----:B------:R-:W-:-:S04]  /*38020*/  F2FP.F16.F32.PACK_AB R23, RZ, R23 ;  /* 0x00000017ff17723e */ /* 0x000fc800000000ff */
[----:B------:R-:W-:-:S07]  /*38030*/  PRMT R232, R23, 0x7610, R232 ;  /* 0x0000761017e87816 */ /* 0x000fce00000000e8 */
[----:B------:R0:W-:Y:S01]  /*38040*/  @P6 STG.E.U16 desc[UR52][R6.64+0xf0], R232 ;  /* 0x0000f0e806006986 */ /* 0x0001e2000c101534 */
[----:B------:R-:W-:-:S04]  /*38050*/  ISETP.GT.AND P6, PT, R3, 0x79, PT ;  /* 0x000000790300780c */ /* 0x000fc80003fc4270 */
[----:B------:R-:W-:Y:S01]  /*38060*/  ISETP.GT.AND P6, PT, R0, 0x100, P6 ;  /* 0x000001000000780c */ /* 0x000fe200037c4270 */
[----:B------:R-:W-:-:S05]  /*38070*/  FMUL R216, R216, R2 ;  /* 0x00000002d8d87220 */ /* 0x000fca0000400000 */
[----:B------:R-:W-:Y:S01]  /*38080*/  F2FP.F16.F32.PACK_AB R216, RZ, R216 ;  /* 0x000000d8ffd8723e */ /* 0x000fe200000000ff */
[-C--:B------:R-:W-:Y:S01]  /*38090*/  FMUL R217, R217, R2.reuse ;  /* 0x00000002d9d97220 */ /* 0x080fe20000400000 */
[----:B------:R-:W-:-:S04]  /*380a0*/  FMUL R219, R219, R2 ;  /* 0x00000002dbdb7220 */ /* 0x000fc80000400000 */
[----:B------:R-:W-:Y:S02]  /*380b0*/  F2FP.F16.F32.PACK_AB R217, RZ, R217 ;  /* 0x000000d9ffd9723e */ /* 0x000fe400000000ff */
        /* <DEDUP_REMOVED lines=10> */
[-C--:B------:R-:W-:Y:S01]  /*38160*/  FMUL R224, R224, R2.reuse ;  /* 0x00000002e0e07220 */ /* 0x080fe20000400000 */
[----:B------:R-:W-:-:S03]  /*38170*/  FMUL R225, R225, R2 ;  /* 0x00000002e1e17220 */ /* 0x000fc60000400000 */
[----:B------:R-:W-:Y:S02]  /*38180*/  F2FP.F16.F32.PACK_AB R223, RZ, R223 ;  /* 0x000000dfffdf723e */ /* 0x000fe400000000ff */
[----:B------:R-:W-:Y:S01]  /*38190*/  F2FP.F16.F32.PACK_AB R224, RZ, R224 ;  /* 0x000000e0ffe0723e */ /* 0x000fe200000000ff */
[-C--:B------:R-:W-:Y:S01]  /*381a0*/  FMUL R226, R226, R2.reuse ;  /* 0x00000002e2e27220 */ /* 0x080fe20000400000 */
[----:B------:R-:W-:Y:S01]  /*381b0*/  F2FP.F16.F32.PACK_AB R225, RZ, R225 ;  /* 0x000000e1ffe1723e */ /* 0x000fe200000000ff */
[-C--:B------:R-:W-:Y:S01]  /*381c0*/  FMUL R227, R227, R2.reuse ;  /* 0x00000002e3e37220 */ /* 0x080fe20000400000 */
[-C--:B------:R-:W-:Y:S01]  /*381d0*/  FMUL R228, R228, R2.reuse ;  /* 0x00000002e4e47220 */ /* 0x080fe20000400000 */
[----:B------:R-:W-:Y:S01]  /*381e0*/  FMUL R229, R229, R2 ;  /* 0x00000002e5e57220 */ /* 0x000fe20000400000 */
[----:B------:R-:W-:Y:S02]  /*381f0*/  F2FP.F16.F32.PACK_AB R226, RZ, R226 ;  /* 0x000000e2ffe2723e */ /* 0x000fe400000000ff */
[----:B------:R-:W-:-:S02]  /*38200*/  F2FP.F16.F32.PACK_AB R227, RZ, R227 ;  /* 0x000000e3ffe3723e */ /* 0x000fc400000000ff */
[----:B------:R-:W-:Y:S02]  /*38210*/  F2FP.F16.F32.PACK_AB R228, RZ, R228 ;  /* 0x000000e4ffe4723e */ /* 0x000fe400000000ff */
[----:B------:R-:W-:Y:S01]  /*38220*/  F2FP.F16.F32.PACK_AB R229, RZ, R229 ;  /* 0x000000e5ffe5723e */ /* 0x000fe200000000ff */
[-C--:B------:R-:W-:Y:S01]  /*38230*/  FMUL R230, R230, R2.reuse ;  /* 0x00000002e6e67220 */ /* 0x080fe20000400000 */
[-C--:B------:R-:W-:Y:S01]  /*38240*/  FMUL R231, R231, R2.reuse ;  /* 0x00000002e7e77220 */ /* 0x080fe20000400000 */
[-C--:B------:R-:W-:Y:S01]  /*38250*/  FMUL R200, R200, R2.reuse ;  /* 0x00000002c8c87220 */ /* 0x080fe20000400000 */
[-C--:B------:R-:W-:Y:S01]  /*38260*/  FMUL R201, R201, R2.reuse ;  /* 0x00000002c9c97220 */ /* 0x080fe20000400000 */
[----:B------:R-:W-:Y:S01]  /*38270*/  FMUL R202, R202, R2 ;  /* 0x00000002caca7220 */ /* 0x000fe20000400000 */
[----:B------:R-:W-:Y:S02]  /*38280*/  F2FP.F16.F32.PACK_AB R230, RZ, R230 ;  /* 0x000000e6ffe6723e */ /* 0x000fe400000000ff */
[----:B------:R-:W-:-:S02]  /*38290*/  F2FP.F16.F32.PACK_AB R231, RZ, R231 ;  /* 0x000000e7ffe7723e */ /* 0x000fc400000000ff */
[----:B------:R-:W-:Y:S02]  /*382a0*/  F2FP.F16.F32.PACK_AB R200, RZ, R200 ;  /* 0x000000c8ffc8723e */ /* 0x000fe400000000ff */
[----:B------:R-:W-:Y:S02]  /*382b0*/  F2FP.F16.F32.PACK_AB R201, RZ, R201 ;  /* 0x000000c9ffc9723e */ /* 0x000fe400000000ff */
[----:B------:R-:W-:Y:S01]  /*382c0*/  F2FP.F16.F32.PACK_AB R202, RZ, R202 ;  /* 0x000000caffca723e */ /* 0x000fe200000000ff */
[----:B------:R-:W-:-:S05]  /*382d0*/  FMUL R203, R203, R2 ;  /* 0x00000002cbcb7220 */ /* 0x000fca0000400000 */
[----:B------:R-:W-:Y:S01]  /*382e0*/  F2FP.F16.F32.PACK_AB R203, RZ, R203 ;  /* 0x000000cbffcb723e */ /* 0x000fe200000000ff */
[-C--:B------:R-:W-:Y:S01]  /*382f0*/  FMUL R204, R204, R2.reuse ;  /* 0x00000002cccc7220 */ /* 0x080fe20000400000 */
[-C--:B------:R-:W-:Y:S01]  /*38300*/  FMUL R205, R205, R2.reuse ;  /* 0x00000002cdcd7220 */ /* 0x080fe20000400000 */
[----:B------:R-:W-:-:S03]  /*38310*/  FMUL R206, R206, R2 ;  /* 0x00000002cece7220 */ /* 0x000fc60000400000 */
[----:B------:R-:W-:Y:S02]  /*38320*/  F2FP.F16.F32.PACK_AB R204, RZ, R204 ;  /* 0x000000ccffcc723e */ /* 0x000fe400000000ff */
[----:B------:R-:W-:Y:S02]  /*38330*/  F2FP.F16.F32.PACK_AB R205, RZ, R205 ;  /* 0x000000cdffcd723e */ /* 0x000fe400000000ff */
[----:B------:R-:W-:Y:S01]  /*38340*/  F2FP.F16.F32.PACK_AB R206, RZ, R206 ;  /* 0x000000ceffce723e */ /* 0x000fe200000000ff */
[-C--:B------:R-:W-:Y:S01]  /*38350*/  FMUL R207, R207, R2.reuse ;  /* 0x00000002cfcf7220 */ /* 0x080fe20000400000 */
[----:B------:R-:W-:-:S04]  /*38360*/  FMUL R208, R208, R2 ;  /* 0x00000002d0d07220 */ /* 0x000fc80000400000 */
[----:B------:R-:W-:Y:S02]  /*38370*/  F2FP.F16.F32.PACK_AB R207, RZ, R207 ;  /* 0x000000cfffcf723e */ /* 0x000fe400000000ff */
[----:B------:R-:W-:Y:S01]  /*38380*/  F2FP.F16.F32.PACK_AB R208, RZ, R208 ;  /* 0x000000d0ffd0723e */ /* 0x000fe200000000ff */
[-C--:B------:R-:W-:Y:S01]  /*38390*/  FMUL R209, R209, R2.reuse ;  /* 0x00000002d1d17220 */ /* 0x080fe20000400000 */
[----:B--2---:R-:W-:-:S05]  /*383a0*/  FMUL R23, R22, R2 ;  /* 0x0000000216177220 */ /* 0x004fca0000400000 */
[----:B------:R-:W-:Y:S01]  /*383b0*/  F2FP.F16.F32.PACK_AB R23, RZ, R23 ;  /* 0x00000017ff17723e */ /* 0x000fe200000000ff */
[----:B---3--:R-:W-:-:S04]  /*383c0*/  FMUL R22, R234, R2 ;  /* 0x00000002ea167220 */ /* 0x008fc80000400000 */
[----:B------:R0:W-:Y:S01]  /*383d0*/  @P6 STG.E.U16 desc[UR52][R6.64+0xf2], R23 ;  /* 0x0000f21706006986 */ /* 0x0001e2000c101534 */
[----:B------:R-:W-:Y:S02]  /*383e0*/  ISETP.GT.AND P6, PT, R0, 0x108, P1 ;  /* 0x000001080000780c */ /* 0x000fe40000fc4270 */
[----:B------:R-:W-:-:S04]  /*383f0*/  F2FP.F16.F32.PACK_AB R22, RZ, R22 ;  /* 0x00000016ff16723e */ /* 0x000fc800000000ff */
[----:B------:R-:W-:-:S07]  /*38400*/  PRMT R233, R22, 0x7610, R233 ;  /* 0x0000761016e97816 */ /* 0x000fce00000000e9 */
[----:B------:R0:W-:Y:S01]  /*38410*/  @P6 STG.E.U16 desc[UR52][R12.64+0xf0], R233 ;  /* 0x0000f0e90c006986 */ /* 0x0001e2000c101534 */
[----:B------:R-:W-:Y:S01]  /*38420*/  ISETP.GT.AND P6, PT, R3, 0x79, PT ;  /* 0x000000790300780c */ /* 0x000fe20003fc4270 */
[----:B----4-:R-:W-:-:S03]  /*38430*/  FMUL R22, R235, R2 ;  /* 0x00000002eb167220 */ /* 0x010fc60000400000 */
[----:B------:R-:W-:Y:S02]  /*38440*/  ISETP.GT.AND P6, PT, R0, 0x108, P6 ;  /* 0x000001080000780c */ /* 0x000fe400037c4270 */
[----:B------:R-:W-:-:S11]  /*38450*/  F2FP.F16.F32.PACK_AB R22, RZ, R22 ;  /* 0x00000016ff16723e */ /* 0x000fd600000000ff */
[----:B------:R0:W-:Y:S01]  /*38460*/  @P6 STG.E.U16 desc[UR52][R12.64+0xf2], R22 ;  /* 0x0000f2160c006986 */ /* 0x0001e2000c101534 */
[----:B------:R-:W-:-:S04]  /*38470*/  ISETP.GT.AND P6, PT, R3, 0x60, PT ;  /* 0x000000600300780c */ /* 0x000fc80003fc4270 */
[----:B------:R-:W-:-:S13]  /*38480*/  ISETP.GT.AND P6, PT, R0, 0x180, P6 ;  /* 0x000001800000780c */ /* 0x000fda00037c4270 */
[----:B------:R0:W-:Y:S01]  /*38490*/  @P6 STG.E.U16 desc[UR52][R4.64+0xc0], R216 ;  /* 0x0000c0d804006986 */ /* 0x0001e2000c101534 */
[C---:B------:R-:W-:Y:S02]  /*384a0*/  ISETP.GT.AND P6, PT, R0.reuse, 0x180, P5 ;  /* 0x000001800000780c */ /* 0x040fe40002fc4270 */
[----:B------:R-:W-:-:S11]  /*384b0*/  ISETP.GT.AND P5, PT, R0, 0x188, P5 ;  /* 0x000001880000780c */ /* 0x000fd60002fa4270 */
[----:B------:R0:W-:Y:S01]  /*384c0*/  @P6 STG.E.U16 desc[UR52][R4.64+0xc2], R217 ;  /* 0x0000c2d904006986 */ /* 0x0001e2000c101534 */
[----:B------:R-:W-:-:S03]  /*384d0*/  ISETP.GT.AND P6, PT, R3, 0x60, PT ;  /* 0x000000600300780c */ /* 0x000fc60003fc4270 */
[----:B------:R0:W-:Y:S01]  /*384e0*/  @P5 STG.E.U16 desc[UR52][R8.64+0xc2], R219 ;  /* 0x0000c2db08005986 */ /* 0x0001e2000c101534 */
[C---:B------:R-:W-:Y:S02]  /*384f0*/  ISETP.GT.AND P6, PT, R0.reuse, 0x188, P6 ;  /* 0x000001880000780c */ /* 0x040fe400037c4270 */
[C---:B------:R-:W-:Y:S02]  /*38500*/  ISETP.GT.AND P5, PT, R0.reuse, 0x180, P4 ;  /* 0x000001800000780c */ /* 0x040fe400027a4270 */
[----:B------:R-:W-:-:S09]  /*38510*/  ISETP.GT.AND P4, PT, R0, 0x188, P4 ;  /* 0x000001880000780c */ /* 0x000fd20002784270 */
[----:B------:R0:W-:Y:S04]  /*38520*/  @P6 STG.E.U16 desc[UR52][R8.64+0xc0], R218 ;  /* 0x0000c0da08006986 */ /* 0x0001e8000c101534 */
[----:B------:R0:W-:Y:S01]  /*38530*/  @P5 STG.E.U16 desc[UR52][R4.64+0xd0], R220 ;  /* 0x0000d0dc04005986 */ /* 0x0001e2000c101534 */
[C---:B------:R-:W-:Y:S02]  /*38540*/  ISETP.GT.AND P5, PT, R0.reuse, 0x180, P3 ;  /* 0x000001800000780c */ /* 0x040fe40001fa4270 */
[----:B------:R-:W-:-:S11]  /*38550*/  ISETP.GT.AND P3, PT, R0, 0x188, P3 ;  /* 0x000001880000780c */ /* 0x000fd60001f64270 */
[----:B------:R0:W-:Y:S04]  /*38560*/  @P5 STG.E.U16 desc[UR52][R4.64+0xd2], R221 ;  /* 0x0000d2dd04005986 */ /* 0x0001e8000c101534 */
[----:B------:R0:W-:Y:S01]  /*38570*/  @P4 STG.E.U16 desc[UR52][R8.64+0xd0], R222 ;  /* 0x0000d0de08004986 */ /* 0x0001e2000c101534 */
[C---:B------:R-:W-:Y:S02]  /*38580*/  ISETP.GT.AND P4, PT, R0.reuse, 0x180, P2 ;  /* 0x000001800000780c */ /* 0x040fe40001784270 */
[C---:B------:R-:W-:Y:S02]  /*38590*/  ISETP.GT.AND P5, PT, R0.reuse, 0x180, P0 ;  /* 0x000001800000780c */ /* 0x040fe400007a4270 */
[C---:B------:R-:W-:Y:S02]  /*385a0*/  ISETP.GT.AND P2, PT, R0.reuse, 0x188, P2 ;  /* 0x000001880000780c */ /* 0x040fe40001744270 */
[----:B------:R-:W-:Y:S01]  /*385b0*/  ISETP.GT.AND P6, PT, R3, 0x79, PT ;  /* 0x000000790300780c */ /* 0x000fe20003fc4270 */
[----:B------:R0:W-:Y:S01]  /*385c0*/  @P3 STG.E.U16 desc[UR52][R8.64+0xd2], R223 ;  /* 0x0000d2df08003986 */ /* 0x0001e2000c101534 */
[----:B------:R-:W-:-:S02]  /*385d0*/  ISETP.GT.AND P0, PT, R0, 0x188, P0 ;  /* 0x000001880000780c */ /* 0x000fc40000704270 */
[----:B------:R-:W-:-:S03]  /*385e0*/  ISETP.GT.AND P3, PT, R0, 0x180, P1 ;  /* 0x000001800000780c */ /* 0x000fc60000f64270 */
[----:B------:R0:W-:Y:S01]  /*385f0*/  @P4 STG.E.U16 desc[UR52][R4.64+0xe0], R224 ;  /* 0x0000e0e004004986 */ /* 0x0001e2000c101534 */
[----:B------:R-:W-:-:S03]  /*38600*/  ISETP.GT.AND P4, PT, R0, 0x180, P6 ;  /* 0x000001800000780c */ /* 0x000fc60003784270 */
[----:B------:R0:W-:Y:S01]  /*38610*/  @P5 STG.E.U16 desc[UR52][R4.64+0xe2], R225 ;  /* 0x0000e2e104005986 */ /* 0x0001e2000c101534 */
[----:B------:R-:W-:-:S03]  /*38620*/  ISETP.GT.AND P1, PT, R0, 0x188, P1 ;  /* 0x000001880000780c */ /* 0x000fc60000f24270 */
[----:B------:R0:W-:Y:S01]  /*38630*/  @P2 STG.E.U16 desc[UR52][R8.64+0xe0], R226 ;  /* 0x0000e0e208002986 */ /* 0x0001e2000c101534 */
[C---:B------:R-:W-:Y:S02]  /*38640*/  ISETP.GT.AND P2, PT, R3.reuse, 0x79, PT ;  /* 0x000000790300780c */ /* 0x040fe40003f44270 */
[C---:B------:R-:W-:Y:S02]  /*38650*/  ISETP.GT.AND P6, PT, R3.reuse, 0x80, PT ;  /* 0x000000800300780c */ /* 0x040fe40003fc4270 */
[----:B------:R-:W-:Y:S01]  /*38660*/  ISETP.GT.AND P5, PT, R3, 0x81, PT ;  /* 0x000000810300780c */ /* 0x000fe20003fa4270 */
[----:B------:R0:W-:Y:S01]  /*38670*/  @P0 STG.E.U16 desc[UR52][R8.64+0xe2], R227 ;  /* 0x0000e2e308000986 */ /* 0x0001e2000c101534 */
[C---:B------:R-:W-:Y:S02]  /*38680*/  ISETP.GT.AND P0, PT, R0.reuse, 0x188, P2 ;  /* 0x000001880000780c */ /* 0x040fe40001704270 */
[C---:B------:R-:W-:Y:S01]  /*38690*/  ISETP.GT.AND P2, PT, R0.reuse, RZ, P6 ;  /* 0x000000ff0000720c */ /* 0x040fe20003744270 */
[----:B------:R0:W-:Y:S01]  /*386a0*/  @P3 STG.E.U16 desc[UR52][R4.64+0xf0], R228 ;  /* 0x0000f0e404003986 */ /* 0x0001e2000c101534 */
[----:B------:R-:W-:-:S03]  /*386b0*/  ISETP.GT.AND P3, PT, R0, RZ, P5 ;  /* 0x000000ff0000720c */ /* 0x000fc60002f64270 */
[----:B------:R0:W-:Y:S01]  /*386c0*/  @P4 STG.E.U16 desc[UR52][R4.64+0xf2], R229 ;  /* 0x0000f2e504004986 */ /* 0x0001e2000c101534 */
[----:B------:R-:W-:-:S03]  /*386d0*/  ISETP.GT.AND P4, PT, R0, 0x8, P6 ;  /* 0x000000080000780c */ /* 0x000fc60003784270 */
[----:B------:R0:W-:Y:S01]  /*386e0*/  @P1 STG.E.U16 desc[UR52][R8.64+0xf0], R230 ;  /* 0x0000f0e608001986 */ /* 0x0001e2000c101534 */
[----:B------:R-:W-:-:S03]  /*386f0*/  ISETP.GT.AND P1, PT, R0, 0x8, P5 ;  /* 0x000000080000780c */ /* 0x000fc60002f24270 */
[----:B------:R0:W-:Y:S04]  /*38700*/  @P0 STG.E.U16 desc[UR52][R8.64+0xf2], R231 ;  /* 0x0000f2e708000986 */ /* 0x0001e8000c101534 */
[----:B------:R0:W-:Y:S04]  /*38710*/  @P2 STG.E.U16 desc[UR52][R18.64+0x100], R200 ;  /* 0x000100c812002986 */ /* 0x0001e8000c101534 */
[----:B------:R0:W-:Y:S01]  /*38720*/  @P3 STG.E.U16 desc[UR52][R18.64+0x102], R201 ;  /* 0x000102c912003986 */ /* 0x0001e2000c101534 */
[----:B------:R-:W-:-:S03]  /*38730*/  ISETP.GT.AND P3, PT, R3, 0x89, PT ;  /* 0x000000890300780c */ /* 0x000fc60003f64270 */
[----:B------:R0:W-:Y:S01]  /*38740*/  @P4 STG.E.U16 desc[UR52][R20.64+0x100], R202 ;  /* 0x000100ca14004986 */ /* 0x0001e2000c101534 */
[----:B------:R-:W-:Y:S02]  /*38750*/  ISETP.GT.AND P4, PT, R3, 0x88, PT ;  /* 0x000000880300780c */ /* 0x000fe40003f84270 */
[C---:B------:R-:W-:Y:S02]  /*38760*/  ISETP.GT.AND P2, PT, R0.reuse, RZ, P3 ;  /* 0x000000ff0000720c */ /* 0x040fe40001f44270 */
[C---:B------:R-:W-:Y:S01]  /*38770*/  ISETP.GT.AND P0, PT, R0.reuse, RZ, P4 ;  /* 0x000000ff0000720c */ /* 0x040fe20002704270 */
[----:B------:R0:W-:Y:S01]  /*38780*/  @P1 STG.E.U16 desc[UR52][R20.64+0x102], R203 ;  /* 0x000102cb14001986 */ /* 0x0001e2000c101534 */
[----:B------:R-:W-:-:S09]  /*38790*/  ISETP.GT.AND P1, PT, R0, 0x8, P4 ;  /* 0x000000080000780c */ /* 0x000fd20002724270 */
[----:B------:R0:W-:Y:S01]  /*387a0*/  @P2 STG.E.U16 desc[UR52][R18.64+0x112], R205 ;  /* 0x000112cd12002986 */ /* 0x0001e2000c101534 */
[----:B------:R-:W-:-:S03]  /*387b0*/  ISETP.GT.AND P2, PT, R3, 0x90, PT ;  /* 0x000000900300780c */ /* 0x000fc60003f44270 */
[----:B------:R0:W-:Y:S01]  /*387c0*/  @P0 STG.E.U16 desc[UR52][R18.64+0x110], R204 ;  /* 0x000110cc12000986 */ /* 0x0001e2000c101534 */
[----:B------:R-:W-:-:S03]  /*387d0*/  ISETP.GT.AND P0, PT, R0, 0x8, P3 ;  /* 0x000000080000780c */ /* 0x000fc60001f04270 */
[----:B------:R0:W-:Y:S01]  /*387e0*/  @P1 STG.E.U16 desc[UR52][R20.64+0x110], R206 ;  /* 0x000110ce14001986 */ /* 0x0001e2000c101534 */
[----:B------:R-:W-:-:S09]  /*387f0*/  ISETP.GT.AND P1, PT, R0, RZ, P2 ;  /* 0x000000ff0000720c */ /* 0x000fd20001724270 */
[----:B------:R0:W-:Y:S01]  /*38800*/  @P0 STG.E.U16 desc[UR52][R20.64+0x112], R207 ;  /* 0x000112cf14000986 */ /* 0x0001e2000c101534 */
[----:B------:R-:W-:-:S03]  /*38810*/  ISETP.GT.AND P0, PT, R3, 0x91, PT ;  /* 0x000000910300780c */ /* 0x000fc60003f04270 */
[----:B------:R0:W-:Y:S01]  /*38820*/  @P1 STG.E.U16 desc[UR52][R18.64+0x120], R208 ;  /* 0x000120d012001986 */ /* 0x0001e2000c101534 */
[----:B------:R-:W-:Y:S02]  /*38830*/  ISETP.GT.AND P1, PT, R0, RZ, P0 ;  /* 0x000000ff0000720c */ /* 0x000fe40000724270 */
[----:B------:R-:W-:Y:S01]  /*38840*/  F2FP.F16.F32.PACK_AB R209, RZ, R209 ;  /* 0x000000d1ffd1723e */ /* 0x000fe200000000ff */
[----:B------:R-:W-:-:S10]  /*38850*/  FMUL R210, R210, R2 ;  /* 0x00000002d2d27220 */ /* 0x000fd40000400000 */
[----:B------:R0:W-:Y:S01]  /*38860*/  @P1 STG.E.U16 desc[UR52][R18.64+0x122], R209 ;  /* 0x000122d112001986 */ /* 0x0001e2000c101534 */
[----:B------:R-:W-:Y:S02]  /*38870*/  ISETP.GT.AND P1, PT, R0, 0x8, P2 ;  /* 0x000000080000780c */ /* 0x000fe40001724270 */
[----:B------:R-:W-:Y:S01]  /*38880*/  F2FP.F16.F32.PACK_AB R210, RZ, R210 ;  /* 0x000000d2ffd2723e */ /* 0x000fe200000000ff */
[----:B------:R-:W-:-:S10]  /*38890*/  FMUL R211, R211, R2 ;  /* 0x00000002d3d37220 */ /* 0x000fd40000400000 */
[----:B------:R0:W-:Y:S01]  /*388a0*/  @P1 STG.E.U16 desc[UR52][R20.64+0x120], R210 ;  /* 0x000120d214001986 */ /* 0x0001e2000c101534 */
[----:B------:R-:W-:Y:S02]  /*388b0*/  ISETP.GT.AND P1, PT, R0, 0x8, P0 ;  /* 0x000000080000780c */ /* 0x000fe40000724270 */
[----:B------:R-:W-:Y:S01]  /*388c0*/  F2FP.F16.F32.PACK_AB R211, RZ, R211 ;  /* 0x000000d3ffd3723e */ /* 0x000fe200000000ff */
[----:B------:R-:W-:-:S10]  /*388d0*/  FMUL R212, R212, R2 ;  /* 0x00000002d4d47220 */ /* 0x000fd40000400000 */
[----:B------:R0:W-:Y:S01]  /*388e0*/  @P1 STG.E.U16 desc[UR52][R20.64+0x122], R211 ;  /* 0x000122d314001986 */ /* 0x0001e2000c101534 */
[----:B------:R-:W-:-:S04]  /*388f0*/  ISETP.GT.AND P1, PT, R3, 0x98, PT ;  /* 0x000000980300780c */ /* 0x000fc80003f24270 */
[----:B------:R-:W-:Y:S02]  /*38900*/  ISETP.GT.AND P6, PT, R0, RZ, P1 ;  /* 0x000000ff0000720c */ /* 0x000fe40000fc4270 */
        /* <DEDUP_REMOVED lines=156> */
[-C--:B------:R-:W-:Y:S01]  /*392d0*/  FMUL R153, R153, R2.reuse ;  /* 0x0000000299997220 */ /* 0x080fe20000400000 */
[----:B------:R-:W-:-:S09]  /*392e0*/  FMUL R155, R155, R2 ;  /* 0x000000029b9b7220 */ /* 0x000fd20000400000 */
[----:B------:R0:W-:Y:S01]  /*392f0*/  @P6 STG.E.U16 desc[UR52][R4.64+0x100], R152 ;  /* 0x0001009804006986 */ /* 0x0001e2000c101534 */
[C---:B------:R-:W-:Y:S02]  /*39300*/  ISETP.GT.AND P6, PT, R0.reuse, 0x180, P5 ;  /* 0x000001800000780c */ /* 0x040fe40002fc4270 */
[----:B------:R-:W-:Y:S02]  /*39310*/  ISETP.GT.AND P5, PT, R0, 0x188, P5 ;  /* 0x000001880000780c */ /* 0x000fe40002fa4270 */
[----:B------:R-:W-:Y:S02]  /*39320*/  F2FP.F16.F32.PACK_AB R153, RZ, R153 ;  /* 0x00000099ff99723e */ /* 0x000fe400000000ff */
[----:B------:R-:W-:-:S07]  /*39330*/  F2FP.F16.F32.PACK_AB R155, RZ, R155 ;  /* 0x0000009bff9b723e */ /* 0x000fce00000000ff */
[----:B------:R0:W-:Y:S01]  /*39340*/  @P6 STG.E.U16 desc[UR52][R4.64+0x102], R153 ;  /* 0x0001029904006986 */ /* 0x0001e2000c101534 */
[----:B------:R-:W-:-:S03]  /*39350*/  ISETP.GT.AND P6, PT, R3, 0x80, PT ;  /* 0x000000800300780c */ /* 0x000fc60003fc4270 */
[----:B------:R0:W-:Y:S01]  /*39360*/  @P5 STG.E.U16 desc[UR52][R8.64+0x102], R155 ;  /* 0x0001029b08005986 */ /* 0x0001e2000c101534 */
[C---:B------:R-:W-:Y:S02]  /*39370*/  ISETP.GT.AND P6, PT, R0.reuse, 0x188, P6 ;  /* 0x000001880000780c */ /* 0x040fe400037c4270 */
[----:B------:R-:W-:Y:S01]  /*39380*/  ISETP.GT.AND P5, PT, R0, 0x180, P4 ;  /* 0x000001800000780c */ /* 0x000fe200027a4270 */
[-C--:B------:R-:W-:Y:S01]  /*39390*/  FMUL R154, R154, R2.reuse ;  /* 0x000000029a9a7220 */ /* 0x080fe20000400000 */
[----:B------:R-:W-:-:S04]  /*393a0*/  FMUL R156, R156, R2 ;  /* 0x000000029c9c7220 */ /* 0x000fc80000400000 */
[----:B------:R-:W-:Y:S02]  /*393b0*/  F2FP.F16.F32.PACK_AB R154, RZ, R154 ;  /* 0x0000009aff9a723e */ /* 0x000fe400000000ff */
[----:B------:R-:W-:-:S03]  /*393c0*/  F2FP.F16.F32.PACK_AB R156, RZ, R156 ;  /* 0x0000009cff9c723e */ /* 0x000fc600000000ff */
[----:B------:R0:W-:Y:S01]  /*393d0*/  @P6 STG.E.U16 desc[UR52][R8.64+0x100], R154 ;  /* 0x0001009a08006986 */ /* 0x0001e2000c101534 */
[----:B------:R-:W-:-:S03]  /*393e0*/  ISETP.GT.AND P4, PT, R0, 0x188, P4 ;  /* 0x000001880000780c */ /* 0x000fc60002784270 */
[----:B------:R0:W-:Y:S01]  /*393f0*/  @P5 STG.E.U16 desc[UR52][R4.64+0x110], R156 ;  /* 0x0001109c04005986 */ /* 0x0001e2000c101534 */
[----:B------:R-:W-:Y:S01]  /*39400*/  ISETP.GT.AND P5, PT, R0, 0x180, P3 ;  /* 0x000001800000780c */ /* 0x000fe20001fa4270 */
[-C--:B------:R-:W-:Y:S01]  /*39410*/  FMUL R157, R157, R2.reuse ;  /* 0x000000029d9d7220 */ /* 0x080fe20000400000 */
[----:B------:R-:W-:-:S04]  /*39420*/  FMUL R158, R158, R2 ;  /* 0x000000029e9e7220 */ /* 0x000fc80000400000 */
[----:B------:R-:W-:Y:S02]  /*39430*/  F2FP.F16.F32.PACK_AB R157, RZ, R157 ;  /* 0x0000009dff9d723e */ /* 0x000fe400000000ff */
[----:B------:R-:W-:Y:S02]  /*39440*/  F2FP.F16.F32.PACK_AB R158, RZ, R158 ;  /* 0x0000009eff9e723e */ /* 0x000fe400000000ff */
[----:B------:R-:W-:-:S03]  /*39450*/  ISETP.GT.AND P3, PT, R0, 0x188, P3 ;  /* 0x000001880000780c */ /* 0x000fc60001f64270 */
[----:B------:R0:W-:Y:S01]  /*39460*/  @P5 STG.E.U16 desc[UR52][R4.64+0x112], R157 ;  /* 0x0001129d04005986 */ /* 0x0001e2000c101534 */
[----:B------:R-:W-:-:S03]  /*39470*/  FMUL R159, R159, R2 ;  /* 0x000000029f9f7220 */ /* 0x000fc60000400000 */
[----:B------:R0:W-:Y:S01]  /*39480*/  @P4 STG.E.U16 desc[UR52][R8.64+0x110], R158 ;  /* 0x0001109e08004986 */ /* 0x0001e2000c101534 */
[----:B------:R-:W-:Y:S01]  /*39490*/  ISETP.GT.AND P4, PT, R0, 0x180, P2 ;  /* 0x000001800000780c */ /* 0x000fe20001784270 */
[----:B------:R-:W-:Y:S01]  /*394a0*/  FMUL R160, R160, R2 ;  /* 0x00000002a0a07220 */ /* 0x000fe20000400000 */
[----:B------:R-:W-:Y:S02]  /*394b0*/  F2FP.F16.F32.PACK_AB R159, RZ, R159 ;  /* 0x0000009fff9f723e */ /* 0x000fe400000000ff */
[C---:B------:R-:W-:Y:S02]  /*394c0*/  ISETP.GT.AND P5, PT, R0.reuse, 0x180, P0 ;  /* 0x000001800000780c */ /* 0x040fe400007a4270 */
[----:B------:R-:W-:Y:S02]  /*394d0*/  F2FP.F16.F32.PACK_AB R160, RZ, R160 ;  /* 0x000000a0ffa0723e */ /* 0x000fe400000000ff */
[----:B------:R-:W-:Y:S01]  /*394e0*/  ISETP.GT.AND P2, PT, R0, 0x188, P2 ;  /* 0x000001880000780c */ /* 0x000fe20001744270 */
[-C--:B------:R-:W-:Y:S01]  /*394f0*/  FMUL R161, R161, R2.reuse ;  /* 0x00000002a1a17220 */ /* 0x080fe20000400000 */
[----:B------:R-:W-:Y:S01]  /*39500*/  ISETP.GT.AND P6, PT, R3, 0x99, PT ;  /* 0x000000990300780c */ /* 0x000fe20003fc4270 */
[----:B------:R-:W-:Y:S01]  /*39510*/  FMUL R162, R162, R2 ;  /* 0x00000002a2a27220 */ /* 0x000fe20000400000 */
[----:B------:R0:W-:Y:S01]  /*39520*/  @P3 STG.E.U16 desc[UR52][R8.64+0x112], R159 ;  /* 0x0001129f08003986 */ /* 0x0001e2000c101534 */
[----:B------:R-:W-:-:S02]  /*39530*/  ISETP.GT.AND P0, PT, R0, 0x188, P0 ;  /* 0x000001880000780c */ /* 0x000fc40000704270 */
[C---:B------:R-:W-:Y:S01]  /*39540*/  ISETP.GT.AND P3, PT, R0.reuse, 0x180, P1 ;  /* 0x000001800000780c */ /* 0x040fe20000f64270 */
[----:B------:R0:W-:Y:S01]  /*39550*/  @P4 STG.E.U16 desc[UR52][R4.64+0x120], R160 ;  /* 0x000120a004004986 */ /* 0x0001e2000c101534 */
[----:B------:R-:W-:Y:S01]  /*39560*/  ISETP.GT.AND P4, PT, R0, 0x180, P6 ;  /* 0x000001800000780c */ /* 0x000fe20003784270 */
[-C--:B------:R-:W-:Y:S01]  /*39570*/  FMUL R163, R163, R2.reuse ;  /* 0x00000002a3a37220 */ /* 0x080fe20000400000 */
[----:B------:R-:W-:Y:S01]  /*39580*/  F2FP.F16.F32.PACK_AB R161, RZ, R161 ;  /* 0x000000a1ffa1723e */ /* 0x000fe200000000ff */
[----:B------:R-:W-:Y:S01]  /*39590*/  FMUL R164, R164, R2 ;  /* 0x00000002a4a47220 */ /* 0x000fe20000400000 */
[----:B------:R-:W-:Y:S01]  /*395a0*/  F2FP.F16.F32.PACK_AB R162, RZ, R162 ;  /* 0x000000a2ffa2723e */ /* 0x000fe200000000ff */
[----:B------:R-:W-:Y:S01]  /*395b0*/  FMUL R165, R165, R2 ;  /* 0x00000002a5a57220 */ /* 0x000fe20000400000 */
[----:B------:R-:W-:Y:S01]  /*395c0*/  F2FP.F16.F32.PACK_AB R163, RZ, R163 ;  /* 0x000000a3ffa3723e */ /* 0x000fe200000000ff */
[----:B------:R0:W-:Y:S01]  /*395d0*/  @P5 STG.E.U16 desc[UR52][R4.64+0x122], R161 ;  /* 0x000122a104005986 */ /* 0x0001e2000c101534 */
[----:B------:R-:W-:-:S02]  /*395e0*/  F2FP.F16.F32.PACK_AB R164, RZ, R164 ;  /* 0x000000a4ffa4723e */ /* 0x000fc400000000ff */
[----:B------:R-:W-:Y:S01]  /*395f0*/  F2FP.F16.F32.PACK_AB R165, RZ, R165 ;  /* 0x000000a5ffa5723e */ /* 0x000fe200000000ff */
[----:B------:R0:W-:Y:S01]  /*39600*/  @P2 STG.E.U16 desc[UR52][R8.64+0x120], R162 ;  /* 0x000120a208002986 */ /* 0x0001e2000c101534 */
[----:B------:R-:W-:Y:S02]  /*39610*/  ISETP.GT.AND P1, PT, R0, 0x188, P1 ;  /* 0x000001880000780c */ /* 0x000fe40000f24270 */
[C---:B------:R-:W-:Y:S02]  /*39620*/  ISETP.GT.AND P2, PT, R3.reuse, 0x99, PT ;  /* 0x000000990300780c */ /* 0x040fe40003f44270 */
[C---:B------:R-:W-:Y:S02]  /*39630*/  ISETP.GT.AND P6, PT, R3.reuse, 0xa0, PT ;  /* 0x000000a00300780c */ /* 0x040fe40003fc4270 */
[----:B------:R-:W-:Y:S01]  /*39640*/  ISETP.GT.AND P5, PT, R3, 0xa1, PT ;  /* 0x000000a10300780c */ /* 0x000fe20003fa4270 */
[----:B------:R-:W-:Y:S01]  /*39650*/  FMUL R166, R166, R2 ;  /* 0x00000002a6a67220 */ /* 0x000fe20000400000 */
[----:B------:R0:W-:Y:S01]  /*39660*/  @P0 STG.E.U16 desc[UR52][R8.64+0x122], R163 ;  /* 0x000122a308000986 */ /* 0x0001e2000c101534 */
[----:B------:R-:W-:-:S02]  /*39670*/  ISETP.GT.AND P0, PT, R0, 0x188, P2 ;  /* 0x000001880000780c */ /* 0x000fc40001704270 */
[C---:B------:R-:W-:Y:S01]  /*39680*/  ISETP.GT.AND P2, PT, R0.reuse, RZ, P6 ;  /* 0x000000ff0000720c */ /* 0x040fe20003744270 */
[----:B------:R0:W-:Y:S01]  /*39690*/  @P3 STG.E.U16 desc[UR52][R4.64+0x130], R164 ;  /* 0x000130a404003986 */ /* 0x0001e2000c101534 */
[C---:B------:R-:W-:Y:S01]  /*396a0*/  ISETP.GT.AND P3, PT, R0.reuse, RZ, P5 ;  /* 0x000000ff0000720c */ /* 0x040fe20002f64270 */
[-C--:B------:R-:W-:Y:S02]  /*396b0*/  FMUL R167, R167, R2.reuse ;  /* 0x00000002a7a77220 */ /* 0x080fe40000400000 */
[----:B------:R0:W-:Y:S01]  /*396c0*/  @P4 STG.E.U16 desc[UR52][R4.64+0x132], R165 ;  /* 0x000132a504004986 */ /* 0x0001e2000c101534 */
[----:B------:R-:W-:Y:S01]  /*396d0*/  ISETP.GT.AND P4, PT, R0, 0x8, P6 ;  /* 0x000000080000780c */ /* 0x000fe20003784270 */
[----:B------:R-:W-:Y:S01]  /*396e0*/  FMUL R136, R136, R2 ;  /* 0x0000000288887220 */ /* 0x000fe20000400000 */
[----:B------:R-:W-:Y:S01]  /*396f0*/  F2FP.F16.F32.PACK_AB R166, RZ, R166 ;  /* 0x000000a6ffa6723e */ /* 0x000fe200000000ff */
[-C--:B------:R-:W-:Y:S01]  /*39700*/  FMUL R137, R137, R2.reuse ;  /* 0x0000000289897220 */ /* 0x080fe20000400000 */
[----:B------:R-:W-:Y:S01]  /*39710*/  FMUL R138, R138, R2 ;  /* 0x000000028a8a7220 */ /* 0x000fe20000400000 */
[----:B------:R-:W-:-:S02]  /*39720*/  F2FP.F16.F32.PACK_AB R167, RZ, R167 ;  /* 0x000000a7ffa7723e */ /* 0x000fc400000000ff */
[----:B------:R0:W-:Y:S01]  /*39730*/  @P1 STG.E.U16 desc[UR52][R8.64+0x130], R166 ;  /* 0x000130a608001986 */ /* 0x0001e2000c101534 */
[----:B------:R-:W-:Y:S02]  /*39740*/  F2FP.F16.F32.PACK_AB R136, RZ, R136 ;  /* 0x00000088ff88723e */ /* 0x000fe400000000ff */
[----:B------:R-:W-:Y:S02]  /*39750*/  F2FP.F16.F32.PACK_AB R137, RZ, R137 ;  /* 0x00000089ff89723e */ /* 0x000fe400000000ff */
[----:B------:R-:W-:Y:S02]  /*39760*/  F2FP.F16.F32.PACK_AB R138, RZ, R138 ;  /* 0x0000008aff8a723e */ /* 0x000fe400000000ff */
[----:B------:R-:W-:Y:S01]  /*39770*/  ISETP.GT.AND P1, PT, R0, 0x8, P5 ;  /* 0x000000080000780c */ /* 0x000fe20002f24270 */
[----:B------:R-:W-:Y:S01]  /*39780*/  FMUL R139, R139, R2 ;  /* 0x000000028b8b7220 */ /* 0x000fe20000400000 */
[----:B------:R0:W-:Y:S04]  /*39790*/  @P0 STG.E.U16 desc[UR52][R8.64+0x132], R167 ;  /* 0x000132a708000986 */ /* 0x0001e8000c101534 */
[----:B------:R0:W-:Y:S04]  /*397a0*/  @P2 STG.E.U16 desc[UR52][R18.64+0x140], R136 ;  /* 0x0001408812002986 */ /* 0x0001e8000c101534 */
[----:B------:R0:W-:Y:S01]  /*397b0*/  @P3 STG.E.U16 desc[UR52][R18.64+0x142], R137 ;  /* 0x0001428912003986 */ /* 0x0001e2000c101534 */
[----:B------:R-:W-:-:S03]  /*397c0*/  ISETP.GT.AND P3, PT, R3, 0xa9, PT ;  /* 0x000000a90300780c */ /* 0x000fc60003f64270 */
[----:B------:R0:W-:Y:S01]  /*397d0*/  @P4 STG.E.U16 desc[UR52][R20.64+0x140], R138 ;  /* 0x0001408a14004986 */ /* 0x0001e2000c101534 */
[----:B------:R-:W-:Y:S02]  /*397e0*/  ISETP.GT.AND P4, PT, R3, 0xa8, PT ;  /* 0x000000a80300780c */ /* 0x000fe40003f84270 */
[----:B------:R-:W-:Y:S02]  /*397f0*/  F2FP.F16.F32.PACK_AB R139, RZ, R139 ;  /* 0x0000008bff8b723e */ /* 0x000fe400000000ff */
[C---:B------:R-:W-:Y:S02]  /*39800*/  ISETP.GT.AND P0, PT, R0.reuse, RZ, P4 ;  /* 0x000000ff0000720c */ /* 0x040fe40002704270 */
[----:B------:R-:W-:Y:S01]  /*39810*/  ISETP.GT.AND P2, PT, R0, RZ, P3 ;  /* 0x000000ff0000720c */ /* 0x000fe20001f44270 */
[-C--:B------:R-:W-:Y:S01]  /*39820*/  FMUL R140, R140, R2.reuse ;  /* 0x000000028c8c7220 */ /* 0x080fe20000400000 */
[-C--:B------:R-:W-:Y:S01]  /*39830*/  FMUL R141, R141, R2.reuse ;  /* 0x000000028d8d7220 */ /* 0x080fe20000400000 */
[----:B------:R0:W-:Y:S01]  /*39840*/  @P1 STG.E.U16 desc[UR52][R20.64+0x142], R139 ;  /* 0x0001428b14001986 */ /* 0x0001e2000c101534 */
[----:B------:R-:W-:Y:S01]  /*39850*/  ISETP.GT.AND P1, PT, R0, 0x8, P4 ;  /* 0x000000080000780c */ /* 0x000fe20002724270 */
[----:B------:R-:W-:Y:S01]  /*39860*/  FMUL R142, R142, R2 ;  /* 0x000000028e8e7220 */ /* 0x000fe20000400000 */
[----:B------:R-:W-:-:S02]  /*39870*/  F2FP.F16.F32.PACK_AB R140, RZ, R140 ;  /* 0x0000008cff8c723e */ /* 0x000fc400000000ff */
[----:B------:R-:W-:Y:S02]  /*39880*/  F2FP.F16.F32.PACK_AB R141, RZ, R141 ;  /* 0x0000008dff8d723e */ /* 0x000fe400000000ff */
[----:B------:R-:W-:Y:S01]  /*39890*/  F2FP.F16.F32.PACK_AB R142, RZ, R142 ;  /* 0x0000008eff8e723e */ /* 0x000fe200000000ff */
[----:B------:R0:W-:Y:S01]  /*398a0*/  @P0 STG.E.U16 desc[UR52][R18.64+0x150], R140 ;  /* 0x0001508c12000986 */ /* 0x0001e2000c101534 */
[----:B------:R-:W-:-:S03]  /*398b0*/  ISETP.GT.AND P0, PT, R0, 0x8, P3 ;  /* 0x000000080000780c */ /* 0x000fc60001f04270 */
[----:B------:R0:W-:Y:S01]  /*398c0*/  @P2 STG.E.U16 desc[UR52][R18.64+0x152], R141 ;  /* 0x0001528d12002986 */ /* 0x0001e2000c101534 */
[----:B------:R-:W-:Y:S01]  /*398d0*/  ISETP.GT.AND P2, PT, R3, 0xb0, PT ;  /* 0x000000b00300780c */ /* 0x000fe20003f44270 */
[-C--:B------:R-:W-:Y:S02]  /*398e0*/  FMUL R143, R143, R2.reuse ;  /* 0x000000028f8f7220 */ /* 0x080fe40000400000 */
[----:B------:R0:W-:Y:S01]  /*398f0*/  @P1 STG.E.U16 desc[UR52][R20.64+0x150], R142 ;  /* 0x0001508e14001986 */ /* 0x0001e2000c101534 */
[----:B------:R-:W-:Y:S01]  /*39900*/  ISETP.GT.AND P1, PT, R0, RZ, P2 ;  /* 0x000000ff0000720c */ /* 0x000fe20001724270 */
[----:B------:R-:W-:Y:S01]  /*39910*/  FMUL R144, R144, R2 ;  /* 0x0000000290907220 */ /* 0x000fe20000400000 */
[----:B------:R-:W-:-:S04]  /*39920*/  F2FP.F16.F32.PACK_AB R143, RZ, R143 ;  /* 0x0000008fff8f723e */ /* 0x000fc800000000ff */
[----:B------:R-:W-:Y:S01]  /*39930*/  F2FP.F16.F32.PACK_AB R144, RZ, R144 ;  /* 0x00000090ff90723e */ /* 0x000fe200000000ff */
[----:B------:R0:W-:Y:S01]  /*39940*/  @P0 STG.E.U16 desc[UR52][R20.64+0x152], R143 ;  /* 0x0001528f14000986 */ /* 0x0001e2000c101534 */
[----:B------:R-:W-:Y:S01]  /*39950*/  ISETP.GT.AND P0, PT, R3, 0xb1, PT ;  /* 0x000000b10300780c */ /* 0x000fe20003f04270 */
[----:B------:R-:W-:-:S04]  /*39960*/  FMUL R145, R145, R2 ;  /* 0x0000000291917220 */ /* 0x000fc80000400000 */
        /* <DEDUP_REMOVED lines=192> */
[----:B------:R-:W-:Y:S01]  /*3a570*/  FMUL R94, R94, R2 ;  /* 0x000000025e5e7220 */ /* 0x000fe20000400000 */
[----:B------:R-:W-:-:S03]  /*3a580*/  ISETP.GT.AND P3, PT, R0, 0x188, P3 ;  /* 0x000001880000780c */ /* 0x000fc60001f64270 */
[----:B------:R-:W-:Y:S02]  /*3a590*/  F2FP.F16.F32.PACK_AB R93, RZ, R93 ;  /* 0x0000005dff5d723e */ /* 0x000fe400000000ff */
[----:B------:R-:W-:Y:S01]  /*3a5a0*/  F2FP.F16.F32.PACK_AB R94, RZ, R94 ;  /* 0x0000005eff5e723e */ /* 0x000fe200000000ff */
[----:B------:R-:W-:-:S04]  /*3a5b0*/  FMUL R95, R95, R2 ;  /* 0x000000025f5f7220 */ /* 0x000fc80000400000 */
[----:B------:R0:W-:Y:S04]  /*3a5c0*/  @P5 STG.E.U16 desc[UR52][R4.64+0x152], R93 ;  /* 0x0001525d04005986 */ /* 0x0001e8000c101534 */
[----:B------:R0:W-:Y:S01]  /*3a5d0*/  @P4 STG.E.U16 desc[UR52][R8.64+0x150], R94 ;  /* 0x0001505e08004986 */ /* 0x0001e2000c101534 */
[----:B------:R-:W-:Y:S01]  /*3a5e0*/  ISETP.GT.AND P4, PT, R0, 0x180, P2 ;  /* 0x000001800000780c */ /* 0x000fe20001784270 */
[-C--:B------:R-:W-:Y:S01]  /*3a5f0*/  FMUL R96, R96, R2.reuse ;  /* 0x0000000260607220 */ /* 0x080fe20000400000 */
[----:B------:R-:W-:Y:S02]  /*3a600*/  F2FP.F16.F32.PACK_AB R95, RZ, R95 ;  /* 0x0000005fff5f723e */ /* 0x000fe400000000ff */
[C---:B------:R-:W-:Y:S02]  /*3a610*/  ISETP.GT.AND P5, PT, R0.reuse, 0x180, P0 ;  /* 0x000001800000780c */ /* 0x040fe400007a4270 */
[----:B------:R-:W-:Y:S01]  /*3a620*/  ISETP.GT.AND P2, PT, R0, 0x188, P2 ;  /* 0x000001880000780c */ /* 0x000fe20001744270 */
[----:B------:R-:W-:Y:S01]  /*3a630*/  FMUL R97, R97, R2 ;  /* 0x0000000261617220 */ /* 0x000fe20000400000 */
[----:B------:R-:W-:Y:S01]  /*3a640*/  F2FP.F16.F32.PACK_AB R96, RZ, R96 ;  /* 0x00000060ff60723e */ /* 0x000fe200000000ff */
[----:B------:R-:W-:Y:S01]  /*3a650*/  FMUL R98, R98, R2 ;  /* 0x0000000262627220 */ /* 0x000fe20000400000 */
[----:B------:R0:W-:Y:S01]  /*3a660*/  @P3 STG.E.U16 desc[UR52][R8.64+0x152], R95 ;  /* 0x0001525f08003986 */ /* 0x0001e2000c101534 */
[----:B------:R-:W-:-:S02]  /*3a670*/  ISETP.GT.AND P0, PT, R0, 0x188, P0 ;  /* 0x000001880000780c */ /* 0x000fc40000704270 */
[----:B------:R-:W-:Y:S02]  /*3a680*/  ISETP.GT.AND P6, PT, R3, 0xb9, PT ;  /* 0x000000b90300780c */ /* 0x000fe40003fc4270 */
[----:B------:R-:W-:Y:S01]  /*3a690*/  ISETP.GT.AND P3, PT, R0, 0x180, P1 ;  /* 0x000001800000780c */ /* 0x000fe20000f64270 */
[-C--:B------:R-:W-:Y:S01]  /*3a6a0*/  FMUL R99, R99, R2.reuse ;  /* 0x0000000263637220 */ /* 0x080fe20000400000 */
[----:B------:R-:W-:Y:S01]  /*3a6b0*/  F2FP.F16.F32.PACK_AB R97, RZ, R97 ;  /* 0x00000061ff61723e */ /* 0x000fe200000000ff */
[----:B------:R-:W-:Y:S01]  /*3a6c0*/  FMUL R100, R100, R2 ;  /* 0x0000000264647220 */ /* 0x000fe20000400000 */
[----:B------:R0:W-:Y:S01]  /*3a6d0*/  @P4 STG.E.U16 desc[UR52][R4.64+0x160], R96 ;  /* 0x0001606004004986 */ /* 0x0001e2000c101534 */
[----:B------:R-:W-:Y:S02]  /*3a6e0*/  F2FP.F16.F32.PACK_AB R98, RZ, R98 ;  /* 0x00000062ff62723e */ /* 0x000fe400000000ff */
[C---:B------:R-:W-:Y:S02]  /*3a6f0*/  ISETP.GT.AND P4, PT, R0.reuse, 0x180, P6 ;  /* 0x000001800000780c */ /* 0x040fe40003784270 */
[----:B------:R-:W-:Y:S01]  /*3a700*/  ISETP.GT.AND P1, PT, R0, 0x188, P1 ;  /* 0x000001880000780c */ /* 0x000fe20000f24270 */
[-C--:B------:R-:W-:Y:S01]  /*3a710*/  FMUL R101, R101, R2.reuse ;  /* 0x0000000265657220 */ /* 0x080fe20000400000 */
[----:B------:R0:W-:Y:S01]  /*3a720*/  @P5 STG.E.U16 desc[UR52][R4.64+0x162], R97 ;  /* 0x0001626104005986 */ /* 0x0001e2000c101534 */
[----:B------:R-:W-:Y:S01]  /*3a730*/  F2FP.F16.F32.PACK_AB R99, RZ, R99 ;  /* 0x00000063ff63723e */ /* 0x000fe200000000ff */
[----:B------:R-:W-:Y:S01]  /*3a740*/  FMUL R102, R102, R2 ;  /* 0x0000000266667220 */ /* 0x000fe20000400000 */
[----:B------:R-:W-:Y:S01]  /*3a750*/  F2FP.F16.F32.PACK_AB R100, RZ, R100 ;  /* 0x00000064ff64723e */ /* 0x000fe200000000ff */
[----:B------:R0:W-:Y:S01]  /*3a760*/  @P2 STG.E.U16 desc[UR52][R8.64+0x160], R98 ;  /* 0x0001606208002986 */ /* 0x0001e2000c101534 */
[----:B------:R-:W-:-:S02]  /*3a770*/  ISETP.GT.AND P2, PT, R3, 0xb9, PT ;  /* 0x000000b90300780c */ /* 0x000fc40003f44270 */
[C---:B------:R-:W-:Y:S01]  /*3a780*/  ISETP.GT.AND P6, PT, R3.reuse, 0xc1, PT ;  /* 0x000000c10300780c */ /* 0x040fe20003fc4270 */
[----:B------:R0:W-:Y:S01]  /*3a790*/  @P0 STG.E.U16 desc[UR52][R8.64+0x162], R99 ;  /* 0x0001626308000986 */ /* 0x0001e2000c101534 */
[----:B------:R-:W-:Y:S02]  /*3a7a0*/  F2FP.F16.F32.PACK_AB R101, RZ, R101 ;  /* 0x00000065ff65723e */ /* 0x000fe400000000ff */
[----:B------:R-:W-:Y:S01]  /*3a7b0*/  F2FP.F16.F32.PACK_AB R102, RZ, R102 ;  /* 0x00000066ff66723e */ /* 0x000fe200000000ff */
[----:B------:R0:W-:Y:S01]  /*3a7c0*/  @P3 STG.E.U16 desc[UR52][R4.64+0x170], R100 ;  /* 0x0001706404003986 */ /* 0x0001e2000c101534 */
[C---:B------:R-:W-:Y:S02]  /*3a7d0*/  ISETP.GT.AND P0, PT, R0.reuse, 0x188, P2 ;  /* 0x000001880000780c */ /* 0x040fe40001704270 */
[----:B------:R-:W-:Y:S02]  /*3a7e0*/  ISETP.GT.AND P5, PT, R3, 0xc0, PT ;  /* 0x000000c00300780c */ /* 0x000fe40003fa4270 */
[C---:B------:R-:W-:Y:S01]  /*3a7f0*/  ISETP.GT.AND P3, PT, R0.reuse, RZ, P6 ;  /* 0x000000ff0000720c */ /* 0x040fe20003764270 */
[-C--:B------:R-:W-:Y:S01]  /*3a800*/  FMUL R103, R103, R2.reuse ;  /* 0x0000000267677220 */ /* 0x080fe20000400000 */
[----:B------:R0:W-:Y:S01]  /*3a810*/  @P4 STG.E.U16 desc[UR52][R4.64+0x172], R101 ;  /* 0x0001726504004986 */ /* 0x0001e2000c101534 */
[----:B------:R-:W-:Y:S01]  /*3a820*/  FMUL R73, R73, R2 ;  /* 0x0000000249497220 */ /* 0x000fe20000400000 */
[----:B------:R-:W-:-:S02]  /*3a830*/  ISETP.GT.AND P2, PT, R0, RZ, P5 ;  /* 0x000000ff0000720c */ /* 0x000fc40002f44270 */
[----:B------:R0:W-:Y:S01]  /*3a840*/  @P1 STG.E.U16 desc[UR52][R8.64+0x170], R102 ;  /* 0x0001706608001986 */ /* 0x0001e2000c101534 */
[----:B------:R-:W-:Y:S01]  /*3a850*/  ISETP.GT.AND P1, PT, R0, 0x8, P6 ;  /* 0x000000080000780c */ /* 0x000fe20003724270 */
[-C--:B------:R-:W-:Y:S01]  /*3a860*/  FMUL R72, R72, R2.reuse ;  /* 0x0000000248487220 */ /* 0x080fe20000400000 */
[----:B------:R-:W-:Y:S01]  /*3a870*/  F2FP.F16.F32.PACK_AB R103, RZ, R103 ;  /* 0x00000067ff67723e */ /* 0x000fe200000000ff */
[----:B------:R-:W-:Y:S01]  /*3a880*/  FMUL R75, R75, R2 ;  /* 0x000000024b4b7220 */ /* 0x000fe20000400000 */
[----:B------:R-:W-:Y:S02]  /*3a890*/  F2FP.F16.F32.PACK_AB R73, RZ, R73 ;  /* 0x00000049ff49723e */ /* 0x000fe400000000ff */
[----:B------:R-:W-:Y:S01]  /*3a8a0*/  ISETP.GT.AND P4, PT, R0, 0x8, P5 ;  /* 0x000000080000780c */ /* 0x000fe20002f84270 */
[----:B------:R0:W-:Y:S01]  /*3a8b0*/  @P0 STG.E.U16 desc[UR52][R8.64+0x172], R103 ;  /* 0x0001726708000986 */ /* 0x0001e2000c101534 */
[----:B------:R-:W-:Y:S02]  /*3a8c0*/  ISETP.GT.AND P5, PT, R3, 0xc8, PT ;  /* 0x000000c80300780c */ /* 0x000fe40003fa4270 */
[----:B------:R-:W-:Y:S01]  /*3a8d0*/  F2FP.F16.F32.PACK_AB R72, RZ, R72 ;  /* 0x00000048ff48723e */ /* 0x000fe200000000ff */
[----:B------:R0:W-:Y:S01]  /*3a8e0*/  @P3 STG.E.U16 desc[UR52][R18.64+0x182], R73 ;  /* 0x0001824912003986 */ /* 0x0001e2000c101534 */
[----:B------:R-:W-:-:S02]  /*3a8f0*/  F2FP.F16.F32.PACK_AB R75, RZ, R75 ;  /* 0x0000004bff4b723e */ /* 0x000fc400000000ff */
[----:B------:R-:W-:Y:S02]  /*3a900*/  ISETP.GT.AND P3, PT, R3, 0xc9, PT ;  /* 0x000000c90300780c */ /* 0x000fe40003f64270 */
[----:B------:R-:W-:Y:S01]  /*3a910*/  ISETP.GT.AND P0, PT, R0, RZ, P5 ;  /* 0x000000ff0000720c */ /* 0x000fe20002f04270 */
[-C--:B------:R-:W-:Y:S01]  /*3a920*/  FMUL R74, R74, R2.reuse ;  /* 0x000000024a4a7220 */ /* 0x080fe20000400000 */
[----:B------:R0:W-:Y:S01]  /*3a930*/  @P2 STG.E.U16 desc[UR52][R18.64+0x180], R72 ;  /* 0x0001804812002986 */ /* 0x0001e2000c101534 */
[-C--:B------:R-:W-:Y:S01]  /*3a940*/  FMUL R76, R76, R2.reuse ;  /* 0x000000024c4c7220 */ /* 0x080fe20000400000 */
[C---:B------:R-:W-:Y:S02]  /*3a950*/  ISETP.GT.AND P2, PT, R0.reuse, RZ, P3 ;  /* 0x000000ff0000720c */ /* 0x040fe40001f44270 */
[----:B------:R0:W-:Y:S01]  /*3a960*/  @P1 STG.E.U16 desc[UR52][R20.64+0x182], R75 ;  /* 0x0001824b14001986 */ /* 0x0001e2000c101534 */
[----:B------:R-:W-:Y:S01]  /*3a970*/  ISETP.GT.AND P1, PT, R0, 0x8, P5 ;  /* 0x000000080000780c */ /* 0x000fe20002f24270 */
[----:B------:R-:W-:Y:S01]  /*3a980*/  FMUL R77, R77, R2 ;  /* 0x000000024d4d7220 */ /* 0x000fe20000400000 */
[----:B------:R-:W-:Y:S01]  /*3a990*/  F2FP.F16.F32.PACK_AB R74, RZ, R74 ;  /* 0x0000004aff4a723e */ /* 0x000fe200000000ff */
[----:B------:R-:W-:Y:S01]  /*3a9a0*/  FMUL R78, R78, R2 ;  /* 0x000000024e4e7220 */ /* 0x000fe20000400000 */
[----:B------:R-:W-:-:S02]  /*3a9b0*/  F2FP.F16.F32.PACK_AB R76, RZ, R76 ;  /* 0x0000004cff4c723e */ /* 0x000fc400000000ff */
[----:B------:R-:W-:Y:S01]  /*3a9c0*/  F2FP.F16.F32.PACK_AB R77, RZ, R77 ;  /* 0x0000004dff4d723e */ /* 0x000fe200000000ff */
[----:B------:R0:W-:Y:S01]  /*3a9d0*/  @P4 STG.E.U16 desc[UR52][R20.64+0x180], R74 ;  /* 0x0001804a14004986 */ /* 0x0001e2000c101534 */
[----:B------:R-:W-:-:S03]  /*3a9e0*/  F2FP.F16.F32.PACK_AB R78, RZ, R78 ;  /* 0x0000004eff4e723e */ /* 0x000fc600000000ff */
[----:B------:R0:W-:Y:S01]  /*3a9f0*/  @P0 STG.E.U16 desc[UR52][R18.64+0x190], R76 ;  /* 0x0001904c12000986 */ /* 0x0001e2000c101534 */
[----:B------:R-:W-:-:S03]  /*3aa00*/  ISETP.GT.AND P0, PT, R3, 0xd0, PT ;  /* 0x000000d00300780c */ /* 0x000fc60003f04270 */
[----:B------:R0:W-:Y:S01]  /*3aa10*/  @P2 STG.E.U16 desc[UR52][R18.64+0x192], R77 ;  /* 0x0001924d12002986 */ /* 0x0001e2000c101534 */
[----:B------:R-:W-:-:S03]  /*3aa20*/  ISETP.GT.AND P2, PT, R0, 0x8, P3 ;  /* 0x000000080000780c */ /* 0x000fc60001f44270 */
[----:B------:R0:W-:Y:S01]  /*3aa30*/  @P1 STG.E.U16 desc[UR52][R20.64+0x190], R78 ;  /* 0x0001904e14001986 */ /* 0x0001e2000c101534 */
[----:B------:R-:W-:Y:S01]  /*3aa40*/  ISETP.GT.AND P1, PT, R0, RZ, P0 ;  /* 0x000000ff0000720c */ /* 0x000fe20000724270 */
[-C--:B------:R-:W-:Y:S01]  /*3aa50*/  FMUL R79, R79, R2.reuse ;  /* 0x000000024f4f7220 */ /* 0x080fe20000400000 */
[----:B------:R-:W-:Y:S01]  /*3aa60*/  FMUL R80, R80, R2 ;  /* 0x0000000250507220 */ /* 0x000fe20000400000 */
[----:B------:R-:W-:-:S03]  /*3aa70*/  ISETP.GT.AND P4, PT, R3, 0xd1, PT ;  /* 0x000000d10300780c */ /* 0x000fc60003f84270 */
[----:B------:R-:W-:Y:S02]  /*3aa80*/  F2FP.F16.F32.PACK_AB R79, RZ, R79 ;  /* 0x0000004fff4f723e */ /* 0x000fe400000000ff */
[----:B------:R-:W-:-:S03]  /*3aa90*/  F2FP.F16.F32.PACK_AB R80, RZ, R80 ;  /* 0x00000050ff50723e */ /* 0x000fc600000000ff */
[----:B------:R0:W-:Y:S04]  /*3aaa0*/  @P2 STG.E.U16 desc[UR52][R20.64+0x192], R79 ;  /* 0x0001924f14002986 */ /* 0x0001e8000c101534 */
[----:B------:R0:W-:Y:S01]  /*3aab0*/  @P1 STG.E.U16 desc[UR52][R18.64+0x1a0], R80 ;  /* 0x0001a05012001986 */ /* 0x0001e2000c101534 */
[----:B------:R-:W-:Y:S01]  /*3aac0*/  ISETP.GT.AND P1, PT, R0, RZ, P4 ;  /* 0x000000ff0000720c */ /* 0x000fe20002724270 */
[----:B------:R-:W-:-:S05]  /*3aad0*/  FMUL R81, R81, R2 ;  /* 0x0000000251517220 */ /* 0x000fca0000400000 */
[----:B------:R-:W-:Y:S01]  /*3aae0*/  F2FP.F16.F32.PACK_AB R81, RZ, R81 ;  /* 0x00000051ff51723e */ /* 0x000fe200000000ff */
[----:B------:R-:W-:-:S06]  /*3aaf0*/  FMUL R82, R82, R2 ;  /* 0x0000000252527220 */ /* 0x000fcc0000400000 */
[----:B------:R0:W-:Y:S01]  /*3ab00*/  @P1 STG.E.U16 desc[UR52][R18.64+0x1a2], R81 ;  /* 0x0001a25112001986 */ /* 0x0001e2000c101534 */
[----:B------:R-:W-:Y:S02]  /*3ab10*/  ISETP.GT.AND P1, PT, R0, 0x8, P0 ;  /* 0x000000080000780c */ /* 0x000fe40000724270 */
[----:B------:R-:W-:Y:S01]  /*3ab20*/  F2FP.F16.F32.PACK_AB R82, RZ, R82 ;  /* 0x00000052ff52723e */ /* 0x000fe200000000ff */
[----:B------:R-:W-:-:S10]  /*3ab30*/  FMUL R83, R83, R2 ;  /* 0x0000000253537220 */ /* 0x000fd40000400000 */
[----:B------:R0:W-:Y:S01]  /*3ab40*/  @P1 STG.E.U16 desc[UR52][R20.64+0x1a0], R82 ;  /* 0x0001a05214001986 */ /* 0x0001e2000c101534 */
[----:B------:R-:W-:Y:S02]  /*3ab50*/  ISETP.GT.AND P1, PT, R0, 0x8, P4 ;  /* 0x000000080000780c */ /* 0x000fe40002724270 */
[----:B------:R-:W-:Y:S02]  /*3ab60*/  F2FP.F16.F32.PACK_AB R83, RZ, R83 ;  /* 0x00000053ff53723e */ /* 0x000fe400000000ff */
[----:B------:R-:W-:Y:S01]  /*3ab70*/  ISETP.GT.AND P2, PT, R3, 0xd8, PT ;  /* 0x000000d80300780c */ /* 0x000fe20003f44270 */
[----:B------:R-:W-:-:S08]  /*3ab80*/  FMUL R84, R84, R2 ;  /* 0x0000000254547220 */ /* 0x000fd00000400000 */
[----:B------:R0:W-:Y:S01]  /*3ab90*/  @P1 STG.E.U16 desc[UR52][R20.64+0x1a2], R83 ;  /* 0x0001a25314001986 */ /* 0x0001e2000c101534 */
        /* <DEDUP_REMOVED lines=177> */
[C---:B------:R-:W-:Y:S02]  /*3b6b0*/  ISETP.GT.AND P6, PT, R0.reuse, 0x180, P3 ;  /* 0x000001800000780c */ /* 0x040fe40001fc4270 */
[----:B------:R-:W-:Y:S02]  /*3b6c0*/  F2FP.F16.F32.PACK_AB R29, RZ, R29 ;  /* 0x0000001dff1d723e */ /* 0x000fe400000000ff */
[C---:B------:R-:W-:Y:S02]  /*3b6d0*/  ISETP.GT.AND P5, PT, R0.reuse, 0x188, P5 ;  /* 0x000001880000780c */ /* 0x040fe40002fa4270 */
[----:B------:R-:W-:Y:S01]  /*3b6e0*/  ISETP.GT.AND P3, PT, R0, 0x188, P3 ;  /* 0x000001880000780c */ /* 0x000fe20001f64270 */
[-C--:B------:R-:W-:Y:S01]  /*3b6f0*/  FMUL R30, R30, R2.reuse ;  /* 0x000000021e1e7220 */ /* 0x080fe20000400000 */
[-C--:B------:R-:W-:Y:S01]  /*3b700*/  FMUL R31, R31, R2.reuse ;  /* 0x000000021f1f7220 */ /* 0x080fe20000400000 */
[----:B------:R-:W-:-:S04]  /*3b710*/  FMUL R32, R32, R2 ;  /* 0x0000000220207220 */ /* 0x000fc80000400000 */
[----:B------:R0:W-:Y:S01]  /*3b720*/  @P6 STG.E.U16 desc[UR52][R4.64+0x192], R29 ;  /* 0x0001921d04006986 */ /* 0x0001e2000c101534 */
[C---:B------:R-:W-:Y:S02]  /*3b730*/  ISETP.GT.AND P6, PT, R0.reuse, 0x180, P0 ;  /* 0x000001800000780c */ /* 0x040fe400007c4270 */
[----:B------:R-:W-:Y:S02]  /*3b740*/  F2FP.F16.F32.PACK_AB R30, RZ, R30 ;  /* 0x0000001eff1e723e */ /* 0x000fe400000000ff */
[----:B------:R-:W-:Y:S02]  /*3b750*/  F2FP.F16.F32.PACK_AB R31, RZ, R31 ;  /* 0x0000001fff1f723e */ /* 0x000fe400000000ff */
[----:B------:R-:W-:Y:S01]  /*3b760*/  F2FP.F16.F32.PACK_AB R32, RZ, R32 ;  /* 0x00000020ff20723e */ /* 0x000fe200000000ff */
[----:B------:R0:W-:Y:S01]  /*3b770*/  @P5 STG.E.U16 desc[UR52][R8.64+0x190], R30 ;  /* 0x0001901e08005986 */ /* 0x0001e2000c101534 */
[C---:B------:R-:W-:Y:S02]  /*3b780*/  ISETP.GT.AND P5, PT, R0.reuse, 0x180, P4 ;  /* 0x000001800000780c */ /* 0x040fe400027a4270 */
[C---:B------:R-:W-:Y:S01]  /*3b790*/  ISETP.GT.AND P0, PT, R0.reuse, 0x188, P0 ;  /* 0x000001880000780c */ /* 0x040fe20000704270 */
[----:B------:R0:W-:Y:S01]  /*3b7a0*/  @P3 STG.E.U16 desc[UR52][R8.64+0x192], R31 ;  /* 0x0001921f08003986 */ /* 0x0001e2000c101534 */
[C---:B------:R-:W-:Y:S01]  /*3b7b0*/  ISETP.GT.AND P4, PT, R0.reuse, 0x188, P4 ;  /* 0x000001880000780c */ /* 0x040fe20002784270 */
[-C--:B------:R-:W-:Y:S01]  /*3b7c0*/  FMUL R33, R33, R2.reuse ;  /* 0x0000000221217220 */ /* 0x080fe20000400000 */
[C---:B------:R-:W-:Y:S01]  /*3b7d0*/  ISETP.GT.AND P3, PT, R0.reuse, 0x180, P1 ;  /* 0x000001800000780c */ /* 0x040fe20000f64270 */
[----:B------:R0:W-:Y:S01]  /*3b7e0*/  @P6 STG.E.U16 desc[UR52][R4.64+0x1a0], R32 ;  /* 0x0001a02004006986 */ /* 0x0001e2000c101534 */
[----:B------:R-:W-:Y:S01]  /*3b7f0*/  ISETP.GT.AND P6, PT, R0, 0x180, P2 ;  /* 0x000001800000780c */ /* 0x000fe200017c4270 */
[-C--:B------:R-:W-:Y:S01]  /*3b800*/  FMUL R34, R34, R2.reuse ;  /* 0x0000000222227220 */ /* 0x080fe20000400000 */
[C---:B------:R-:W-:Y:S01]  /*3b810*/  ISETP.GT.AND P2, PT, R0.reuse, 0x188, P2 ;  /* 0x000001880000780c */ /* 0x040fe20001744270 */
[-C--:B------:R-:W-:Y:S01]  /*3b820*/  FMUL R35, R35, R2.reuse ;  /* 0x0000000223237220 */ /* 0x080fe20000400000 */
[----:B------:R-:W-:Y:S01]  /*3b830*/  ISETP.GT.AND P1, PT, R0, 0x188, P1 ;  /* 0x000001880000780c */ /* 0x000fe20000f24270 */
[-C--:B------:R-:W-:Y:S01]  /*3b840*/  FMUL R36, R36, R2.reuse ;  /* 0x0000000224247220 */ /* 0x080fe20000400000 */
[-C--:B------:R-:W-:Y:S01]  /*3b850*/  FMUL R37, R37, R2.reuse ;  /* 0x0000000225257220 */ /* 0x080fe20000400000 */
[-C--:B------:R-:W-:Y:S01]  /*3b860*/  FMUL R38, R38, R2.reuse ;  /* 0x0000000226267220 */ /* 0x080fe20000400000 */
[----:B------:R-:W-:Y:S01]  /*3b870*/  FMUL R39, R39, R2 ;  /* 0x0000000227277220 */ /* 0x000fe20000400000 */
[----:B------:R-:W-:-:S02]  /*3b880*/  F2FP.F16.F32.PACK_AB R33, RZ, R33 ;  /* 0x00000021ff21723e */ /* 0x000fc400000000ff */
[----:B------:R-:W-:Y:S02]  /*3b890*/  F2FP.F16.F32.PACK_AB R34, RZ, R34 ;  /* 0x00000022ff22723e */ /* 0x000fe400000000ff */
[----:B------:R-:W-:Y:S02]  /*3b8a0*/  F2FP.F16.F32.PACK_AB R35, RZ, R35 ;  /* 0x00000023ff23723e */ /* 0x000fe400000000ff */
[----:B------:R-:W-:Y:S02]  /*3b8b0*/  F2FP.F16.F32.PACK_AB R36, RZ, R36 ;  /* 0x00000024ff24723e */ /* 0x000fe400000000ff */
[----:B------:R-:W-:Y:S02]  /*3b8c0*/  F2FP.F16.F32.PACK_AB R37, RZ, R37 ;  /* 0x00000025ff25723e */ /* 0x000fe400000000ff */
[----:B------:R-:W-:Y:S02]  /*3b8d0*/  F2FP.F16.F32.PACK_AB R38, RZ, R38 ;  /* 0x00000026ff26723e */ /* 0x000fe400000000ff */
[----:B------:R-:W-:Y:S01]  /*3b8e0*/  F2FP.F16.F32.PACK_AB R39, RZ, R39 ;  /* 0x00000027ff27723e */ /* 0x000fe200000000ff */
[----:B------:R0:W-:Y:S04]  /*3b8f0*/  @P5 STG.E.U16 desc[UR52][R4.64+0x1a2], R33 ;  /* 0x0001a22104005986 */ /* 0x0001e8000c101534 */
[----:B------:R0:W-:Y:S04]  /*3b900*/  @P0 STG.E.U16 desc[UR52][R8.64+0x1a0], R34 ;  /* 0x0001a02208000986 */ /* 0x0001e8000c101534 */
[----:B------:R0:W-:Y:S04]  /*3b910*/  @P4 STG.E.U16 desc[UR52][R8.64+0x1a2], R35 ;  /* 0x0001a22308004986 */ /* 0x0001e8000c101534 */
[----:B------:R0:W-:Y:S04]  /*3b920*/  @P6 STG.E.U16 desc[UR52][R4.64+0x1b0], R36 ;  /* 0x0001b02404006986 */ /* 0x0001e8000c101534 */
[----:B------:R0:W-:Y:S04]  /*3b930*/  @P3 STG.E.U16 desc[UR52][R4.64+0x1b2], R37 ;  /* 0x0001b22504003986 */ /* 0x0001e8000c101534 */
[----:B------:R0:W-:Y:S04]  /*3b940*/  @P2 STG.E.U16 desc[UR52][R8.64+0x1b0], R38 ;  /* 0x0001b02608002986 */ /* 0x0001e8000c101534 */
[----:B------:R0:W-:Y:S02]  /*3b950*/  @P1 STG.E.U16 desc[UR52][R8.64+0x1b2], R39 ;  /* 0x0001b22708001986 */ /* 0x0001e4000c101534 */
.L_x_916:
[----:B------:R-:W-:Y:S05]  /*3b960*/  BSYNC B0 ;  /* 0x0000000000007941 */ /* 0x000fea0003800000 */
.L_x_28:
[----:B0-----:R-:W2:Y:S04]  /*3b970*/  LDL.LU R5, [R1+0x3e8] ;  /* 0x0003e80001057983 */ /* 0x001ea80000300800 */
[----:B------:R-:W2:Y:S01]  /*3b980*/  LDL.LU R4, [R1+0x3ec] ;  /* 0x0003ec0001047983 */ /* 0x000ea20000300800 */
[----:B------:R-:W-:Y:S01]  /*3b990*/  ULDC UR4, c[0x0][0xc] ;  /* 0x0000030000047ab9 */ /* 0x000fe20000000800 */
[----:B------:R-:W-:Y:S01]  /*3b9a0*/  ULDC UR5, c[0x0][0x10] ;  /* 0x0000040000057ab9 */ /* 0x000fe20000000800 */
[----:B------:R-:W2:Y:S01]  /*3b9b0*/  LDC R3, c[0x0][0x14] ;  /* 0x00000500ff037b82 */ /* 0x000ea20000000800 */
[----:B------:R-:W-:Y:S01]  /*3b9c0*/  UIMAD.WIDE.U32 UR4, UR4, UR5, URZ ;  /* 0x00000005040472a5 */ /* 0x000fe2000f8e003f */
[----:B------:R-:W-:Y:S01]  /*3b9d0*/  PRMT R0, RZ, 0x7610, R0 ;  /* 0x00007610ff007816 */ /* 0x000fe20000000000 */
[----:B------:R-:W-:Y:S01]  /*3b9e0*/  UMOV UR43, 0xffffffff ;  /* 0xffffffff002b7882 */ /* 0x000fe20000000000 */
[----:B------:R-:W-:-:S03]  /*3b9f0*/  UMOV UR42, 0xffffffff ;  /* 0xffffffff002a7882 */ /* 0x000fc60000000000 */
[----:B--2---:R-:W-:-:S04]  /*3ba00*/  IMAD.WIDE.U32 R4, R3, UR4, R4 ;  /* 0x0000000403047c25 */ /* 0x004fc8000f8e0004 */
[----:B------:R-:W-:Y:S01]  /*3ba10*/  IMAD R3, R3, UR5, RZ ;  /* 0x0000000503037c24 */ /* 0x000fe2000f8e02ff */
[----:B------:R-:W-:Y:S01]  /*3ba20*/  ULDC.64 UR4, c[0x0][0x650] ;  /* 0x0001940000047ab9 */ /* 0x000fe20000000a00 */
[----:B------:R-:W-:Y:S01]  /*3ba30*/  IMAD.MOV.U32 R7, RZ, RZ, R4 ;  /* 0x000000ffff077224 */ /* 0x000fe200078e0004 */
[----:B------:R-:W-:Y:S01]  /*3ba40*/  ISETP.GE.U32.AND P0, PT, R4, UR4, PT ;  /* 0x0000000404007c0c */ /* 0x000fe2000bf06070 */
[----:B------:R-:W-:-:S05]  /*3ba50*/  IMAD.IADD R6, R5, 0x1, R3 ;  /* 0x0000000105067824 */ /* 0x000fca00078e0203 */
[----:B------:R0:W-:Y:S01]  /*3ba60*/  STL [R1+0x3e8], R6 ;  /* 0x0003e80601007387 */ /* 0x0001e20000100800 */
[----:B------:R-:W-:-:S03]  /*3ba70*/  ISETP.GE.U32.AND.EX P0, PT, R6, UR5, PT, P0 ;  /* 0x0000000506007c0c */ /* 0x000fc6000bf06100 */
[----:B------:R0:W-:Y:S10]  /*3ba80*/  STL [R1+0x3ec], R7 ;  /* 0x0003ec0701007387 */ /* 0x0001f40000100800 */
[----:B0-----:R-:W-:Y:S05]  /*3ba90*/  @P0 BRA `(.L_x_917) ;  /* 0x0000000400880947 */ /* 0x001fea0003800000 */
[----:B------:R-:W0:Y:S01]  /*3baa0*/  S2UR UR6, SR_CTAID.X ;  /* 0x00000000000679c3 */ /* 0x000e220000002500 */
[----:B------:R-:W-:Y:S01]  /*3bab0*/  ULDC.64 UR12, c[0x0][0x628] ;  /* 0x00018a00000c7ab9 */ /* 0x000fe20000000a00 */
[----:B------:R-:W-:Y:S01]  /*3bac0*/  ULDC UR4, c[0x0][0x150] ;  /* 0x0000540000047ab9 */ /* 0x000fe20000000800 */
[----:B------:R-:W-:Y:S01]  /*3bad0*/  ISETP.NE.U32.AND P0, PT, RZ, UR12, PT ;  /* 0x0000000cff007c0c */ /* 0x000fe2000bf05070 */
[----:B------:R-:W-:Y:S01]  /*3bae0*/  ULDC UR15, c[0x0][0x630] ;  /* 0x00018c00000f7ab9 */ /* 0x000fe20000000800 */
[C---:B------:R-:W-:Y:S01]  /*3baf0*/  R2UR UR16, R7.reuse ;  /* 0x00000000071072ca */ /* 0x040fe200000e0000 */
[----:B------:R-:W-:Y:S01]  /*3bb00*/  ULDC UR19, c[0x0][0x154] ;  /* 0x0000550000137ab9 */ /* 0x000fe20000000800 */
[----:B------:R-:W-:Y:S01]  /*3bb10*/  ISETP.NE.AND.EX P0, PT, RZ, UR13, PT, P0 ;  /* 0x0000000dff007c0c */ /* 0x000fe2000bf05300 */
[----:B------:R-:W2:Y:S01]  /*3bb20*/  S2UR UR18, SR_CTAID.Y ;  /* 0x00000000001279c3 */ /* 0x000ea20000002600 */
[----:B------:R-:W-:Y:S02]  /*3bb30*/  R2UR UR17, R6 ;  /* 0x00000000061172ca */ /* 0x000fe400000e0000 */
[----:B------:R-:W-:-:S02]  /*3bb40*/  R2UR UR10, R7 ;  /* 0x00000000070a72ca */ /* 0x000fc400000e0000 */
[----:B------:R-:W-:Y:S02]  /*3bb50*/  R2UR UR11, R6 ;  /* 0x00000000060b72ca */ /* 0x000fe400000e0000 */
[----:B0-----:R-:W-:-:S05]  /*3bb60*/  I2FP.F32.U32 R0, UR6 ;  /* 0x0000000600007c45 */ /* 0x001fca0008201000 */
[----:B------:R-:W-:-:S04]  /*3bb70*/  FMUL R0, R0, UR4 ;  /* 0x0000000400007c20 */ /* 0x000fc80008400000 */
[----:B------:R0:W0:Y:S01]  /*3bb80*/  F2I.U32.TRUNC.NTZ R3, R0 ;  /* 0x0000000000037305 */ /* 0x000022000020f000 */
[----:B--2---:R-:W-:Y:S05]  /*3bb90*/  @!P0 BRA `(.L_x_918) ;  /* 0x0000000000308947 */ /* 0x004fea0003800000 */
        /* <DEDUP_REMOVED lines=12> */
.L_x_918:
[----:B------:R-:W-:Y:S01]  /*3bc60*/  USHF.R.U64 UR42, UR10, UR15, UR11 ;  /* 0x0000000f0a2a7299 */ /* 0x000fe2000800120b */
[----:B0-----:R-:W-:Y:S01]  /*3bc70*/  I2FP.F32.U32 R0, UR18 ;  /* 0x0000001200007c45 */ /* 0x001fe20008201000 */
[----:B------:R-:W-:Y:S02]  /*3bc80*/  USHF.R.U32.HI UR4, URZ, UR15, UR11 ;  /* 0x0000000f3f047299 */ /* 0x000fe4000801160b */
        /* <DEDUP_REMOVED lines=8> */
[----:B------:R-:W-:Y:S01]  /*3bd10*/  UIMAD.WIDE.U32 UR8, UR10, UR12, UR8 ;  /* 0x0000000c0a0872a5 */ /* 0x000fe2000f8e0008 */
[----:B------:R-:W-:Y:S01]  /*3bd20*/  R2UR UR12, R3 ;  /* 0x00000000030c72ca */ /* 0x000fe200000e0000 */
[----:B------:R-:W-:Y:S01]  /*3bd30*/  UIMAD UR10, UR10, UR13, UR4 ;  /* 0x0000000d0a0a72a4 */ /* 0x000fe2000f8e0204 */
[----:B------:R-:W-:Y:S01]  /*3bd40*/  ULDC UR11, c[0x0][0x618] ;  /* 0x00018600000b7ab9 */ /* 0x000fe20000000800 */
[----:B------:R-:W-:Y:S02]  /*3bd50*/  ULDC UR21, c[0x0][0x658] ;  /* 0x0001960000157ab9 */ /* 0x000fe40000000800 */
[----:B------:R-:W-:Y:S01]  /*3bd60*/  UIADD3 UR9, UR9, UR10, URZ ;  /* 0x0000000a09097290 */ /* 0x000fe2000fffe03f */
[----:B------:R-:W-:Y:S01]  /*3bd70*/  UMOV UR15, 0xffffffff ;  /* 0xffffffff000f7882 */ /* 0x000fe20000000000 */
[----:B------:R-:W-:Y:S01]  /*3bd80*/  ULDC.64 UR4, c[0x0][0x640] ;  /* 0x0001900000047ab9 */ /* 0x000fe20000000a00 */
[----:B------:R-:W-:Y:S01]  /*3bd90*/  USHF.L.U32 UR15, UR15, UR21, URZ ;  /* 0x000000150f0f7299 */ /* 0x000fe2000800063f */
[----:B------:R-:W-:Y:S01]  /*3bda0*/  ISETP.NE.U32.AND P0, PT, RZ, UR4, PT ;  /* 0x00000004ff007c0c */ /* 0x000fe2000bf05070 */
[----:B------:R-:W-:-:S02]  /*3bdb0*/  USHF.R.U64 UR16, UR8, UR11, UR9 ;  /* 0x0000000b08107299 */ /* 0x000fc40008001209 */
[----:B------:R-:W-:Y:S01]  /*3bdc0*/  USHF.R.U32.HI UR8, URZ, UR11, UR9 ;  /* 0x0000000b3f087299 */ /* 0x000fe20008011609 */
[----:B0-----:R-:W-:Y:S01]  /*3bdd0*/  R2UR UR14, R0 ;  /* 0x00000000000e72ca */ /* 0x001fe200000e0000 */
[----:B------:R-:W-:Y:S01]  /*3bde0*/  ULDC UR17, c[0x0][0x608] ;  /* 0x0001820000117ab9 */ /* 0x000fe20000000800 */
[----:B------:R-:W-:Y:S01]  /*3bdf0*/  ULOP3.LUT UR48, URZ, UR15, URZ, 0x33, !UPT ;  /* 0x0000000f3f307292 */ /* 0x000fe2000f8e333f */
[----:B------:R-:W-:Y:S01]  /*3be00*/  ISETP.NE.AND.EX P0, PT, RZ, UR5, PT, P0 ;  /* 0x00000005ff007c0c */ /* 0x000fe2000bf05300 */
[----:B------:R-:W-:Y:S02]  /*3be10*/  USHF.R.U64 UR15, UR16, UR17, UR8 ;  /* 0x00000011100f7299 */ /* 0x000fe40008001208 */
[----:B------:R-:W-:Y:S02]  /*3be20*/  USHF.R.U32.HI UR8, URZ, UR17, UR8 ;  /* 0x000000113f087299 */ /* 0x000fe40008011608 */
[----:B------:R-:W-:Y:S02]  /*3be30*/  UIADD3 UR12, -UR12, URZ, URZ ;  /* 0x0000003f0c0c7290 */ /* 0x000fe4000fffe13f */
[----:B------:R-:W-:Y:S01]  /*3be40*/  USHF.R.U64 UR17, UR15, UR21, UR8 ;  /* 0x000000150f117299 */ /* 0x000fe20008001208 */
[----:B------:R-:W-:Y:S01]  /*3be50*/  UMOV UR19, 0x1 ;  /* 0x0000000100137882 */ /* 0x000fe20000000000 */
[----:B------:R-:W-:Y:S01]  /*3be60*/  ULDC UR13, c[0x0][0x144] ;  /* 0x00005100000d7ab9 */ /* 0x000fe20000000800 */
[----:B------:R-:W-:Y:S01]  /*3be70*/  ULDC UR7, c[0x0][0x600] ;  /* 0x0001800000077ab9 */ /* 0x000fe20000000800 */
[----:B------:R-:W-:-:S02]  /*3be80*/  USHF.L.U32 UR24, UR19, UR21, URZ ;  /* 0x0000001513187299 */ /* 0x000fc4000800063f */
[----:B------:R-:W-:Y:S02]  /*3be90*/  USHF.R.U32.HI UR8, URZ, UR21, UR8 ;  /* 0x000000153f087299 */ /* 0x000fe40008011608 */
[----:B------:R-:W-:Y:S02]  /*3bea0*/  UIMAD UR21, UR13, UR12, UR6 ;  /* 0x0000000c0d1572a4 */ /* 0x000fe4000f8e0206 */
[----:B------:R-:W-:Y:S02]  /*3beb0*/  UIADD3 UR20, UR7, -0x1, URZ ;  /* 0xffffffff07147890 */ /* 0x000fe4000fffe03f */
[----:B------:R-:W-:Y:S01]  /*3bec0*/  UIADD3 UR19, -UR14, URZ, URZ ;  /* 0x0000003f0e137290 */ /* 0x000fe2000fffe13f */
        /* <DEDUP_REMOVED lines=17> */
.L_x_919:
[----:B------:R-:W-:Y:S01]  /*3bfe0*/  UISETP.NE.AND UP0, UPT, UR39, URZ, UPT ;  /* 0x0000003f2700728c */ /* 0x000fe2000bf05270 */
[----:B------:R-:W-:Y:S01]  /*3bff0*/  IMAD.MOV.U32 R0, RZ, RZ, 0x1 ;  /* 0x00000001ff007424 */ /* 0x000fe200078e00ff */
[----:B------:R-:W-:Y:S02]  /*3c000*/  USHF.R.U64 UR4, UR6, UR22, UR8 ;  /* 0x0000001606047299 */ /* 0x000fe40008001208 */
[----:B------:R-:W-:Y:S02]  /*3c010*/  ULOP3.LUT UR48, UR15, UR48, URZ, 0xc0, !UPT ;  /* 0x000000300f307292 */ /* 0x000fe4000f8ec03f */
[----:B------:R-:W-:Y:S02]  /*3c020*/  UIADD3 UR5, -UR4, URZ, URZ ;  /* 0x0000003f04057290 */ /* 0x000fe4000fffe13f */
[----:B------:R-:W-:Y:S02]  /*3c030*/  UIMAD UR48, UR24, UR4, UR48 ;  /* 0x00000004183072a4 */ /* 0x000fe4000f8e0230 */
[----:B------:R-:W-:-:S02]  /*3c040*/  ULOP3.LUT UR16, UR16, UR20, URZ, 0xc0, !UPT ;  /* 0x0000001410107292 */ /* 0x000fc4000f8ec03f */
[----:B------:R-:W-:Y:S02]  /*3c050*/  @UP0 UIMAD UR21, UR25, UR19, UR18 ;  /* 0x00000013191502a4 */ /* 0x000fe4000f8e0212 */
[----:B------:R-:W-:-:S03]  /*3c060*/  UIMAD UR4, UR5, UR23, UR17 ;  /* 0x00000017050472a4 */ /* 0x000fc6000f8e0211 */
[----:B------:R-:W-:Y:S01]  /*3c070*/  ULDC UR5, c[0x0][0x610] ;  /* 0x0001840000057ab9 */ /* 0x000fe20000000800 */
[----:B------:R-:W-:Y:S02]  /*3c080*/  UIMAD UR4, UR4, UR7, UR16 ;  /* 0x00000007040472a4 */ /* 0x000fe4000f8e0210 */
[----:B------:R-:W-:-:S04]  /*3c090*/  UIMAD UR48, UR48, UR5, UR21 ;  /* 0x00000005303072a4 */ /* 0x000fc8000f8e0215 */
[----:B------:R-:W-:Y:S02]  /*3c0a0*/  USEL UR43, UR4, UR48, !UP0 ;  /* 0x00000030042b7287 */ /* 0x000fe4000c000000 */
[----:B------:R-:W-:-:S12]  /*3c0b0*/  USEL UR48, UR48, UR4, !UP0 ;  /* 0x0000000430307287 */ /* 0x000fd8000c000000 */
.L_x_917:
[----:B------:R-:W-:-:S13]  /*3c0c0*/  LOP3.LUT P0, RZ, R0, 0xff, RZ, 0xc0, !PT ;  /* 0x000000ff00ff7812 */ /* 0x000fda000780c0ff */
[----:B------:R-:W-:Y:S05]  /*3c0d0*/  @P0 BRA `(.L_x_920) ;  /* 0xfffffc50000c0947 */ /* 0x000fea000383ffff */
[----:B------:R-:W-:Y:S05]  /*3c0e0*/  EXIT ;  /* 0x000000000000794d */ /* 0x000fea0003800000 */
.L_x_3:
[----:B------:R-:W2:Y:S01]  /*3c0f0*/  LDL R4, [R1+0x3ec] ;  /* 0x0003ec0001047983 */ /* 0x000ea20000100800 */
[----:B------:R-:W-:-:S03]  /*3c100*/  ULDC.64 UR8, c[0x0][0x650] ;  /* 0x0001940000087ab9 */ /* 0x000fc60000000a00 */
[----:B------:R-:W3:Y:S01]  /*3c110*/  LDL R3, [R1+0x3e8] ;  /* 0x0003e80001037983 */ /* 0x000ee20000100800 */
[----:B------:R-:W-:Y:S01]  /*3c120*/  PRMT R0, RZ, 0x7610, R0 ;  /* 0x00007610ff007816 */ /* 0x000fe20000000000 */
[----:B------:R-:W-:Y:S02]  /*3c130*/  IMAD.MOV.U32 R5, RZ, RZ, -0x1 ;  /* 0xffffffffff057424 */ /* 0x000fe400078e00ff */
[----:B------:R-:W-:Y:S02]  /*3c140*/  IMAD.MOV.U32 R2, RZ, RZ, -0x1 ;  /* 0xffffffffff027424 */ /* 0x000fe400078e00ff */
[----:B------:R-:W-:Y:S01]  /*3c150*/  IMAD.MOV.U32 R10, RZ, RZ, -0x1 ;  /* 0xffffffffff0a7424 */ /* 0x000fe200078e00ff */
[----:B--2---:R-:W-:-:S04]  /*3c160*/  ISETP.GE.U32.AND P0, PT, R4, UR8, PT ;  /* 0x0000000804007c0c */ /* 0x004fc8000bf06070 */
[----:B---3--:R-:W-:-:S13]  /*3c170*/  ISETP.GE.U32.AND.EX P0, PT, R3, UR9, PT, P0 ;  /* 0x0000000903007c0c */ /* 0x008fda000bf06100 */
[----:B------:R-:W-:Y:S05]  /*3c180*/  @P0 BRA `(.L_x_921) ;  /* 0x00000004008c0947 */ /* 0x000fea0003800000 */
[----:B------:R-:W-:Y:S01]  /*3c190*/  I2FP.F32.U32 R0, UR4 ;  /* 0x0000000400007c45 */ /* 0x000fe20008201000 */
[----:B0-----:R-:W-:Y:S01]  /*3c1a0*/  ULDC.64 UR16, c[0x0][0x628] ;  /* 0x00018a0000107ab9 */ /* 0x001fe20000000a00 */
        /* <DEDUP_REMOVED lines=24> */
.L_x_922:
        /* <DEDUP_REMOVED lines=24> */
[----:B------:R-:W-:Y:S01]  /*3c4b0*/  UMOV UR19, 0x1 ;  /* 0x0000000100137882 */ /* 0x000fe20000000000 */
[----:B------:R-:W-:Y:S01]  /*3c4c0*/  ULDC UR20, c[0x0][0x608] ;  /* 0x0001820000147ab9 */ /* 0x000fe20000000800 */
[----:B------:R-:W-:Y:S01]  /*3c4d0*/  USHF.L.U32 UR26, UR19, UR23, URZ ;  /* 0x00000017131a7299 */ /* 0x000fe2000800063f */
[----:B------:R-:W-:Y:S01]  /*3c4e0*/  ISETP.NE.AND.EX P0, PT, RZ, UR9, PT, P0 ;  /* 0x00000009ff007c0c */ /* 0x000fe2000bf05300 */
[----:B------:R-:W-:Y:S02]  /*3c4f0*/  USHF.R.U64 UR19, UR18, UR20, UR11 ;  /* 0x0000001412137299 */ /* 0x000fe4000800120b */
[----:B------:R-:W-:Y:S02]  /*3c500*/  USHF.R.U32.HI UR11, URZ, UR20, UR11 ;  /* 0x000000143f0b7299 */ /* 0x000fe4000801160b */
[----:B------:R-:W-:-:S02]  /*3c510*/  UIADD3 UR15, -UR15, URZ, URZ ;  /* 0x0000003f0f0f7290 */ /* 0x000fc4000fffe13f */
[----:B------:R-:W-:Y:S01]  /*3c520*/  USHF.R.U64 UR20, UR19, UR23, UR11 ;  /* 0x0000001713147299 */ /* 0x000fe2000800120b */
[----:B------:R-:W-:Y:S01]  /*3c530*/  ULDC UR16, c[0x0][0x144] ;  /* 0x0000510000107ab9 */ /* 0x000fe20000000800 */
[----:B------:R-:W-:Y:S01]  /*3c540*/  ULDC UR6, c[0x0][0x600] ;  /* 0x0001800000067ab9 */ /* 0x000fe20000000800 */
[----:B------:R-:W-:Y:S02]  /*3c550*/  USHF.R.U32.HI UR11, URZ, UR23, UR11 ;  /* 0x000000173f0b7299 */ /* 0x000fe4000801160b */
[----:B------:R-:W-:Y:S02]  /*3c560*/  UIMAD UR23, UR16, UR15, UR4 ;  /* 0x0000000f101772a4 */ /* 0x000fe4000f8e0204 */
[----:B------:R-:W-:Y:S02]  /*3c570*/  UIADD3 UR22, UR6, -0x1, URZ ;  /* 0xffffffff06167890 */ /* 0x000fe4000fffe03f */
[----:B------:R-:W-:Y:S02]  /*3c580*/  ULOP3.LUT UR27, URZ, UR13, URZ, 0x33, !UPT ;  /* 0x0000000d3f1b7292 */ /* 0x000fe4000f8e333f */
        /* <DEDUP_REMOVED lines=18> */
.L_x_923:
[----:B------:R-:W-:Y:S01]  /*3c6b0*/  UISETP.NE.AND UP0, UPT, UR39, URZ, UPT ;  /* 0x0000003f2700728c */ /* 0x000fe2000bf05270 */
[----:B------:R-:W-:Y:S01]  /*3c6c0*/  IMAD.MOV.U32 R0, RZ, RZ, 0x1 ;  /* 0x00000001ff007424 */ /* 0x000fe200078e00ff */
[----:B------:R-:W-:Y:S01]  /*3c6d0*/  USHF.R.U64 UR8, UR4, UR24, UR11 ;  /* 0x0000001804087299 */ /* 0x000fe2000800120b */
[----:B------:R-:W-:Y:S01]  /*3c6e0*/  IMAD.U32 R10, RZ, RZ, UR5 ;  /* 0x00000005ff0a7e24 */ /* 0x000fe2000f8e00ff */
[----:B------:R-:W-:Y:S02]  /*3c6f0*/  ULOP3.LUT UR4, UR19, UR27, URZ, 0xc0, !UPT ;  /* 0x0000001b13047292 */ /* 0x000fe4000f8ec03f */
[----:B------:R-:W-:Y:S02]  /*3c700*/  ULOP3.LUT UR18, UR18, UR22, URZ, 0xc0, !UPT ;  /* 0x0000001612127292 */ /* 0x000fe4000f8ec03f */
[----:B------:R-:W-:-:S03]  /*3c710*/  UIMAD UR4, UR26, UR8, UR4 ;  /* 0x000000081a0472a4 */ /* 0x000fc6000f8e0204 */
[----:B------:R-:W-:Y:S02]  /*3c720*/  @UP0 UIMAD UR23, UR28, UR21, UR7 ;  /* 0x000000151c1702a4 */ /* 0x000fe4000f8e0207 */
[----:B------:R-:W-:-:S03]  /*3c730*/  UIADD3 UR7, -UR8, URZ, URZ ;  /* 0x0000003f08077290 */ /* 0x000fc6000fffe13f */
[----:B------:R-:W-:Y:S01]  /*3c740*/  ULDC UR8, c[0x0][0x610] ;  /* 0x0001840000087ab9 */ /* 0x000fe20000000800 */
[----:B------:R-:W-:Y:S02]  /*3c750*/  UIMAD UR7, UR7, UR25, UR20 ;  /* 0x00000019070772a4 */ /* 0x000fe4000f8e0214 */
[----:B------:R-:W-:Y:S02]  /*3c760*/  UIMAD UR4, UR4, UR8, UR23 ;  /* 0x00000008040472a4 */ /* 0x000fe4000f8e0217 */
[----:B------:R-:W-:-:S04]  /*3c770*/  UIMAD UR7, UR7, UR6, UR18 ;  /* 0x00000006070772a4 */ /* 0x000fc8000f8e0212 */
[----:B------:R-:W-:Y:S02]  /*3c780*/  USEL UR6, UR7, UR4, !UP0 ;  /* 0x0000000407067287 */ /* 0x000fe4000c000000 */
[----:B------:R-:W-:-:S04]  /*3c790*/  USEL UR4, UR4, UR7, !UP0 ;  /* 0x0000000704047287 */ /* 0x000fc8000c000000 */
[----:B------:R-:W-:Y:S02]  /*3c7a0*/  IMAD.U32 R2, RZ, RZ, UR6 ;  /* 0x00000006ff027e24 */ /* 0x000fe4000f8e00ff */
[----:B------:R-:W-:-:S07]  /*3c7b0*/  IMAD.U32 R5, RZ, RZ, UR4 ;  /* 0x00000004ff057e24 */ /* 0x000fce000f8e00ff */
.L_x_921:
[----:B------:R-:W-:-:S08]  /*3c7c0*/  NOP ;  /* 0x0000000000007918 */ /* 0x000fd00000000000 */
[----:B0-----:R-:W0:-:S00]  /*3c7d0*/  USETMAXREG.DEALLOC.CTAPOOL 0x18 ;  /* 0x00000018000079c8 */ /* 0x001e0000080e0500 */
[----:B------:R-:W-:-:S13]  /*3c7e0*/  ISETP.NE.AND P0, PT, RZ, UR10, PT ;  /* 0x0000000aff007c0c */ /* 0x000fda000bf05270 */
[----:B------:R-:W-:Y:S05]  /*3c7f0*/  @P0 EXIT ;  /* 0x000000000000094d */ /* 0x000fea0003800000 */
[----:B0-----:R-:W-:Y:S01]  /*3c800*/  LOP3.LUT P0, RZ, R0, 0xff, RZ, 0xc0, !PT ;  /* 0x000000ff00ff7812 */ /* 0x001fe2000780c0ff */
[----:B------:R-:W-:Y:S02]  /*3c810*/  IMAD.MOV.U32 R0, RZ, RZ, 0x1 ;  /* 0x00000001ff007424 */ /* 0x000fe400078e00ff */
[----:B------:R-:W-:-:S10]  /*3c820*/  IMAD.MOV.U32 R6, RZ, RZ, RZ ;  /* 0x000000ffff067224 */ /* 0x000fd400078e00ff */
[----:B------:R-:W-:Y:S05]  /*3c830*/  @!P0 BRA `(.L_x_924) ;  /* 0x0000000c00688947 */ /* 0x000fea0003800000 */
[----:B------:R-:W0:Y:S01]  /*3c840*/  S2R R3, SR_TID.X ;  /* 0x0000000000037919 */ /* 0x000e220000002100 */
[----:B------:R-:W1:Y:S01]  /*3c850*/  LDC R0, c[0x0][0x28c] ;  /* 0x0000a300ff007b82 */ /* 0x000e620000000800 */
[----:B------:R-:W-:Y:S01]  /*3c860*/  ULDC UR5, c[0x0][0x658] ;  /* 0x0001960000057ab9 */ /* 0x000fe20000000800 */
[----:B------:R-:W-:Y:S01]  /*3c870*/  UMOV UR7, 0xffffffff ;  /* 0xffffffff00077882 */ /* 0x000fe20000000000 */
[----:B------:R-:W-:Y:S01]  /*3c880*/  ULDC UR6, c[0x0][0xc] ;  /* 0x0000030000067ab9 */ /* 0x000fe20000000800 */
[----:B------:R-:W-:Y:S01]  /*3c890*/  USHF.L.U32 UR9, UR7, UR5, URZ ;  /* 0x0000000507097299 */ /* 0x000fe2000800063f */
[----:B------:R-:W-:Y:S01]  /*3c8a0*/  BSSY B0, `(.L_x_924) ;  /* 0x00000d3000007945 */ /* 0x000fe20003800000 */
[----:B------:R-:W-:Y:S01]  /*3c8b0*/  UMOV UR8, 0x1 ;  /* 0x0000000100087882 */ /* 0x000fe20000000000 */
[----:B------:R-:W-:Y:S01]  /*3c8c0*/  ULDC UR7, c[0x0][0x10] ;  /* 0x0000040000077ab9 */ /* 0x000fe20000000800 */
[----:B------:R-:W-:Y:S01]  /*3c8d0*/  USHF.L.U32 UR5, UR8, UR5, URZ ;  /* 0x0000000508057299 */ /* 0x000fe2000800063f */
[----:B------:R-:W-:Y:S01]  /*3c8e0*/  IMAD.MOV.U32 R8, RZ, RZ, 0x1 ;  /* 0x00000001ff087424 */ /* 0x000fe200078e00ff */
[----:B------:R-:W-:Y:S01]  /*3c8f0*/  UIMAD.WIDE.U32 UR6, UR6, UR7, URZ ;  /* 0x00000007060672a5 */ /* 0x000fe2000f8e003f */
[----:B------:R-:W-:Y:S01]  /*3c900*/  IMAD.MOV.U32 R6, RZ, RZ, RZ ;  /* 0x000000ffff067224 */ /* 0x000fe200078e00ff */
[----:B------:R-:W-:Y:S01]  /*3c910*/  ULDC UR8, c[0x0][0x14] ;  /* 0x0000050000087ab9 */ /* 0x000fe20000000800 */
[----:B------:R-:W-:Y:S01]  /*3c920*/  ULDC UR4, c[0x0][0x600] ;  /* 0x0001800000047ab9 */ /* 0x000fe20000000800 */
[----:B------:R-:W-:-:S02]  /*3c930*/  UIMAD.WIDE.U32 UR20, UR6, UR8, URZ ;  /* 0x00000008061472a5 */ /* 0x000fc4000f8e003f */
[----:B------:R-:W-:Y:S02]  /*3c940*/  UIMAD UR7, UR7, UR8, URZ ;  /* 0x00000008070772a4 */ /* 0x000fe4000f8e023f */
[----:B------:R-:W-:Y:S02]  /*3c950*/  ULOP3.LUT UR24, UR38, 0x2, URZ, 0xfc, !UPT ;  /* 0x0000000226187892 */ /* 0x000fe4000f8efc3f */
[----:B------:R-:W-:Y:S02]  /*3c960*/  UIADD3 UR4, UR4, -0x1, URZ ;  /* 0xffffffff04047890 */ /* 0x000fe4000fffe03f */
[----:B------:R-:W-:Y:S01]  /*3c970*/  ULOP3.LUT UR6, URZ, UR9, URZ, 0x33, !UPT ;  /* 0x000000093f067292 */ /* 0x000fe2000f8e333f */
[----:B-1----:R-:W-:Y:S01]  /*3c980*/  VIADD R0, R0, 0x1f ;  /* 0x0000001f00007836 */ /* 0x002fe20000000000 */
[----:B------:R-:W-:Y:S01]  /*3c990*/  UIADD3 UR7, UR21, UR7, URZ ;  /* 0x0000000715077290 */ /* 0x000fe2000fffe03f */
[----:B------:R-:W-:Y:S01]  /*3c9a0*/  ULDC.64 UR22, c[0x0][0x198] ;  /* 0x0000660000167ab9 */ /* 0x000fe20000000a00 */
[----:B0-----:R-:W-:-:S02]  /*3c9b0*/  LOP3.LUT P3, RZ, R3, 0x7f, RZ, 0xc0, !PT ;  /* 0x0000007f03ff7812 */ /* 0x001fc4000786c0ff */
[----:B------:R-:W-:Y:S02]  /*3c9c0*/  LOP3.LUT P0, RZ, R3, 0x1f, RZ, 0xc0, !PT ;  /* 0x0000001f03ff7812 */ /* 0x000fe4000780c0ff */
[----:B------:R-:W-:Y:S02]  /*3c9d0*/  SHF.R.S32.HI R3, RZ, 0x1f, R0 ;  /* 0x0000001fff037819 */ /* 0x000fe40000011400 */
[----:B------:R-:W-:Y:S02]  /*3c9e0*/  PLOP3.LUT P0, PT, P0, P3, PT, 0x8a, 0x0 ;  /* 0x000000000000781c */ /* 0x000fe40000707172 */
[----:B------:R-:W-:Y:S01]  /*3c9f0*/  LEA.HI R3, R3, R0, RZ, 0x5 ;  /* 0x0000000003037211 */ /* 0x000fe200078f28ff */
[----:B------:R-:W-:-:S03]  /*3ca00*/  IMAD.MOV.U32 R0, RZ, RZ, 0x1 ;  /* 0x00000001ff007424 */ /* 0x000fc600078e00ff */
[----:B------:R-:W-:-:S05]  /*3ca10*/  SHF.R.S32.HI R7, RZ, 0x5, R3 ;  /* 0x00000005ff077819 */ /* 0x000fca0000011403 */
[----:B------:R-:W-:-:S07]  /*3ca20*/  VIADD R11, R7, 0x1 ;  /* 0x00000001070b7836 */ /* 0x000fce0000000000 */
.L_x_936:
[----:B------:R-:W-:-:S03]  /*3ca30*/  UMOV UR8, 0xffffffff ;  /* 0xffffffff00087882 */ /* 0x000fc60000000000 */
[----:B------:R-:W-:Y:S05]  /*3ca40*/  BRA.DIV UR8, `(.L_x_925) ;  /* 0x0000000e08d47947 */ /* 0x000fea000b800000 */
[----:B------:R-:W-:-:S13]  /*3ca50*/  ELECT P6, URZ, PT ;  /* 0x00000000003f782f */ /* 0x000fda00038c0000 */
.L_x_947:
[----:B------:R-:W0:Y:S01]  /*3ca60*/  LDC R3, c[0x0][0x28c] ;  /* 0x0000a300ff037b82 */ /* 0x000e220000000800 */
[----:B------:R-:W-:Y:S01]  /*3ca70*/  BSSY B1, `(.L_x_926) ;  /* 0x0000038000017945 */ /* 0x000fe20003800000 */
[----:B0-----:R-:W-:-:S13]  /*3ca80*/  ISETP.LT.OR P6, PT, R3, 0x1, !P6 ;  /* 0x000000010300780c */ /* 0x001fda00077c1670 */
[----:B------:R-:W-:Y:S05]  /*3ca90*/  @P6 BRA `(.L_x_927) ;  /* 0x0000000000d46947 */ /* 0x000fea0003800000 */
[----:B------:R-:W-:Y:S02]  /*3caa0*/  IMAD R2, R2, 0xe0, RZ ;  /* 0x000000e002027824 */ /* 0x000fe400078e02ff */
[----:B------:R-:W-:Y:S02]  /*3cab0*/  IMAD.SHL.U32 R5, R5, 0x200, RZ ;  /* 0x0000020005057824 */ /* 0x000fe400078e00ff */
[----:B------:R-:W-:Y:S02]  /*3cac0*/  IMAD.MOV.U32 R14, RZ, RZ, RZ ;  /* 0x000000ffff0e7224 */ /* 0x000fe400078e00ff */
[----:B------:R-:W-:Y:S02]  /*3cad0*/  IMAD.MOV.U32 R4, RZ, RZ, R11 ;  /* 0x000000ffff047224 */ /* 0x000fe400078e000b */
[----:B------:R-:W-:Y:S02]  /*3cae0*/  IMAD.MOV.U32 R3, RZ, RZ, R0 ;  /* 0x000000ffff037224 */ /* 0x000fe400078e0000 */
[----:B------:R-:W-:-:S07]  /*3caf0*/  IMAD.MOV.U32 R9, RZ, RZ, R6 ;  /* 0x000000ffff097224 */ /* 0x000fce00078e0006 */
.L_x_931:
[----:B------:R-:W0:Y:S01]  /*3cb00*/  S2R R13, SR_CgaCtaId ;  /* 0x00000000000d7919 */ /* 0x000e220000008800 */
[----:B------:R-:W-:-:S04]  /*3cb10*/  MOV R12, 0x400 ;  /* 0x00000400000c7802 */ /* 0x000fc80000000f00 */
[----:B0-----:R-:W-:Y:S02]  /*3cb20*/  LEA R16, R13, R12, 0x18 ;  /* 0x0000000c0d107211 */ /* 0x001fe400078ec0ff */
[----:B------:R-:W-:Y:S01]  /*3cb30*/  SHF.L.U32 R12, R3, 0x1f, RZ ;  /* 0x0000001f030c7819 */ /* 0x000fe200000006ff */
[----:B------:R-:W0:Y:S02]  /*3cb40*/  @!P3 LDC R13, c[0x0][0x500] ;  /* 0x00014000ff0dbb82 */ /* 0x000e240000000800 */
[----:B------:R-:W-:-:S04]  /*3cb50*/  IMAD R15, R9, 0x8, R16 ;  /* 0x00000008090f7824 */ /* 0x000fc800078e0210 */
[----:B------:R-:W1:Y:S02]  /*3cb60*/  SYNCS.PHASECHK.TRANS64.TRYWAIT P1, [R15+URZ+0x20], R12 ;  /* 0x0000200c0f0075a7 */ /* 0x000e64000802017f */
[----:B-1----:R-:W-:Y:S05]  /*3cb70*/  @!P1 BRA `(.L_x_928) ;  /* 0x0000000c00a89947 */ /* 0x002fea0003800000 */
.L_x_948:
[----:B------:R-:W-:Y:S01]  /*3cb80*/  UPRMT UR8, UR24, 0x9910, URZ ;  /* 0x0000991018087896 */ /* 0x000fe2000800003f */
[----:B0-----:R0:W-:Y:S03]  /*3cb90*/  @!P3 SYNCS.ARRIVE.TRANS64 RZ, [R15+URZ], R13 ;  /* 0x0000000d0fffb9a7 */ /* 0x0011e6000800003f */
[----:B------:R-:W-:-:S06]  /*3cba0*/  UISETP.NE.AND UP0, UPT, UR8, 0x2, UPT ;  /* 0x000000020800788c */ /* 0x000fcc000bf05270 */
[----:B------:R-:W-:-:S13]  /*3cbb0*/  PLOP3.LUT P1, PT, PT, PT, UP0, 0x80, 0x0 ;  /* 0x000000000000781c */ /* 0x000fda0003f2f008 */
[----:B0-----:R-:W-:Y:S05]  /*3cbc0*/  @P1 BRA `(.L_x_929) ;  /* 0x0000000000041947 */ /* 0x001fea0003800000 */
[----:B------:R-:W-:Y:S01]  /*3cbd0*/  BPT.TRAP 0x1 ;  /* 0x000000040000795c */ /* 0x000fe20000300000 */
.L_x_929:
[----:B------:R-:W-:Y:S05]  /*3cbe0*/  @P0 BRA `(.L_x_930) ;  /* 0x0000000000040947 */ /* 0x000fea0003800000 */
[----:B------:R-:W-:Y:S01]  /*3cbf0*/  BPT.TRAP 0x1 ;  /* 0x000000040000795c */ /* 0x000fe20000300000 */
.L_x_930:
[--C-:B-1----:R-:W-:Y:S01]  /*3cc00*/  IMAD R12, R9, 0x8000, R16.reuse ;  /* 0x00008000090c7824 */ /* 0x102fe200078e0210 */
[----:B------:R-:W-:Y:S01]  /*3cc10*/  R2UR UR18, R5 ;  /* 0x00000000051272ca */ /* 0x000fe200000e0000 */
[----:B------:R-:W-:Y:S01]  /*3cc20*/  IMAD R16, R9, 0x3800, R16 ;  /* 0x0000380009107824 */ /* 0x000fe200078e0210 */
[----:B------:R-:W-:Y:S01]  /*3cc30*/  R2UR UR9, R15 ;  /* 0x000000000f0972ca */ /* 0x000fe200000e0000 */
[----:B------:R-:W-:Y:S01]  /*3cc40*/  VIADD R4, R4, 0xffffffff ;  /* 0xffffffff04047836 */ /* 0x000fe20000000000 */
[----:B------:R-:W-:Y:S01]  /*3cc50*/  R2UR UR8, R12 ;  /* 0x000000000c0872ca */ /* 0x000fe200000e0000 */
[----:B------:R-:W-:Y:S01]  /*3cc60*/  UIADD3 UR14, UP0, UR22, 0xf0, URZ ;  /* 0x000000f0160e7890 */ /* 0x000fe2000ff1e03f */
[----:B------:R-:W-:Y:S01]  /*3cc70*/  R2UR UR11, R16 ;  /* 0x00000000100b72ca */ /* 0x000fe200000e0000 */
[----:B------:R-:W-:Y:S01]  /*3cc80*/  UIADD3 UR26, UP1, UR22, 0x1f0, URZ ;  /* 0x000001f0161a7890 */ /* 0x000fe2000ff3e03f */
[----:B------:R-:W-:Y:S01]  /*3cc90*/  R2UR UR10, R14 ;  /* 0x000000000e0a72ca */ /* 0x000fe200000e0000 */
[----:B------:R-:W-:Y:S01]  /*3cca0*/  UIADD3.X UR15, URZ, UR23, URZ, UP0, !UPT ;  /* 0x000000173f0f7290 */ /* 0x000fe200087fe43f */
[----:B------:R-:W-:Y:S01]  /*3ccb0*/  R2UR UR12, R10 ;  /* 0x000000000a0c72ca */ /* 0x000fe200000e0000 */
[----:B------:R-:W-:Y:S01]  /*3ccc0*/  VIADD R9, R9, 0x1 ;  /* 0x0000000109097836 */ /* 0x000fe20000000000 */
[----:B------:R-:W-:Y:S01]  /*3ccd0*/  R2UR UR19, R2 ;  /* 0x00000000021372ca */ /* 0x000fe200000e0000 */
[----:B------:R-:W-:Y:S01]  /*3cce0*/  UIADD3.X UR27, URZ, UR23, URZ, UP1, !UPT ;  /* 0x000000173f1b7290 */ /* 0x000fe20008ffe43f */
[----:B------:R-:W-:Y:S01]  /*3ccf0*/  ISETP.GT.AND P2, PT, R4, 0x1, PT ;  /* 0x000000010400780c */ /* 0x000fe20003f44270 */
[----:B------:R-:W-:Y:S01]  /*3cd00*/  UMOV UR16, 0x0 ;  /* 0x0000000000107882 */ /* 0x000fe20000000000 */
[----:B------:R-:W-:Y:S01]  /*3cd10*/  UMOV UR17, 0x10000000 ;  /* 0x1000000000117882 */ /* 0x000fe20000000000 */
[----:B------:R-:W-:Y:S01]  /*3cd20*/  UIADD3 UR8, UR8, 0x100, URZ ;  /* 0x0000010008087890 */ /* 0x000fe2000fffe03f */
[----:B------:R-:W-:Y:S01]  /*3cd30*/  ISETP.NE.AND P1, PT, R9, 0x4, PT ;  /* 0x000000040900780c */ /* 0x000fe20003f25270 */
[----:B------:R-:W-:Y:S01]  /*3cd40*/  UIADD3 UR13, UR11, 0x20100, URZ ;  /* 0x000201000b0d7890 */ /* 0x000fe2000fffe03f */
[----:B------:R-:W-:-:S02]  /*3cd50*/  VIADD R14, R14, 0x20 ;  /* 0x000000200e0e7836 */ /* 0x000fc40000000000 */
[----:B------:R-:W-:Y:S01]  /*3cd60*/  UMOV UR11, UR18 ;  /* 0x00000012000b7c82 */ /* 0x000fe20008000000 */
[----:B------:R-:W-:Y:S02]  /*3cd70*/  SEL R12, RZ, 0x1, P1 ;  /* 0x00000001ff0c7807 */ /* 0x000fe40000800000 */
[----:B------:R-:W-:Y:S01]  /*3cd80*/  SEL R9, R9, RZ, P1 ;  /* 0x000000ff09097207 */ /* 0x000fe20000800000 */
[----:B------:R0:W-:Y:S01]  /*3cd90*/  UTMALDG.3D [UR8], [UR14], desc[UR16] ;  /* 0x000010080e0075b4 */ /* 0x0001e20008011000 */
[----:B------:R-:W-:Y:S01]  /*3cda0*/  LOP3.LUT R3, R3, R12, RZ, 0x3c, !PT ;  /* 0x0000000c03037212 */ /* 0x000fe200078e3cff */
[----:B0-----:R-:W-:Y:S01]  /*3cdb0*/  UMOV UR8, UR13 ;  /* 0x0000000d00087c82 */ /* 0x001fe20008000000 */
[----:B------:R-:W-:Y:S02]  /*3cdc0*/  UMOV UR11, UR19 ;  /* 0x00000013000b7c82 */ /* 0x000fe40008000000 */
[----:B------:R0:W-:Y:S02]  /*3cdd0*/  UTMALDG.3D [UR8], [UR26], desc[UR16] ;  /* 0x000010081a0075b4 */ /* 0x0001e40008011000 */
[----:B0-----:R-:W-:Y:S05]  /*3cde0*/  @P2 BRA `(.L_x_931) ;  /* 0xfffffffc00442947 */ /* 0x001fea000383ffff */
.L_x_927:
[----:B------:R-:W-:Y:S05]  /*3cdf0*/  BSYNC B1 ;  /* 0x0000000000017941 */ /* 0x000fea0003800000 */
.L_x_926:
[----:B------:R-:W2:Y:S01]  /*3ce00*/  LDL.LU R16, [R1+0x3e8] ;  /* 0x0003e80001107983 */ /* 0x000ea20000300800 */
[----:B------:R-:W-:Y:S01]  /*3ce10*/  LOP3.LUT P4, RZ, R8, 0xff, RZ, 0xc0, !PT ;  /* 0x000000ff08ff7812 */ /* 0x000fe2000788c0ff */
[----:B------:R-:W-:Y:S01]  /*3ce20*/  IMAD.IADD R6, R7, 0x1, R6 ;  /* 0x0000000107067824 */ /* 0x000fe200078e0206 */
[----:B------:R-:W-:Y:S01]  /*3ce30*/  ULDC.64 UR8, c[0x0][0x650] ;  /* 0x0001940000087ab9 */ /* 0x000fe20000000a00 */
[----:B------:R-:W3:Y:S01]  /*3ce40*/  LDL.LU R15, [R1+0x3ec] ;  /* 0x0003ec00010f7983 */ /* 0x000ee20000300800 */
[----:B------:R-:W-:Y:S01]  /*3ce50*/  BSSY B1, `(.L_x_932) ;  /* 0x0000075000017945 */ /* 0x000fe20003800000 */
[----:B------:R-:W-:Y:S01]  /*3ce60*/  IMAD.MOV.U32 R5, RZ, RZ, -0x1 ;  /* 0xffffffffff057424 */ /* 0x000fe200078e00ff */
[----:B------:R-:W-:Y:S01]  /*3ce70*/  SHF.R.U32.HI R2, RZ, 0x2, R6 ;  /* 0x00000002ff027819 */ /* 0x000fe20000011606 */
[----:B------:R-:W-:Y:S01]  /*3ce80*/  IMAD.MOV.U32 R10, RZ, RZ, -0x1 ;  /* 0xffffffffff0a7424 */ /* 0x000fe200078e00ff */
[----:B------:R-:W-:Y:S02]  /*3ce90*/  ISETP.GT.U32.AND P1, PT, R6, 0x3, PT ;  /* 0x000000030600780c */ /* 0x000fe40003f24070 */
[----:B------:R-:W-:-:S02]  /*3cea0*/  LOP3.LUT R2, R2, 0x1, RZ, 0xc0, !PT ;  /* 0x0000000102027812 */ /* 0x000fc400078ec0ff */
[C---:B------:R-:W-:Y:S01]  /*3ceb0*/  ISETP.LT.U32.AND P1, PT, R7.reuse, 0x4, P1 ;  /* 0x000000040700780c */ /* 0x040fe20000f21070 */
[----:B------:R-:W0:Y:S01]  /*3cec0*/  @P4 S2R R3, SR_CgaCtaId ;  /* 0x0000000000034919 */ /* 0x000e220000008800 */
[----:B------:R-:W-:Y:S02]  /*3ced0*/  ISETP.NE.U32.AND P2, PT, R2, 0x1, PT ;  /* 0x000000010200780c */ /* 0x000fe40003f45070 */
[----:B------:R-:W-:Y:S02]  /*3cee0*/  @P4 MOV R2, 0x400 ;  /* 0x0000040000024802 */ /* 0x000fe40000000f00 */
[----:B------:R-:W-:Y:S02]  /*3cef0*/  ISETP.GT.U32.AND P2, PT, R7, 0x3, !P2 ;  /* 0x000000030700780c */ /* 0x000fe40005744070 */
[----:B------:R-:W-:Y:S02]  /*3cf00*/  LOP3.LUT R6, R6, 0x3, RZ, 0xc0, !PT ;  /* 0x0000000306067812 */ /* 0x000fe400078ec0ff */
[----:B------:R-:W-:-:S02]  /*3cf10*/  PRMT R8, RZ, 0x7610, R8 ;  /* 0x00007610ff087816 */ /* 0x000fc40000000008 */
[----:B0-----:R-:W-:Y:S02]  /*3cf20*/  @P4 LEA R2, R3, R2, 0x18 ;  /* 0x0000000203024211 */ /* 0x001fe400078ec0ff */
[----:B------:R-:W-:Y:S02]  /*3cf30*/  SEL R3, RZ, 0x1, !P1 ;  /* 0x00000001ff037807 */ /* 0x000fe40004800000 */
[----:B------:R0:W-:Y:S02]  /*3cf40*/  @P4 SYNCS.ARRIVE.TRANS64.A1T0 RZ, [R2+URZ+0x58], RZ ;  /* 0x000058ff02ff49a7 */ /* 0x0001e4000810003f */
[----:B0-----:R-:W-:-:S04]  /*3cf50*/  SEL R2, RZ, 0x1, !P2 ;  /* 0x00000001ff027807 */ /* 0x001fc80005000000 */
[--C-:B------:R-:W-:Y:S01]  /*3cf60*/  LOP3.LUT R0, R2, R0, R3.reuse, 0x96, !PT ;  /* 0x0000000002007212 */ /* 0x100fe200078e9603 */
[----:B------:R-:W-:Y:S01]  /*3cf70*/  IMAD.MOV.U32 R2, RZ, RZ, -0x1 ;  /* 0xffffffffff027424 */ /* 0x000fe200078e00ff */
[----:B------:R-:W-:Y:S02]  /*3cf80*/  PRMT R3, RZ, 0x7610, R3 ;  /* 0x00007610ff037816 */ /* 0x000fe40000000003 */
[----:B---3--:R-:W-:-:S04]  /*3cf90*/  IADD3 R15, P1, R15, UR20, RZ ;  /* 0x000000140f0f7c10 */ /* 0x008fc8000ff3e0ff */
[----:B--2---:R-:W-:Y:S01]  /*3cfa0*/  IADD3.X R16, R16, UR7, RZ, P1, !PT ;  /* 0x0000000710107c10 */ /* 0x004fe20008ffe4ff */
[----:B------:R0:W-:Y:S01]  /*3cfb0*/  STL [R1+0x3ec], R15 ;  /* 0x0003ec0f01007387 */ /* 0x0001e20000100800 */
[----:B------:R-:W-:-:S03]  /*3cfc0*/  ISETP.GE.U32.AND P1, PT, R15, UR8, PT ;  /* 0x000000080f007c0c */ /* 0x000fc6000bf26070 */
[----:B------:R0:W-:Y:S01]  /*3cfd0*/  STL [R1+0x3e8], R16 ;  /* 0x0003e81001007387 */ /* 0x0001e20000100800 */
[----:B------:R-:W-:-:S13]  /*3cfe0*/  ISETP.GE.U32.AND.EX P1, PT, R16, UR9, PT, P1 ;  /* 0x0000000910007c0c */ /* 0x000fda000bf26110 */
[----:B0-----:R-:W-:Y:S05]  /*3cff0*/  @P1 BRA `(.L_x_933) ;  /* 0x0000000400681947 */ /* 0x001fea0003800000 */
[----:B------:R-:W0:Y:S01]  /*3d000*/  S2UR UR8, SR_CTAID.X ;  /* 0x00000000000879c3 */ /* 0x000e220000002500 */
[----:B------:R-:W-:Y:S01]  /*3d010*/  ULDC.64 UR10, c[0x0][0x628] ;  /* 0x00018a00000a7ab9 */ /* 0x000fe20000000a00 */
[----:B------:R-:W-:Y:S01]  /*3d020*/  ULDC UR9, c[0x0][0x150] ;  /* 0x0000540000097ab9 */ /* 0x000fe20000000800 */
[----:B------:R-:W-:Y:S01]  /*3d030*/  ISETP.NE.U32.AND P1, PT, RZ, UR10, PT ;  /* 0x0000000aff007c0c */ /* 0x000fe2000bf25070 */
[----:B------:R-:W-:Y:S01]  /*3d040*/  ULDC UR12, c[0x0][0x630] ;  /* 0x00018c00000c7ab9 */ /* 0x000fe20000000800 */
[----:B------:R-:W-:Y:S01]  /*3d050*/  ULDC UR14, c[0x0][0x154] ;  /* 0x00005500000e7ab9 */ /* 0x000fe20000000800 */
[----:B------:R-:W-:Y:S01]  /*3d060*/  IMAD.MOV.U32 R3, RZ, RZ, R16 ;  /* 0x000000ffff037224 */ /* 0x000fe200078e0010 */
[----:B------:R-:W-:Y:S01]  /*3d070*/  ISETP.NE.AND.EX P1, PT, RZ, UR11, PT, P1 ;  /* 0x0000000bff007c0c */ /* 0x000fe2000bf25310 */
[----:B------:R-:W1:Y:S01]  /*3d080*/  S2UR UR13, SR_CTAID.Y ;  /* 0x00000000000d79c3 */ /* 0x000e620000002600 */
[----:B0-----:R-:W-:-:S05]  /*3d090*/  I2FP.F32.U32 R2, UR8 ;  /* 0x0000000800027c45 */ /* 0x001fca0008201000 */
[----:B------:R-:W-:Y:S01]  /*3d0a0*/  FMUL R9, R2, UR9 ;  /* 0x0000000902097c20 */ /* 0x000fe20008400000 */
[----:B------:R-:W-:Y:S01]  /*3d0b0*/  IMAD.MOV.U32 R2, RZ, RZ, R15 ;  /* 0x000000ffff027224 */ /* 0x000fe200078e000f */
[----:B-1----:R-:W-:-:S04]  /*3d0c0*/  I2FP.F32.U32 R12, UR13 ;  /* 0x0000000d000c7c45 */ /* 0x002fc80008201000 */
[----:B------:R-:W0:Y:S01]  /*3d0d0*/  F2I.U32.TRUNC.NTZ R9, R9 ;  /* 0x0000000900097305 */ /* 0x000e22000020f000 */
[----:B------:R-:W-:Y:S05]  /*3d0e0*/  @!P1 BRA `(.L_x_934) ;  /* 0x0000000000289947 */ /* 0x000fea0003800000 */
[----:B------:R-:W-:Y:S02]  /*3d0f0*/  ULDC UR9, c[0x0][0x634] ;  /* 0x00018d0000097ab9 */ /* 0x000fe40000000800 */
[----:B------:R-:W-:-:S05]  /*3d100*/  IADD3 R3, P1, R15, UR9, RZ ;  /* 0x000000090f037c10 */ /* 0x000fca000ff3e0ff */
[----:B------:R-:W-:-:S04]  /*3d110*/  IMAD.X R13, RZ, RZ, R16, P1 ;  /* 0x000000ffff0d7224 */ /* 0x000fc800008e0610 */
[----:B------:R-:W-:-:S04]  /*3d120*/  IMAD.WIDE.U32 R4, R13, UR10, RZ ;  /* 0x0000000a0d047c25 */ /* 0x000fc8000f8e00ff */
[----:B------:R-:W-:-:S04]  /*3d130*/  IMAD.WIDE.U32 R4, P1, R3, UR11, R4 ;  /* 0x0000000b03047c25 */ /* 0x000fc8000f820004 */
[----:B------:R-:W-:-:S04]  /*3d140*/  IMAD.WIDE.U32 R2, R3, UR10, RZ ;  /* 0x0000000a03027c25 */ /* 0x000fc8000f8e00ff */
[----:B------:R-:W-:Y:S01]  /*3d150*/  IMAD.MOV.U32 R2, RZ, RZ, R5 ;  /* 0x000000ffff027224 */ /* 0x000fe200078e0005 */
[----:B------:R-:W-:Y:S01]  /*3d160*/  IADD3 RZ, P2, R3, R4, RZ ;  /* 0x0000000403ff7210 */ /* 0x000fe20007f5e0ff */
[----:B------:R-:W-:-:S04]  /*3d170*/  IMAD.X R3, RZ, RZ, RZ, P1 ;  /* 0x000000ffff037224 */ /* 0x000fc800008e06ff */
[----:B------:R-:W-:-:S08]  /*3d180*/  IMAD.WIDE.U32.X R2, R13, UR11, R2, P2 ;  /* 0x0000000b0d027c25 */ /* 0x000fd000090e0402 */
.L_x_934:
[--C-:B------:R-:W-:Y:S01]  /*3d190*/  SHF.R.U64 R10, R2, UR12, R3.reuse ;  /* 0x0000000c020a7c19 */ /* 0x100fe20008001203 */
[----:B------:R-:W-:Y:S01]  /*3d1a0*/  ULDC.64 UR10, c[0x0][0x620] ;  /* 0x00018800000a7ab9 */ /* 0x000fe20000000a00 */
[----:B------:R-:W-:Y:S01]  /*3d1b0*/  SHF.R.U32.HI R2, RZ, UR12, R3 ;  /* 0x0000000cff027c19 */ /* 0x000fe20008011603 */
[----:B------:R-:W-:Y:S01]  /*3d1c0*/  IMAD.MOV.U32 R3, RZ, RZ, R16 ;  /* 0x000000ffff037224 */ /* 0x000fe200078e0010 */
[----:B------:R-:W-:Y:S01]  /*3d1d0*/  IADD3 R13, P1, RZ, -R10, RZ ;  /* 0x8000000aff0d7210 */ /* 0x000fe20007f3e0ff */
[----:B------:R-:W-:Y:S01]  /*3d1e0*/  FMUL R12, R12, UR14 ;  /* 0x0000000e0c0c7c20 */ /* 0x000fe20008400000 */
[----:B------:R-:W-:Y:S01]  /*3d1f0*/  ULDC.64 UR14, c[0x0][0x640] ;  /* 0x00019000000e7ab9 */ /* 0x000fe20000000a00 */
[----:B0-----:R-:W-:Y:S02]  /*3d200*/  R2UR UR9, R9 ;  /* 0x00000000090972ca */ /* 0x001fe400000e0000 */
[----:B------:R-:W-:Y:S01]  /*3d210*/  IMAD.X R2, RZ, RZ, ~R2, P1 ;  /* 0x000000ffff027224 */ /* 0x000fe200008e0e02 */
[----:B------:R-:W-:Y:S01]  /*3d220*/  ISETP.NE.U32.AND P1, PT, RZ, UR14, PT ;  /* 0x0000000eff007c0c */ /* 0x000fe2000bf25070 */
[----:B------:R-:W0:Y:S02]  /*3d230*/  F2I.U32.TRUNC.NTZ R12, R12 ;  /* 0x0000000c000c7305 */ /* 0x000e24000020f000 */
[----:B------:R-:W-:Y:S01]  /*3d240*/  IMAD R2, R2, UR10, RZ ;  /* 0x0000000a02027c24 */ /* 0x000fe2000f8e02ff */
[----:B------:R-:W-:-:S03]  /*3d250*/  ISETP.NE.AND.EX P1, PT, RZ, UR15, PT, P1 ;  /* 0x0000000fff007c0c */ /* 0x000fc6000bf25310 */
[----:B------:R-:W-:Y:S02]  /*3d260*/  IMAD R5, R13, UR11, R2 ;  /* 0x0000000b0d057c24 */ /* 0x000fe4000f8e0202 */
[----:B------:R-:W-:-:S04]  /*3d270*/  IMAD.MOV.U32 R2, RZ, RZ, R15 ;  /* 0x000000ffff027224 */ /* 0x000fc800078e000f */
[----:B------:R-:W-:Y:S01]  /*3d280*/  IMAD.WIDE.U32 R2, R13, UR10, R2 ;  /* 0x0000000a0d027c25 */ /* 0x000fe2000f8e0002 */
[----:B------:R-:W-:Y:S01]  /*3d290*/  ULDC UR10, c[0x0][0x618] ;  /* 0x00018600000a7ab9 */ /* 0x000fe20000000800 */
[----:B0-----:R-:W-:Y:S02]  /*3d2a0*/  R2UR UR11, R12 ;  /* 0x000000000c0b72ca */ /* 0x001fe400000e0000 */
[----:B------:R-:W-:-:S05]  /*3d2b0*/  IMAD.IADD R3, R3, 0x1, R5 ;  /* 0x0000000103037824 */ /* 0x000fca00078e0205 */
[--C-:B------:R-:W-:Y:S02]  /*3d2c0*/  SHF.R.U64 R9, R2, UR10, R3.reuse ;  /* 0x0000000a02097c19 */ /* 0x100fe40008001203 */
[----:B------:R-:W-:Y:S01]  /*3d2d0*/  SHF.R.U32.HI R2, RZ, UR10, R3 ;  /* 0x0000000aff027c19 */ /* 0x000fe20008011603 */
[----:B------:R-:W-:-:S03]  /*3d2e0*/  ULDC UR10, c[0x0][0x608] ;  /* 0x00018200000a7ab9 */ /* 0x000fc60000000800 */
[--C-:B------:R-:W-:Y:S02]  /*3d2f0*/  SHF.R.U64 R13, R9, UR10, R2.reuse ;  /* 0x0000000a090d7c19 */ /* 0x100fe40008001202 */
[----:B------:R-:W-:Y:S01]  /*3d300*/  SHF.R.U32.HI R2, RZ, UR10, R2 ;  /* 0x0000000aff027c19 */ /* 0x000fe20008011602 */
[----:B------:R-:W-:-:S03]  /*3d310*/  ULDC UR10, c[0x0][0x658] ;  /* 0x00019600000a7ab9 */ /* 0x000fc60000000800 */
[--C-:B------:R-:W-:Y:S02]  /*3d320*/  SHF.R.U64 R12, R13, UR10, R2.reuse ;  /* 0x0000000a0d0c7c19 */ /* 0x100fe40008001202 */
[----:B------:R-:W-:-:S03]  /*3d330*/  SHF.R.U32.HI R15, RZ, UR10, R2 ;  /* 0x0000000aff0f7c19 */ /* 0x000fc60008011602 */
[----:B------:R-:W-:Y:S02]  /*3d340*/  IMAD.MOV.U32 R2, RZ, RZ, R12 ;  /* 0x000000ffff027224 */ /* 0x000fe400078e000c */
[----:B------:R-:W-:Y:S01]  /*3d350*/  IMAD.MOV.U32 R3, RZ, RZ, R15 ;  /* 0x000000ffff037224 */ /* 0x000fe200078e000f */
[----:B------:R-:W-:Y:S06]  /*3d360*/  @!P1 BRA `(.L_x_935) ;  /* 0x0000000000289947 */ /* 0x000fec0003800000 */
        /* <DEDUP_REMOVED lines=10> */
.L_x_935:
[----:B------:R-:W-:Y:S01]  /*3d410*/  ULDC UR10, c[0x0][0x648] ;  /* 0x00019200000a7ab9 */ /* 0x000fe20000000800 */
[----:B------:R-:W-:Y:S01]  /*3d420*/  UISETP.NE.AND UP0, UPT, UR39, URZ, UPT ;  /* 0x0000003f2700728c */ /* 0x000fe2000bf05270 */
[----:B------:R-:W-:Y:S01]  /*3d430*/  SHF.R.U64 R2, R2, UR10, R3 ;  /* 0x0000000a02027c19 */ /* 0x000fe20008001203 */
[----:B------:R-:W-:Y:S01]  /*3d440*/  ULDC UR10, c[0x0][0x638] ;  /* 0x00018e00000a7ab9 */ /* 0x000fe20000000800 */
[----:B------:R-:W-:Y:S01]  /*3d450*/  UIADD3 UR11, -UR11, URZ, URZ ;  /* 0x0000003f0b0b7290 */ /* 0x000fe2000fffe13f */
[----:B------:R-:W-:Y:S02]  /*3d460*/  LOP3.LUT R13, R13, UR6, RZ, 0xc0, !PT ;  /* 0x000000060d0d7c12 */ /* 0x000fe4000f8ec0ff */
[----:B------:R-:W-:Y:S01]  /*3d470*/  IMAD.MOV R3, RZ, RZ, -R2 ;  /* 0x000000ffff037224 */ /* 0x000fe200078e0a02 */
[----:B------:R-:W-:Y:S02]  /*3d480*/  LOP3.LUT R9, R9, UR4, RZ, 0xc0, !PT ;  /* 0x0000000409097c12 */ /* 0x000fe4000f8ec0ff */
[----:B------:R-:W-:Y:S01]  /*3d490*/  IMAD R5, R2, UR5, R13 ;  /* 0x0000000502057c24 */ /* 0x000fe2000f8e020d */
[----:B------:R-:W-:Y:S01]  /*3d4a0*/  PLOP3.LUT P1, PT, PT, PT, UP0, 0x40, 0x0 ;  /* 0x000000000000781c */ /* 0x000fe20003f2e808 */
[----:B------:R-:W-:Y:S01]  /*3d4b0*/  IMAD R12, R3, UR10, R12 ;  /* 0x0000000a030c7c24 */ /* 0x000fe2000f8e020c */
[----:B------:R-:W-:Y:S01]  /*3d4c0*/  UIADD3 UR10, -UR9, URZ, URZ ;  /* 0x0000003f090a7290 */ /* 0x000fe2000fffe13f */
[----:B------:R-:W-:Y:S01]  /*3d4d0*/  PLOP3.LUT P2, PT, PT, PT, UP0, 0x40, 0x0 ;  /* 0x000000000000781c */ /* 0x000fe20003f4e808 */
[----:B------:R-:W-:Y:S01]  /*3d4e0*/  IMAD.MOV.U32 R3, RZ, RZ, 0x1 ;  /* 0x00000001ff037424 */ /* 0x000fe200078e00ff */
[----:B------:R-:W-:-:S02]  /*3d4f0*/  ULDC UR9, c[0x0][0x144] ;  /* 0x0000510000097ab9 */ /* 0x000fc40000000800 */
[----:B------:R-:W-:-:S03]  /*3d500*/  UIMAD UR8, UR9, UR10, UR8 ;  /* 0x0000000a090872a4 */ /* 0x000fc6000f8e0208 */
[----:B------:R-:W-:Y:S02]  /*3d510*/  ULDC UR9, c[0x0][0x148] ;  /* 0x0000520000097ab9 */ /* 0x000fe40000000800 */
[----:B------:R-:W-:-:S03]  /*3d520*/  @UP0 UIMAD UR8, UR9, UR11, UR13 ;  /* 0x0000000b090802a4 */ /* 0x000fc6000f8e020d */
[----:B------:R-:W-:Y:S02]  /*3d530*/  ULDC UR9, c[0x0][0x600] ;  /* 0x0001800000097ab9 */ /* 0x000fe40000000800 */
[----:B------:R-:W-:Y:S02]  /*3d540*/  IMAD R12, R12, UR9, R9 ;  /* 0x000000090c0c7c24 */ /* 0x000fe4000f8e0209 */
[----:B------:R-:W-:Y:S01]  /*3d550*/  IMAD.U32 R2, RZ, RZ, UR8 ;  /* 0x00000008ff027e24 */ /* 0x000fe2000f8e00ff */
[----:B------:R-:W-:-:S03]  /*3d560*/  ULDC UR8, c[0x0][0x610] ;  /* 0x0001840000087ab9 */ /* 0x000fc60000000800 */
[----:B------:R-:W-:-:S05]  /*3d570*/  IMAD R5, R5, UR8, R2 ;  /* 0x0000000805057c24 */ /* 0x000fca000f8e0202 */
[----:B------:R-:W-:Y:S02]  /*3d580*/  SEL R2, R12, R5, P1 ;  /* 0x000000050c027207 */ /* 0x000fe40000800000 */
[----:B------:R-:W-:-:S07]  /*3d590*/  SEL R5, R5, R12, P2 ;  /* 0x0000000c05057207 */ /* 0x000fce0001000000 */
.L_x_933:
[----:B------:R-:W-:Y:S05]  /*3d5a0*/  BSYNC B1 ;  /* 0x0000000000017941 */ /* 0x000fea0003800000 */
.L_x_932:
[----:B------:R-:W-:-:S13]  /*3d5b0*/  LOP3.LUT P1, RZ, R3, 0xff, RZ, 0xc0, !PT ;  /* 0x000000ff03ff7812 */ /* 0x000fda000782c0ff */
[----:B------:R-:W-:Y:S05]  /*3d5c0*/  @P1 BRA `(.L_x_936) ;  /* 0xfffffff400181947 */ /* 0x000fea000383ffff */
[----:B------:R-:W-:Y:S05]  /*3d5d0*/  BSYNC B0 ;  /* 0x0000000000007941 */ /* 0x000fea0003800000 */
.L_x_924:
[----:B------:R-:W-:-:S03]  /*3d5e0*/  UMOV UR8, 0xffffffff ;  /* 0xffffffff00087882 */ /* 0x000fc60000000000 */
[----:B------:R-:W-:Y:S05]  /*3d5f0*/  BRA.DIV UR8, `(.L_x_937) ;  /* 0x00000006081c7947 */ /* 0x000fea000b800000 */
[----:B------:R-:W-:-:S13]  /*3d600*/  ELECT P6, URZ, PT ;  /* 0x00000000003f782f */ /* 0x000fda00038c0000 */
.L_x_951:
[----:B------:R-:W-:Y:S04]  /*3d610*/  BSSY B0, `(.L_x_938) ;  /* 0x000002c000007945 */ /* 0x000fe80003800000 */
[----:B------:R-:W-:Y:S05]  /*3d620*/  @!P6 BRA `(.L_x_939) ;  /* 0x0000000000a8e947 */ /* 0x000fea0003800000 */
[----:B------:R-:W-:-:S04]  /*3d630*/  ULOP3.LUT UR8, UR38, 0x2, URZ, 0xfc, !UPT ;  /* 0x0000000226087892 */ /* 0x000fc8000f8efc3f */
[----:B------:R-:W-:-:S06]  /*3d640*/  UISETP.NE.AND UP0, UPT, UR8, 0x3, UPT ;  /* 0x000000030800788c */ /* 0x000fcc000bf05270 */
[----:B------:R-:W-:-:S13]  /*3d650*/  PLOP3.LUT P0, PT, PT, PT, UP0, 0x80, 0x0 ;  /* 0x000000000000781c */ /* 0x000fda0003f0f008 */
[----:B------:R-:W-:Y:S05]  /*3d660*/  @!P0 BRA `(.L_x_940) ;  /* 0x0000000000048947 */ /* 0x000fea0003800000 */
[----:B------:R-:W-:Y:S01]  /*3d670*/  BPT.TRAP 0x1 ;  /* 0x000000040000795c */ /* 0x000fe20000300000 */
.L_x_940:
[----:B------:R-:W0:Y:S01]  /*3d680*/  S2R R3, SR_CgaCtaId ;  /* 0x0000000000037919 */ /* 0x000e220000008800 */
[----:B------:R-:W-:-:S04]  /*3d690*/  MOV R2, 0x400 ;  /* 0x0000040000027802 */ /* 0x000fc80000000f00 */
[----:B0-----:R-:W-:Y:S02]  /*3d6a0*/  LEA R3, R3, R2, 0x18 ;  /* 0x0000000203037211 */ /* 0x001fe400078ec0ff */
[----:B------:R-:W-:-:S03]  /*3d6b0*/  SHF.L.U32 R2, R0, 0x1f, RZ ;  /* 0x0000001f00027819 */ /* 0x000fc600000006ff */
[----:B------:R-:W-:-:S04]  /*3d6c0*/  VIADD R3, R3, 0x20 ;  /* 0x0000002003037836 */ /* 0x000fc80000000000 */
[----:B------:R-:W-:-:S04]  /*3d6d0*/  IMAD R5, R6, 0x8, R3 ;  /* 0x0000000806057824 */ /* 0x000fc800078e0203 */
[----:B------:R-:W0:Y:S02]  /*3d6e0*/  SYNCS.PHASECHK.TRANS64.TRYWAIT P0, [R5+URZ], R2 ;  /* 0x00000002050075a7 */ /* 0x000e24000800017f */
[----:B0-----:R-:W-:Y:S05]  /*3d6f0*/  @!P0 BRA `(.L_x_941) ;  /* 0x0000000000fc8947 */ /* 0x001fea0003800000 */
.L_x_952:
[----:B------:R-:W-:-:S05]  /*3d700*/  VIADD R6, R6, 0x1 ;  /* 0x0000000106067836 */ /* 0x000fca0000000000 */
[----:B------:R-:W-:-:S04]  /*3d710*/  ISETP.NE.AND P0, PT, R6, 0x4, PT ;  /* 0x000000040600780c */ /* 0x000fc80003f05270 */
[----:B0-----:R-:W-:Y:S02]  /*3d720*/  SEL R5, RZ, 0x1, P0 ;  /* 0x00000001ff057807 */ /* 0x001fe40000000000 */
[----:B------:R-:W-:Y:S02]  /*3d730*/  SEL R6, R6, RZ, P0 ;  /* 0x000000ff06067207 */ /* 0x000fe40000000000 */
[----:B------:R-:W-:-:S03]  /*3d740*/  LOP3.LUT R5, R0, R5, RZ, 0x3c, !PT ;  /* 0x0000000500057212 */ /* 0x000fc600078e3cff */
[----:B------:R-:W-:Y:S01]  /*3d750*/  IMAD R7, R6, 0x8, R3 ;  /* 0x0000000806077824 */ /* 0x000fe200078e0203 */
[----:B------:R-:W-:-:S04]  /*3d760*/  SHF.L.U32 R0, R5, 0x1f, RZ ;  /* 0x0000001f05007819 */ /* 0x000fc800000006ff */
[----:B------:R-:W0:Y:S02]  /*3d770*/  SYNCS.PHASECHK.TRANS64.TRYWAIT P0, [R7+URZ], R0 ;  /* 0x00000000070075a7 */ /* 0x000e24000800017f */
[----:B0-----:R-:W-:Y:S05]  /*3d780*/  @!P0 BRA `(.L_x_942) ;  /* 0x0000000000ec8947 */ /* 0x001fea0003800000 */
.L_x_953:
[----:B0-----:R-:W-:-:S05]  /*3d790*/  VIADD R0, R6, 0x1 ;  /* 0x0000000106007836 */ /* 0x001fca0000000000 */
[----:B------:R-:W-:-:S04]  /*3d7a0*/  ISETP.NE.AND P0, PT, R0, 0x4, PT ;  /* 0x000000040000780c */ /* 0x000fc80003f05270 */
[----:B------:R-:W-:Y:S02]  /*3d7b0*/  SEL R2, RZ, 0x1, P0 ;  /* 0x00000001ff027807 */ /* 0x000fe40000000000 */
[----:B------:R-:W-:Y:S02]  /*3d7c0*/  SEL R4, R0, RZ, P0 ;  /* 0x000000ff00047207 */ /* 0x000fe40000000000 */
[----:B------:R-:W-:-:S03]  /*3d7d0*/  LOP3.LUT R5, R5, R2, RZ, 0x3c, !PT ;  /* 0x0000000205057212 */ /* 0x000fc600078e3cff */
[----:B------:R-:W-:Y:S01]  /*3d7e0*/  IMAD R7, R4, 0x8, R3 ;  /* 0x0000000804077824 */ /* 0x000fe200078e0203 */
[----:B------:R-:W-:-:S04]  /*3d7f0*/  SHF.L.U32 R0, R5, 0x1f, RZ ;  /* 0x0000001f05007819 */ /* 0x000fc800000006ff */
[----:B------:R-:W0:Y:S02]  /*3d800*/  SYNCS.PHASECHK.TRANS64.TRYWAIT P0, [R7+URZ], R0 ;  /* 0x00000000070075a7 */ /* 0x000e24000800017f */
[----:B0-----:R-:W-:Y:S05]  /*3d810*/  @!P0 BRA `(.L_x_943) ;  /* 0x0000000000dc8947 */ /* 0x001fea0003800000 */
.L_x_954:
[----:B0-----:R-:W-:-:S05]  /*3d820*/  VIADD R0, R4, 0x1 ;  /* 0x0000000104007836 */ /* 0x001fca0000000000 */
[----:B------:R-:W-:-:S04]  /*3d830*/  ISETP.NE.AND P0, PT, R0, 0x4, PT ;  /* 0x000000040000780c */ /* 0x000fc80003f05270 */
[----:B------:R-:W-:Y:S02]  /*3d840*/  SEL R2, RZ, 0x1, P0 ;  /* 0x00000001ff027807 */ /* 0x000fe40000000000 */
[----:B------:R-:W-:Y:S02]  /*3d850*/  SEL R0, R0, RZ, P0 ;  /* 0x000000ff00007207 */ /* 0x000fe40000000000 */
[----:B------:R-:W-:-:S03]  /*3d860*/  LOP3.LUT R2, R5, R2, RZ, 0x3c, !PT ;  /* 0x0000000205027212 */ /* 0x000fc600078e3cff */
[----:B------:R-:W-:Y:S01]  /*3d870*/  IMAD R3, R0, 0x8, R3 ;  /* 0x0000000800037824 */ /* 0x000fe200078e0203 */
[----:B------:R-:W-:-:S07]  /*3d880*/  SHF.L.U32 R0, R2, 0x1f, RZ ;  /* 0x0000001f02007819 */ /* 0x000fce00000006ff */
.L_x_944:
[----:B0-----:R0:W1:Y:S02]  /*3d890*/  SYNCS.PHASECHK.TRANS64.TRYWAIT P0, [R3+URZ], R0 ;  /* 0x00000000030075a7 */ /* 0x001064000800017f */
[----:B-1----:R-:W-:Y:S05]  /*3d8a0*/  @!P0 NANOSLEEP.SYNCS 0x989680 ;  /* 0x009896800000895d */ /* 0x002fea0003900000 */
[----:B------:R-:W1:Y:S02]  /*3d8b0*/  @!P0 SYNCS.PHASECHK.TRANS64 P0, [R3+URZ], R0 ;  /* 0x00000000030085a7 */ /* 0x000e64000800007f */
[----:B-1----:R-:W-:Y:S05]  /*3d8c0*/  @!P0 BRA `(.L_x_944) ;  /* 0xfffffffc00f08947 */ /* 0x002fea000383ffff */
.L_x_939:
[----:B------:R-:W-:Y:S05]  /*3d8d0*/  BSYNC B0 ;  /* 0x0000000000007941 */ /* 0x000fea0003800000 */
.L_x_938:
[----:B------:R-:W-:Y:S05]  /*3d8e0*/  EXIT ;  /* 0x000000000000794d */ /* 0x000fea0003800000 */
.L_x_17:
[----:B-1----:R1:W4:Y:S02]  /*3d8f0*/  SYNCS.PHASECHK.TRANS64.TRYWAIT P1, [R3+URZ], R0 ;  /* 0x00000000030075a7 */ /* 0x002324000802017f */
[----:B----4-:R-:W-:Y:S05]  /*3d900*/  @!P1 NANOSLEEP.SYNCS 0x989680 ;  /* 0x009896800000995d */ /* 0x010fea0003900000 */
[----:B------:R-:W4:Y:S02]  /*3d910*/  @!P1 SYNCS.PHASECHK.TRANS64 P1, [R3+URZ], R0 ;  /* 0x00000000030095a7 */ /* 0x000f24000802007f */
[----:B----4-:R-:W-:Y:S05]  /*3d920*/  @!P1 BRA `(.L_x_17) ;  /* 0xfffffffc00f09947 */ /* 0x010fea000383ffff */
[----:B------:R-:W-:Y:S05]  /*3d930*/  BRA `(.L_x_16) ;  /* 0xfffffc3800b87947 */ /* 0x000fea000383ffff */
.L_x_22:
[----:B--2---:R-:W-:-:S04]  /*3d940*/  IMAD.U32 R6, RZ, RZ, UR4 ;  /* 0x00000004ff067e24 */ /* 0x004fc8000f8e00ff */
[----:B------:R2:W3:Y:S03]  /*3d950*/  SYNCS.PHASECHK.TRANS64.TRYWAIT P1, [R6+URZ], R4 ;  /* 0x00000004060075a7 */ /* 0x0004e6000802017f */
[----:B---3--:R-:W-:Y:S05]  /*3d960*/  @!P1 NANOSLEEP.SYNCS 0x989680 ;  /* 0x009896800000995d */ /* 0x008fea0003900000 */
[----:B------:R-:W3:Y:S02]  /*3d970*/  @!P1 SYNCS.PHASECHK.TRANS64 P1, [R6+URZ], R4 ;  /* 0x00000004060095a7 */ /* 0x000ee4000802007f */
[----:B---3--:R-:W-:Y:S05]  /*3d980*/  @!P1 BRA `(.L_x_22) ;  /* 0xfffffffc00ec9947 */ /* 0x008fea000383ffff */
[----:B------:R-:W-:Y:S05]  /*3d990*/  BRA `(.L_x_21) ;  /* 0xfffffc9800787947 */ /* 0x000fea000383ffff */
.L_x_925:
[----:B------:R-:W-:Y:S01]  /*3d9a0*/  BSSY B1, `(.L_x_945) ;  /* 0x0000006000017945 */ /* 0x000fe20003800000 */
[----:B------:R-:W-:-:S07]  /*3d9b0*/  IMAD.MOV.U32 R15, RZ, RZ, -0x1 ;  /* 0xffffffffff0f7424 */ /* 0x000fce00078e00ff */
[----:B------:R-:W-:Y:S05]  /*3d9c0*/  WARPSYNC.COLLECTIVE R15, `(.L_x_946) ;  /* 0x000000000f0c7348 */ /* 0x000fea0003c00000 */
[----:B------:R-:W-:Y:S02]  /*3d9d0*/  ELECT P6, UR62, PT ;  /* 0x00000000003e782f */ /* 0x000fe400038c0000 */
[----:B------:R-:W-:Y:S01]  /*3d9e0*/  MOV R14, UR62 ;  /* 0x0000003e000e7c02 */ /* 0x000fe20008000f00 */
[----:B------:R-:W-:Y:S10]  /*3d9f0*/  ENDCOLLECTIVE ;  /* 0x000000000000791b */ /* 0x000ff40003800000 */
.L_x_946:
[----:B------:R-:W-:Y:S05]  /*3da00*/  BSYNC B1 ;  /* 0x0000000000017941 */ /* 0x000fea0003800000 */
.L_x_945:
[----:B------:R-:W-:Y:S05]  /*3da10*/  BRA `(.L_x_947) ;  /* 0xfffffff000107947 */ /* 0x000fea000383ffff */
.L_x_928:
[----:B-1----:R1:W2:Y:S02]  /*3da20*/  SYNCS.PHASECHK.TRANS64.TRYWAIT P1, [R15+URZ+0x20], R12 ;  /* 0x0000200c0f0075a7 */ /* 0x0022a4000802017f */
[----:B--2---:R-:W-:Y:S05]  /*3da30*/  @!P1 NANOSLEEP.SYNCS 0x989680 ;  /* 0x009896800000995d */ /* 0x004fea0003900000 */
[----:B------:R-:W2:Y:S02]  /*3da40*/  @!P1 SYNCS.PHASECHK.TRANS64 P1, [R15+URZ+0x20], R12 ;  /* 0x0000200c0f0095a7 */ /* 0x000ea4000802007f */
[----:B--2---:R-:W-:Y:S05]  /*3da50*/  @!P1 BRA `(.L_x_928) ;  /* 0xfffffffc00f09947 */ /* 0x004fea000383ffff */
[----:B------:R-:W-:Y:S05]  /*3da60*/  BRA `(.L_x_948) ;  /* 0xfffffff000447947 */ /* 0x000fea000383ffff */
.L_x_937:
[----:B------:R-:W-:Y:S01]  /*3da70*/  BSSY B0, `(.L_x_949) ;  /* 0x0000006000007945 */ /* 0x000fe20003800000 */
[----:B------:R-:W-:-:S07]  /*3da80*/  IMAD.MOV.U32 R15, RZ, RZ, -0x1 ;  /* 0xffffffffff0f7424 */ /* 0x000fce00078e00ff */
[----:B------:R-:W-:Y:S05]  /*3da90*/  WARPSYNC.COLLECTIVE R15, `(.L_x_950) ;  /* 0x000000000f0c7348 */ /* 0x000fea0003c00000 */
[----:B------:R-:W-:Y:S02]  /*3daa0*/  ELECT P6, UR62, PT ;  /* 0x00000000003e782f */ /* 0x000fe400038c0000 */
[----:B------:R-:W-:Y:S01]  /*3dab0*/  MOV R14, UR62 ;  /* 0x0000003e000e7c02 */ /* 0x000fe20008000f00 */
[----:B------:R-:W-:Y:S10]  /*3dac0*/  ENDCOLLECTIVE ;  /* 0x000000000000791b */ /* 0x000ff40003800000 */
.L_x_950:
[----:B------:R-:W-:Y:S05]  /*3dad0*/  BSYNC B0 ;  /* 0x0000000000007941 */ /* 0x000fea0003800000 */
.L_x_949:
[----:B------:R-:W-:Y:S05]  /*3dae0*/  BRA `(.L_x_951) ;  /* 0xfffffff800c87947 */ /* 0x000fea000383ffff */
.L_x_941:
[----:B0-----:R0:W1:Y:S02]  /*3daf0*/  SYNCS.PHASECHK.TRANS64.TRYWAIT P0, [R5+URZ], R2 ;  /* 0x00000002050075a7 */ /* 0x001064000800017f */
[----:B-1----:R-:W-:Y:S05]  /*3db00*/  @!P0 NANOSLEEP.SYNCS 0x989680 ;  /* 0x009896800000895d */ /* 0x002fea0003900000 */
[----:B------:R-:W1:Y:S02]  /*3db10*/  @!P0 SYNCS.PHASECHK.TRANS64 P0, [R5+URZ], R2 ;  /* 0x00000002050085a7 */ /* 0x000e64000800007f */
[----:B-1----:R-:W-:Y:S05]  /*3db20*/  @!P0 BRA `(.L_x_941) ;  /* 0xfffffffc00f08947 */ /* 0x002fea000383ffff */
[----:B------:R-:W-:Y:S05]  /*3db30*/  BRA `(.L_x_952) ;  /* 0xfffffff800f07947 */ /* 0x000fea000383ffff */
.L_x_942:
[----:B0-----:R0:W1:Y:S02]  /*3db40*/  SYNCS.PHASECHK.TRANS64.TRYWAIT P0, [R7+URZ], R0 ;  /* 0x00000000070075a7 */ /* 0x001064000800017f */
[----:B-1----:R-:W-:Y:S05]  /*3db50*/  @!P0 NANOSLEEP.SYNCS 0x989680 ;  /* 0x009896800000895d */ /* 0x002fea0003900000 */
[----:B------:R-:W1:Y:S02]  /*3db60*/  @!P0 SYNCS.PHASECHK.TRANS64 P0, [R7+URZ], R0 ;  /* 0x00000000070085a7 */ /* 0x000e64000800007f */
[----:B-1----:R-:W-:Y:S05]  /*3db70*/  @!P0 BRA `(.L_x_942) ;  /* 0xfffffffc00f08947 */ /* 0x002fea000383ffff */
[----:B------:R-:W-:Y:S05]  /*3db80*/  BRA `(.L_x_953) ;  /* 0xfffffffc00007947 */ /* 0x000fea000383ffff */
.L_x_943:
[----:B0-----:R0:W1:Y:S02]  /*3db90*/  SYNCS.PHASECHK.TRANS64.TRYWAIT P0, [R7+URZ], R0 ;  /* 0x00000000070075a7 */ /* 0x001064000800017f */
[----:B-1----:R-:W-:Y:S05]  /*3dba0*/  @!P0 NANOSLEEP.SYNCS 0x989680 ;  /* 0x009896800000895d */ /* 0x002fea0003900000 */
[----:B------:R-:W1:Y:S02]  /*3dbb0*/  @!P0 SYNCS.PHASECHK.TRANS64 P0, [R7+URZ], R0 ;  /* 0x00000000070085a7 */ /* 0x000e64000800007f */
[----:B-1----:R-:W-:Y:S05]  /*3dbc0*/  @!P0 BRA `(.L_x_943) ;  /* 0xfffffffc00f08947 */ /* 0x002fea000383ffff */
[----:B------:R-:W-:Y:S05]  /*3dbd0*/  BRA `(.L_x_954) ;  /* 0xfffffffc00107947 */ /* 0x000fea000383ffff */
.L_x_955:
[----:B------:R-:W-:-:S00]  /*3dbe0*/  BRA `(.L_x_955) ;  /* 0xfffffffc00fc7947 */ /* 0x000fc0000383ffff */
[----:B------:R-:W-:-:S00]  /*3dbf0*/  NOP ;  /* 0x0000000000007918 */ /* 0x000fc00000000000 */
        /* <DEDUP_REMOVED lines=8> */
.L_x_956:


//--------------------- .nv.global.init           --------------------------
	.section	.nv.global.init,"aw",@progbits
.nv.global.init:
	.type		$str$22,@object
	.size		$str$22,($str$23 - $str$22)
$str$22:
        /*0000*/ 	.byte	0x6b, 0x5f, 0x74, 0x69, 0x6c, 0x65, 0x5f, 0x63, 0x6f, 0x75, 0x6e, 0x74, 0x20, 0x3e, 0x3d, 0x20
        /*0010*/ 	.byte	0x31, 0x00
	.type		$str$23,@object
	.size		$str$23,(__unnamed_1 - $str$23)
$str$23:
        /*0012*/ 	.byte	0x2f, 0x74, 0x6d, 0x70, 0x2f, 0x63, 0x75, 0x74, 0x6c, 0x61, 0x73, 0x73, 0x5f, 0x73, 0x77, 0x65
        /*0022*/ 	.byte	0x65, 0x70, 0x5f, 0x73, 0x72, 0x63, 0x2f, 0x69, 0x6e, 0x63, 0x6c, 0x75, 0x64, 0x65, 0x2f, 0x63
        /*0032*/ 	.byte	0x75, 0x74, 0x6c, 0x61, 0x73, 0x73, 0x2f, 0x67, 0x65, 0x6d, 0x6d, 0x2f, 0x63, 0x6f, 0x6c, 0x6c
        /*0042*/ 	.byte	0x65, 0x63, 0x74, 0x69, 0x76, 0x65, 0x2f, 0x73, 0x6d, 0x39, 0x30, 0x5f, 0x6d, 0x6d, 0x61, 0x5f
        /*0052*/ 	.byte	0x74, 0x6d, 0x61, 0x5f, 0x67, 0x6d, 0x6d, 0x61, 0x5f, 0x73, 0x73, 0x5f, 0x77, 0x61, 0x72, 0x70
        /*0062*/ 	.byte	0x73, 0x70, 0x65, 0x63, 0x69, 0x61, 0x6c, 0x69, 0x7a, 0x65, 0x64, 0x2e, 0x68, 0x70, 0x70, 0x00
	.type		__unnamed_1,@object
	.size		__unnamed_1,(.L_0 - __unnamed_1)
__unnamed_1:
        /* <DEDUP_REMOVED lines=181> */
.L_0:


//--------------------- .nv.shared._ZN7cutlass13device_kernelINS_4gemm6kernel13GemmUniversalIN4cute5tupleIJiiiiEEENS1_10collective13CollectiveMmaINS1_34MainloopSm90TmaGmmaWarpSpecializedILi4ENS5_IJNS4_1CILi1EEESB_SB_EEENS1_35KernelTmaWarpSpecializedCooperativeEEENS5_IJNSA_ILi512EEENSA_ILi224EEENSA_ILi32EEEEEENS_6half_tENS5_IJlSB_lEEESJ_SK_NS4_8TiledMMAINS4_8MMA_AtomIJNS4_4SM904GMMA25MMA_64x32x16_F32F16F16_SSILNSO_5MajorE0ELSQ_0ELNSO_7ScaleInE1ELSR_1EEEEEENS4_6LayoutINS5_IJNSA_ILi2EEESB_SB_EEENS5_IJSB_NSA_ILi0EEESX_EEEEENS5_IJNS4_10UnderscoreES10_S10_EEEEENS4_13SM90_TMA_LOADENS4_14ComposedLayoutINS4_7SwizzleILi2ELi4ELi3EEENS4_18smem_ptr_flag_bitsILi16EEENSU_INS5_IJNSA_ILi8EEESH_EEENS5_IJSH_SB_EEEEEEEvNS4_8identityES13_S1D_vS1E_EENS_8epilogue10collective6detail29Sm90TmaWarpSpecializedAdapterINS1H_15DefaultEpilogueISJ_SK_SK_NS1G_6thread17LinearCombinationISJ_Li1EffLNS1L_9ScaleType4KindE0ELNS_15FloatRoundStyleE2ESJ_EENS1_15EpilogueDefaultEEEEEvvEEEEvNT_6ParamsE --------------------------
	.section	.nv.shared._ZN7cutlass13device_kernelINS_4gemm6kernel13GemmUniversalIN4cute5tupleIJiiiiEEENS1_10collective13CollectiveMmaINS1_34MainloopSm90TmaGmmaWarpSpecializedILi4ENS5_IJNS4_1CILi1EEESB_SB_EEENS1_35KernelTmaWarpSpecializedCooperativeEEENS5_IJNSA_ILi512EEENSA_ILi224EEENSA_ILi32EEEEEENS_6half_tENS5_IJlSB_lEEESJ_SK_NS4_8TiledMMAINS4_8MMA_AtomIJNS4_4SM904GMMA25MMA_64x32x16_F32F16F16_SSILNSO_5MajorE0ELSQ_0ELNSO_7ScaleInE1ELSR_1EEEEEENS4_6LayoutINS5_IJNSA_ILi2EEESB_SB_EEENS5_IJSB_NSA_ILi0EEESX_EEEEENS5_IJNS4_10UnderscoreES10_S10_EEEEENS4_13SM90_TMA_LOADENS4_14ComposedLayoutINS4_7SwizzleILi2ELi4ELi3EEENS4_18smem_ptr_flag_bitsILi16EEENSU_INS5_IJNSA_ILi8EEESH_EEENS5_IJSH_SB_EEEEEEEvNS4_8identityES13_S1D_vS1E_EENS_8epilogue10collective6detail29Sm90TmaWarpSpecializedAdapterINS1H_15DefaultEpilogueISJ_SK_SK_NS1G_6thread17LinearCombinationISJ_Li1EffLNS1L_9ScaleType4KindE0ELNS_15FloatRoundStyleE2ESJ_EENS1_15EpilogueDefaultEEEEEvvEEEEvNT_6ParamsE,"aw",@nobits
	.sectionflags	@""
	.align	16
	.zero		1024


//--------------------- .nv.shared.reserved.0     --------------------------
	.section	.nv.shared.reserved.0,"aw",@nobits
	.weak		__nv_reservedSMEM_offset_0_alias
	.size		__nv_reservedSMEM_offset_0_alias, 0, 0
	.other		__nv_reservedSMEM_offset_0_alias,@"STO_CUDA_RESERVED_SHARED STV_DEFAULT"
__nv_reservedSMEM_offset_0_alias:
	.zero		0


//--------------------- .nv.global                --------------------------
	.section	.nv.global,"aw",@nobits
.nv.global:
	.type		_ZN39_INTERNAL_91642486_4_k_cu_0b836d1d_97894cute1_E,@object
	.size		_ZN39_INTERNAL_91642486_4_k_cu_0b836d1d_97894cute1_E,(_ZN39_INTERNAL_91642486_4_k_cu_0b836d1d_97894cuda3std3__45__cpo6cbeginE - _ZN39_INTERNAL_91642486_4_k_cu_0b836d1d_97894cute1_E)
_ZN39_INTERNAL_91642486_4_k_cu_0b836d1d_97894cute1_E:
	.zero		1
	.type		_ZN39_INTERNAL_91642486_4_k_cu_0b836d1d_97894cuda3std3__45__cpo6cbeginE,@object
	.size		_ZN39_INTERNAL_91642486_4_k_cu_0b836d1d_97894cuda3std3__45__cpo6cbeginE,(_ZN39_INTERNAL_91642486_4_k_cu_0b836d1d_97894cuda3std3__48in_placeE - _ZN39_INTERNAL_91642486_4_k_cu_0b836d1d_97894cuda3std3__45__cpo6cbeginE)
_ZN39_INTERNAL_91642486_4_k_cu_0b836d1d_97894cuda3std3__45__cpo6cbeginE:
	.zero		1
	.type		_ZN39_INTERNAL_91642486_4_k_cu_0b836d1d_97894cuda3std3__48in_placeE,@object
	.size		_ZN39_INTERNAL_91642486_4_k_cu_0b836d1d_97894cuda3std3__48in_placeE,(_ZN39_INTERNAL_91642486_4_k_cu_0b836d1d_97894cuda3std6ranges3__45__cpo9iter_moveE - _ZN39_INTERNAL_91642486_4_k_cu_0b836d1d_97894cuda3std3__48in_placeE)
_ZN39_INTERNAL_91642486_4_k_cu_0b836d1d_97894cuda3std3__48in_placeE:
	.zero		1
	.type		_ZN39_INTERNAL_91642486_4_k_cu_0b836d1d_97894cuda3std6ranges3__45__cpo9iter_moveE,@object
	.size		_ZN39_INTERNAL_91642486_4_k_cu_0b836d1d_97894cuda3std6ranges3__45__cpo9iter_moveE,(_ZN39_INTERNAL_91642486_4_k_cu_0b836d1d_97894cuda3std3__45__cpo5beginE - _ZN39_INTERNAL_91642486_4_k_cu_0b836d1d_97894cuda3std6ranges3__45__cpo9iter_moveE)
_ZN39_INTERNAL_91642486_4_k_cu_0b836d1d_97894cuda3std6ranges3__45__cpo9iter_moveE:
	.zero		1
	.type		_ZN39_INTERNAL_91642486_4_k_cu_0b836d1d_97894cuda3std3__45__cpo5beginE,@object
	.size		_ZN39_INTERNAL_91642486_4_k_cu_0b836d1d_97894cuda3std3__45__cpo5beginE,(_ZN39_INTERNAL_91642486_4_k_cu_0b836d1d_97894cuda3std3__441_GLOBAL__N__91642486_4_k_cu_0b836d1d_97896ignoreE - _ZN39_INTERNAL_91642486_4_k_cu_0b836d1d_97894cuda3std3__45__cpo5beginE)
_ZN39_INTERNAL_91642486_4_k_cu_0b836d1d_97894cuda3std3__45__cpo5beginE:
	.zero		1
	.type		_ZN39_INTERNAL_91642486_4_k_cu_0b836d1d_97894cuda3std3__441_GLOBAL__N__91642486_4_k_cu_0b836d1d_97896ignoreE,@object
	.size		_ZN39_INTERNAL_91642486_4_k_cu_0b836d1d_97894cuda3std3__441_GLOBAL__N__91642486_4_k_cu_0b836d1d_97896ignoreE,(_ZN39_INTERNAL_91642486_4_k_cu_0b836d1d_97894cute7productE - _ZN39_INTERNAL_91642486_4_k_cu_0b836d1d_97894cuda3std3__441_GLOBAL__N__91642486_4_k_cu_0b836d1d_97896ignoreE)
_ZN39_INTERNAL_91642486_4_k_cu_0b836d1d_97894cuda3std3__441_GLOBAL__N__91642486_4_k_cu_0b836d1d_97896ignoreE:
	.zero		1
	.type		_ZN39_INTERNAL_91642486_4_k_cu_0b836d1d_97894cute7productE,@object
	.size		_ZN39_INTERNAL_91642486_4_k_cu_0b836d1d_97894cute7productE,(_ZN39_INTERNAL_91642486_4_k_cu_0b836d1d_97894cuda3std3__45__cpo3endE - _ZN39_INTERNAL_91642486_4_k_cu_0b836d1d_97894cute7productE)
_ZN39_INTERNAL_91642486_4_k_cu_0b836d1d_97894cute7productE:
	.zero		1
	.type		_ZN39_INTERNAL_91642486_4_k_cu_0b836d1d_97894cuda3std3__45__cpo3endE,@object
	.size		_ZN39_INTERNAL_91642486_4_k_cu_0b836d1d_97894cuda3std3__45__cpo3endE,(_ZN39_INTERNAL_91642486_4_k_cu_0b836d1d_97894cuda3std3__419piecewise_constructE - _ZN39_INTERNAL_91642486_4_k_cu_0b836d1d_97894cuda3std3__45__cpo3endE)
_ZN39_INTERNAL_91642486_4_k_cu_0b836d1d_97894cuda3std3__45__cpo3endE:
	.zero		1
	.type		_ZN39_INTERNAL_91642486_4_k_cu_0b836d1d_97894cuda3std3__419piecewise_constructE,@object
	.size		_ZN39_INTERNAL_91642486_4_k_cu_0b836d1d_97894cuda3std3__419piecewise_constructE,(_ZN39_INTERNAL_91642486_4_k_cu_0b836d1d_97894cuda3std3__45__cpo4cendE - _ZN39_INTERNAL_91642486_4_k_cu_0b836d1d_97894cuda3std3__419piecewise_constructE)
_ZN39_INTERNAL_91642486_4_k_cu_0b836d1d_97894cuda3std3__419piecewise_constructE:
	.zero		1
	.type		_ZN39_INTERNAL_91642486_4_k_cu_0b836d1d_97894cuda3std3__45__cpo4cendE,@object
	.size		_ZN39_INTERNAL_91642486_4_k_cu_0b836d1d_97894cuda3std3__45__cpo4cendE,(_ZN39_INTERNAL_91642486_4_k_cu_0b836d1d_97894cuda3std6ranges3__45__cpo4swapE - _ZN39_INTERNAL_91642486_4_k_cu_0b836d1d_97894cuda3std3__45__cpo4cendE)
_ZN39_INTERNAL_91642486_4_k_cu_0b836d1d_97894cuda3std3__45__cpo4cendE:
	.zero		1
	.type		_ZN39_INTERNAL_91642486_4_k_cu_0b836d1d_97894cuda3std6ranges3__45__cpo4swapE,@object
	.size		_ZN39_INTERNAL_91642486_4_k_cu_0b836d1d_97894cuda3std6ranges3__45__cpo4swapE,(.L_8 - _ZN39_INTERNAL_91642486_4_k_cu_0b836d1d_97894cuda3std6ranges3__45__cpo4swapE)
_ZN39_INTERNAL_91642486_4_k_cu_0b836d1d_97894cuda3std6ranges3__45__cpo4swapE:
	.zero		1
.L_8:


//--------------------- .nv.constant0._ZN7cutlass13device_kernelINS_4gemm6kernel13GemmUniversalIN4cute5tupleIJiiiiEEENS1_10collective13CollectiveMmaINS1_34MainloopSm90TmaGmmaWarpSpecializedILi4ENS5_IJNS4_1CILi1EEESB_SB_EEENS1_35KernelTmaWarpSpecializedCooperativeEEENS5_IJNSA_ILi512EEENSA_ILi224EEENSA_ILi32EEEEEENS_6half_tENS5_IJlSB_lEEESJ_SK_NS4_8TiledMMAINS4_8MMA_AtomIJNS4_4SM904GMMA25MMA_64x32x16_F32F16F16_SSILNSO_5MajorE0ELSQ_0ELNSO_7ScaleInE1ELSR_1EEEEEENS4_6LayoutINS5_IJNSA_ILi2EEESB_SB_EEENS5_IJSB_NSA_ILi0EEESX_EEEEENS5_IJNS4_10UnderscoreES10_S10_EEEEENS4_13SM90_TMA_LOADENS4_14ComposedLayoutINS4_7SwizzleILi2ELi4ELi3EEENS4_18smem_ptr_flag_bitsILi16EEENSU_INS5_IJNSA_ILi8EEESH_EEENS5_IJSH_SB_EEEEEEEvNS4_8identityES13_S1D_vS1E_EENS_8epilogue10collective6detail29Sm90TmaWarpSpecializedAdapterINS1H_15DefaultEpilogueISJ_SK_SK_NS1G_6thread17LinearCombinationISJ_Li1EffLNS1L_9ScaleType4KindE0ELNS_15FloatRoundStyleE2ESJ_EENS1_15EpilogueDefaultEEEEEvvEEEEvNT_6ParamsE --------------------------
	.section	.nv.constant0._ZN7cutlass13device_kernelINS_4gemm6kernel13GemmUniversalIN4cute5tupleIJiiiiEEENS1_10collective13CollectiveMmaINS1_34MainloopSm90TmaGmmaWarpSpecializedILi4ENS5_IJNS4_1CILi1EEESB_SB_EEENS1_35KernelTmaWarpSpecializedCooperativeEEENS5_IJNSA_ILi512EEENSA_ILi224EEENSA_ILi32EEEEEENS_6half_tENS5_IJlSB_lEEESJ_SK_NS4_8TiledMMAINS4_8MMA_AtomIJNS4_4SM904GMMA25MMA_64x32x16_F32F16F16_SSILNSO_5MajorE0ELSQ_0ELNSO_7ScaleInE1ELSR_1EEEEEENS4_6LayoutINS5_IJNSA_ILi2EEESB_SB_EEENS5_IJSB_NSA_ILi0EEESX_EEEEENS5_IJNS4_10UnderscoreES10_S10_EEEEENS4_13SM90_TMA_LOADENS4_14ComposedLayoutINS4_7SwizzleILi2ELi4ELi3EEENS4_18smem_ptr_flag_bitsILi16EEENSU_INS5_IJNSA_ILi8EEESH_EEENS5_IJSH_SB_EEEEEEEvNS4_8identityES13_S1D_vS1E_EENS_8epilogue10collective6detail29Sm90TmaWarpSpecializedAdapterINS1H_15DefaultEpilogueISJ_SK_SK_NS1G_6thread17LinearCombinationISJ_Li1EffLNS1L_9ScaleType4KindE0ELNS_15FloatRoundStyleE2ESJ_EENS1_15EpilogueDefaultEEEEEvvEEEEvNT_6ParamsE,"a",@progbits
	.sectionflags	@""
	.align	4
.nv.constant0._ZN7cutlass13device_kernelINS_4gemm6kernel13GemmUniversalIN4cute5tupleIJiiiiEEENS1_10collective13CollectiveMmaINS1_34MainloopSm90TmaGmmaWarpSpecializedILi4ENS5_IJNS4_1CILi1EEESB_SB_EEENS1_35KernelTmaWarpSpecializedCooperativeEEENS5_IJNSA_ILi512EEENSA_ILi224EEENSA_ILi32EEEEEENS_6half_tENS5_IJlSB_lEEESJ_SK_NS4_8TiledMMAINS4_8MMA_AtomIJNS4_4SM904GMMA25MMA_64x32x16_F32F16F16_SSILNSO_5MajorE0ELSQ_0ELNSO_7ScaleInE1ELSR_1EEEEEENS4_6LayoutINS5_IJNSA_ILi2EEESB_SB_EEENS5_IJSB_NSA_ILi0EEESX_EEEEENS5_IJNS4_10UnderscoreES10_S10_EEEEENS4_13SM90_TMA_LOADENS4_14ComposedLayoutINS4_7SwizzleILi2ELi4ELi3EEENS4_18smem_ptr_flag_bitsILi16EEENSU_INS5_IJNSA_ILi8EEESH_EEENS5_IJSH_SB_EEEEEEEvNS4_8identityES13_S1D_vS1E_EENS_8epilogue10collective6detail29Sm90TmaWarpSpecializedAdapterINS1H_15DefaultEpilogueISJ_SK_SK_NS1G_6thread17LinearCombinationISJ_Li1EffLNS1L_9ScaleType4KindE0ELNS_15FloatRoundStyleE2ESJ_EENS1_15EpilogueDefaultEEEEEvvEEEEvNT_6ParamsE:
	.zero		1664


//--------------------- SYMBOLS --------------------------

	.type		.nv.reservedSmem.offset0,@object
	.size		.nv.reservedSmem.offset0,0x4
	.type		__assertfail,@function
